def matmul_kernel(
    a_ptr,
    b_ptr,
    c_ptr,
    M,
    N,
    K,
    stride_am,
    stride_ak,
    stride_bk,
    stride_bn,
    stride_cm,
    stride_cn,
    BLOCK_M: tl.constexpr,
    BLOCK_N: tl.constexpr,
    BLOCK_K: tl.constexpr,
    GROUP_M: tl.constexpr,
):
    pid = tl.program_id(axis=0)
    num_pid_m = tl.cdiv(M, BLOCK_M)
    num_pid_n = tl.cdiv(N, BLOCK_N)
    num_pid_in_group = GROUP_M * num_pid_n
    group_id = pid // num_pid_in_group
    first_pid_m = group_id * GROUP_M
    group_size_m = min(num_pid_m - first_pid_m, GROUP_M)
    pid_m = first_pid_m + ((pid % num_pid_in_group) % group_size_m)
    pid_n = (pid % num_pid_in_group) // group_size_m

    offs_am = (pid_m * BLOCK_M + tl.arange(0, BLOCK_M)) % M
    offs_bn = (pid_n * BLOCK_N + tl.arange(0, BLOCK_N)) % N
    offs_k = tl.arange(0, BLOCK_K)
    a_ptrs = a_ptr + offs_am[:, None] * stride_am + offs_k[None, :] * stride_ak
    b_ptrs = b_ptr + offs_k[:, None] * stride_bk + offs_bn[None, :] * stride_bn

    acc = tl.zeros((BLOCK_M, BLOCK_N), dtype=tl.float32)
    for kk in range(0, tl.cdiv(K, BLOCK_K)):
        a = tl.load(a_ptrs, mask=offs_k[None, :] < K - kk * BLOCK_K, other=0.0)
        b = tl.load(b_ptrs, mask=offs_k[:, None] < K - kk * BLOCK_K, other=0.0)
        acc = tl.dot(a, b, acc)
        a_ptrs += BLOCK_K * stride_ak
        b_ptrs += BLOCK_K * stride_bk

    c = acc.to(c_ptr.dtype.element_ty)
    offs_cm = pid_m * BLOCK_M + tl.arange(0, BLOCK_M)
    offs_cn = pid_n * BLOCK_N + tl.arange(0, BLOCK_N)
    c_ptrs = c_ptr + offs_cm[:, None] * stride_cm + offs_cn[None, :] * stride_cn
    mask = (offs_cm[:, None] < M) & (offs_cn[None, :] < N)
    tl.store(c_ptrs, c, mask=mask)

# config = {"BLOCK_K": 32, "BLOCK_M": 256, "BLOCK_N": 256, "GROUP_M": 8, "arch": "sm_100", "dtype": "fp32", "num_ctas": 1, "num_stages": 3, "num_warps": 2}
# arch = sm_100


// ===== COMPILED SASS (sm_100a) =====

	.target	sm_100a

	.elftype	@"ET_EXEC"


//--------------------- .note.nv.tkinfo           --------------------------
	.section	.note.nv.tkinfo,"",@"SHT_NOTE"
	.sectionflags	@"SHF_NOTE_NV_TKINFO"
	.tkinfo
        /*0018*/ 	.word	0x00000081
        /*0030*/ 	.string	""
        /*0030*/ 	.string	"ptxas-blackwell"
        /*0030*/ 	.string	"Cuda compilation tools, release 12.9, V12.9.86"
        /*0030*/ 	.string	"Build cuda_12.9.r12.9/compiler.36037853_0"
        /*0030*/ 	.string	"-v  -suppress-debug-info  -lineinfo  -arch sm_100a "



//--------------------- .note.nv.cuver            --------------------------
	.section	.note.nv.cuver,"",@"SHT_NOTE"
	.sectionflags	@"SHF_NOTE_NV_CUVER"
        /*0018*/ 	.short	0x0001
        /*001a*/ 	.short	0x0064
        /*001c*/ 	.short	0x0001
        /*001e*/ 	.short	0x0000
        /*0020*/ 	.short	0x0001
        /*0022*/ 	.short	0x0000


//--------------------- .nv.info                  --------------------------
	.section	.nv.info,"",@"SHT_CUDA_INFO"
	.align	4


	//----- nvinfo : EIATTR_REGCOUNT
	.align		4
        /*0000*/ 	.byte	0x04, 0x2f
        /*0002*/ 	.short	(.L_1 - .L_0)
	.align		4
.L_0:
        /*0004*/ 	.word	index@(matmul_kernel)
        /*0008*/ 	.word	0x000000ff


	//----- nvinfo : EIATTR_FRAME_SIZE
	.align		4
.L_1:
        /*000c*/ 	.byte	0x04, 0x11
        /*000e*/ 	.short	(.L_3 - .L_2)
	.align		4
.L_2:
        /*0010*/ 	.word	index@(matmul_kernel)
        /*0014*/ 	.word	0x00002828


	//----- nvinfo : EIATTR_MIN_STACK_SIZE
	.align		4
.L_3:
        /*0018*/ 	.byte	0x04, 0x12
        /*001a*/ 	.short	(.L_5 - .L_4)
	.align		4
.L_4:
        /*001c*/ 	.word	index@(matmul_kernel)
        /*0020*/ 	.word	0x00002828
.L_5:


//--------------------- .nv.info.matmul_kernel    --------------------------
	.section	.nv.info.matmul_kernel,"",@"SHT_CUDA_INFO"
	.sectionflags	@""
	.align	4


	//----- nvinfo : EIATTR_CUDA_API_VERSION
	.align		4
        /*0000*/ 	.byte	0x04, 0x37
        /*0002*/ 	.short	(.L_7 - .L_6)
.L_6:
        /*0004*/ 	.word	0x00000081


	//----- nvinfo : EIATTR_KPARAM_INFO
	.align		4
.L_7:
        /*0008*/ 	.byte	0x04, 0x17
        /*000a*/ 	.short	(.L_9 - .L_8)
.L_8:
        /*000c*/ 	.word	0x00000000
        /*0010*/ 	.short	0x000d
        /*0012*/ 	.short	0x0048
        /*0014*/ 	.byte	0x00, 0xf4, 0x21, 0x00


	//----- nvinfo : EIATTR_KPARAM_INFO
	.align		4
.L_9:
        /*0018*/ 	.byte	0x04, 0x17
        /*001a*/ 	.short	(.L_11 - .L_10)
.L_10:
        /*001c*/ 	.word	0x00000000
        /*0020*/ 	.short	0x000c
        /*0022*/ 	.short	0x0040
        /*0024*/ 	.byte	0x00, 0xf4, 0x21, 0x00


	//----- nvinfo : EIATTR_KPARAM_INFO
	.align		4
.L_11:
        /*0028*/ 	.byte	0x04, 0x17
        /*002a*/ 	.short	(.L_13 - .L_12)
.L_12:
        /*002c*/ 	.word	0x00000000
        /*0030*/ 	.short	0x000b
        /*0032*/ 	.short	0x0038
        /*0034*/ 	.byte	0x00, 0xf0, 0x11, 0x00


	//----- nvinfo : EIATTR_KPARAM_INFO
	.align		4
.L_13:
        /*0038*/ 	.byte	0x04, 0x17
        /*003a*/ 	.short	(.L_15 - .L_14)
.L_14:
        /*003c*/ 	.word	0x00000000
        /*0040*/ 	.short	0x000a
        /*0042*/ 	.short	0x0034
        /*0044*/ 	.byte	0x00, 0xf0, 0x11, 0x00


	//----- nvinfo : EIATTR_KPARAM_INFO
	.align		4
.L_15:
        /*0048*/ 	.byte	0x04, 0x17
        /*004a*/ 	.short	(.L_17 - .L_16)
.L_16:
        /*004c*/ 	.word	0x00000000
        /*0050*/ 	.short	0x0009
        /*0052*/ 	.short	0x0030
        /*0054*/ 	.byte	0x00, 0xf0, 0x11, 0x00


	//----- nvinfo : EIATTR_KPARAM_INFO
	.align		4
.L_17:
        /*0058*/ 	.byte	0x04, 0x17
        /*005a*/ 	.short	(.L_19 - .L_18)
.L_18:
        /*005c*/ 	.word	0x00000000
        /*0060*/ 	.short	0x0008
        /*0062*/ 	.short	0x002c
        /*0064*/ 	.byte	0x00, 0xf0, 0x11, 0x00


	//----- nvinfo : EIATTR_KPARAM_INFO
	.align		4
.L_19:
        /*0068*/ 	.byte	0x04, 0x17
        /*006a*/ 	.short	(.L_21 - .L_20)
.L_20:
        /*006c*/ 	.word	0x00000000
        /*0070*/ 	.short	0x0007
        /*0072*/ 	.short	0x0028
        /*0074*/ 	.byte	0x00, 0xf0, 0x11, 0x00


	//----- nvinfo : EIATTR_KPARAM_INFO
	.align		4
.L_21:
        /*0078*/ 	.byte	0x04, 0x17
        /*007a*/ 	.short	(.L_23 - .L_22)
.L_22:
        /*007c*/ 	.word	0x00000000
        /*0080*/ 	.short	0x0006
        /*0082*/ 	.short	0x0024
        /*0084*/ 	.byte	0x00, 0xf0, 0x11, 0x00


	//----- nvinfo : EIATTR_KPARAM_INFO
	.align		4
.L_23:
        /*0088*/ 	.byte	0x04, 0x17
        /*008a*/ 	.short	(.L_25 - .L_24)
.L_24:
        /*008c*/ 	.word	0x00000000
        /*0090*/ 	.short	0x0005
        /*0092*/ 	.short	0x0020
        /*0094*/ 	.byte	0x00, 0xf0, 0x11, 0x00


	//----- nvinfo : EIATTR_KPARAM_INFO
	.align		4
.L_25:
        /*0098*/ 	.byte	0x04, 0x17
        /*009a*/ 	.short	(.L_27 - .L_26)
.L_26:
        /*009c*/ 	.word	0x00000000
        /*00a0*/ 	.short	0x0004
        /*00a2*/ 	.short	0x001c
        /*00a4*/ 	.byte	0x00, 0xf0, 0x11, 0x00


	//----- nvinfo : EIATTR_KPARAM_INFO
	.align		4
.L_27:
        /*00a8*/ 	.byte	0x04, 0x17
        /*00aa*/ 	.short	(.L_29 - .L_28)
.L_28:
        /*00ac*/ 	.word	0x00000000
        /*00b0*/ 	.short	0x0003
        /*00b2*/ 	.short	0x0018
        /*00b4*/ 	.byte	0x00, 0xf0, 0x11, 0x00


	//----- nvinfo : EIATTR_KPARAM_INFO
	.align		4
.L_29:
        /*00b8*/ 	.byte	0x04, 0x17
        /*00ba*/ 	.short	(.L_31 - .L_30)
.L_30:
        /*00bc*/ 	.word	0x00000000
        /*00c0*/ 	.short	0x0002
        /*00c2*/ 	.short	0x0010
        /*00c4*/ 	.byte	0x00, 0xf4, 0x21, 0x00


	//----- nvinfo : EIATTR_KPARAM_INFO
	.align		4
.L_31:
        /*00c8*/ 	.byte	0x04, 0x17
        /*00ca*/ 	.short	(.L_33 - .L_32)
.L_32:
        /*00cc*/ 	.word	0x00000000
        /*00d0*/ 	.short	0x0001
        /*00d2*/ 	.short	0x0008
        /*00d4*/ 	.byte	0x00, 0xf4, 0x21, 0x00


	//----- nvinfo : EIATTR_KPARAM_INFO
	.align		4
.L_33:
        /*00d8*/ 	.byte	0x04, 0x17
        /*00da*/ 	.short	(.L_35 - .L_34)
.L_34:
        /*00dc*/ 	.word	0x00000000
        /*00e0*/ 	.short	0x0000
        /*00e2*/ 	.short	0x0000
        /*00e4*/ 	.byte	0x00, 0xf4, 0x21, 0x00


	//----- nvinfo : EIATTR_SPARSE_MMA_MASK
	.align		4
.L_35:
        /*00e8*/ 	.byte	0x03, 0x50
        /*00ea*/ 	.short	0x0000


	//----- nvinfo : EIATTR_MAXREG_COUNT
	.align		4
        /*00ec*/ 	.byte	0x03, 0x1b
        /*00ee*/ 	.short	0x00ff


	//----- nvinfo : EIATTR_NUM_BARRIERS
	.align		4
        /*00f0*/ 	.byte	0x02, 0x4c
        /*00f2*/ 	.byte	0x01
	.zero		1


	//----- nvinfo : EIATTR_ANNOTATIONS
	.align		4
        /*00f4*/ 	.byte	0x04, 0x55
        /*00f6*/ 	.short	(.L_37 - .L_36)


	//   ....[0]....
.L_36:
        /*00f8*/ 	.word	0x00000001
        /*00fc*/ 	.byte	0xe0, 0x00, 0x00, 0x00, 0x01, 0x00, 0x00, 0x00, 0x60, 0x08, 0x00, 0x00, 0x01, 0x00, 0x00, 0x00
        /* <DEDUP_REMOVED lines=1759> */
        /*6efc*/ 	.byte	0xf0, 0xd1, 0x01, 0x00


	//----- nvinfo : EIATTR_VRC_CTA_INIT_COUNT
	.align		4
.L_37:
        /*6f00*/ 	.byte	0x02, 0x4a
	.zero		1
	.zero		1


	//----- nvinfo : EIATTR_EXIT_INSTR_OFFSETS
	.align		4
        /*6f04*/ 	.byte	0x04, 0x1c
        /*6f06*/ 	.short	(.L_39 - .L_38)


	//   ....[0]....
.L_38:
        /*6f08*/ 	.word	0x00067f90


	//   ....[1]....
        /*6f0c*/ 	.word	0x00067fb0


	//----- nvinfo : EIATTR_REQNTID
	.align		4
.L_39:
        /*6f10*/ 	.byte	0x04, 0x10
        /*6f12*/ 	.short	(.L_41 - .L_40)
.L_40:
        /*6f14*/ 	.word	0x00000040
        /*6f18*/ 	.word	0x00000001
        /*6f1c*/ 	.word	0x00000001


	//----- nvinfo : EIATTR_CBANK_PARAM_SIZE
	.align		4
.L_41:
        /*6f20*/ 	.byte	0x03, 0x19
        /*6f22*/ 	.short	0x0050


	//----- nvinfo : EIATTR_PARAM_CBANK
	.align		4
        /*6f24*/ 	.byte	0x04, 0x0a
        /*6f26*/ 	.short	(.L_43 - .L_42)
	.align		4
.L_42:
        /*6f28*/ 	.word	index@(.nv.constant0.matmul_kernel)
        /*6f2c*/ 	.short	0x0380
        /*6f2e*/ 	.short	0x0050


	//----- nvinfo : EIATTR_SW_WAR
	.align		4
.L_43:
        /*6f30*/ 	.byte	0x04, 0x36
        /*6f32*/ 	.short	(.L_45 - .L_44)
.L_44:
        /*6f34*/ 	.word	0x00000008
.L_45:


//--------------------- .nv.compat                --------------------------
	.section	.nv.compat,"",@"SHT_CUDA_COMPAT_INFO"
	.align	4
        /*0000*/ 	.byte	0x02, 0x02, 0x01, 0x00, 0x02, 0x05, 0x05, 0x00, 0x02, 0x03, 0x00, 0x00, 0x02, 0x06, 0x01, 0x00


//--------------------- .nv.callgraph             --------------------------
	.section	.nv.callgraph,"",@"SHT_CUDA_CALLGRAPH"
	.align	4
	.sectionentsize	8
	.align		4
        /*0000*/ 	.word	0x00000000
	.align		4
        /*0004*/ 	.word	0xffffffff
	.align		4
        /*0008*/ 	.word	0x00000000
	.align		4
        /*000c*/ 	.word	0xfffffffe
	.align		4
        /*0010*/ 	.word	0x00000000
	.align		4
        /*0014*/ 	.word	0xfffffffd
	.align		4
        /*0018*/ 	.word	0x00000000
	.align		4
        /*001c*/ 	.word	0xfffffffc


//--------------------- .text.matmul_kernel       --------------------------
	.section	.text.matmul_kernel,"ax",@progbits
	.align	128
        .global         matmul_kernel
        .type           matmul_kernel,@function
        .size           matmul_kernel,(.L_x_4 - matmul_kernel)
        .other          matmul_kernel,@"STO_CUDA_ENTRY STV_DEFAULT"
matmul_kernel:
.text.matmul_kernel:
[----:B------:R-:W1:Y:S08]  /*0000*/  LDC R1, c[0x0][0x37c] ;  /* 0x0000df00ff017b82 */ /* 0x000e700000000800 */
[----:B------:R-:W2:Y:S01]  /*0010*/  LDC.64 R2, c[0x0][0x398] ;  /* 0x0000e600ff027b82 */ /* 0x000ea20000000a00 */
[----:B-1----:R-:W-:Y:S01]  /*0020*/  VIADD R1, R1, 0xffffd7d8 ;  /* 0xffffd7d801017836 */ /* 0x002fe20000000000 */
[----:B------:R-:W1:Y:S01]  /*0030*/  S2R R5, SR_CTAID.X ;  /* 0x0000000000057919 */ /* 0x000e620000002500 */
[----:B------:R-:W3:Y:S01]  /*0040*/  LDCU.128 UR4, c[0x0][0x3a0] ;  /* 0x00007400ff0477ac */ /* 0x000ee20008000c00 */
[----:B------:R-:W4:Y:S01]  /*0050*/  S2R R46, SR_TID.X ;  /* 0x00000000002e7919 */ /* 0x000f220000002100 */
[----:B------:R-:W5:Y:S03]  /*0060*/  LDCU UR11, c[0x0][0x3b0] ;  /* 0x00007600ff0b77ac */ /* 0x000f660008000800 */
[----:B------:R-:W5:Y:S01]  /*0070*/  LDC R178, c[0x0][0x3a0] ;  /* 0x0000e800ffb27b82 */ /* 0x000f620000000800 */
[----:B------:R-:W1:Y:S01]  /*0080*/  LDCU.128 UR16, c[0x0][0x380] ;  /* 0x00007000ff1077ac */ /* 0x000e620008000c00 */
[----:B------:R-:W1:Y:S06]  /*0090*/  LDCU UR10, c[0x0][0x3a0] ;  /* 0x00007400ff0a77ac */ /* 0x000e6c0008000800 */
[----:B------:R-:W5:Y:S01]  /*00a0*/  LDC R210, c[0x0][0x3a0] ;  /* 0x0000e800ffd27b82 */ /* 0x000f620000000800 */
[----:B------:R-:W4:Y:S01]  /*00b0*/  LDCU.64 UR40, c[0x0][0x358] ;  /* 0x00006b00ff2877ac */ /* 0x000f220008000a00 */
[----:B---3--:R-:W-:Y:S01]  /*00c0*/  UIADD3 UR8, UPT, UPT, UR4, 0x1f, URZ ;  /* 0x0000001f04087890 */ /* 0x008fe2000fffe0ff */
[----:B--2---:R-:W-:Y:S01]  /*00d0*/  IMAD.MOV.U32 R58, RZ, RZ, R3 ;  /* 0x000000ffff3a7224 */ /* 0x004fe200078e0003 */
[----:B------:R2:W-:Y:S01]  /*00e0*/  STL.64 [R1+0x1c20], R2 ;  /* 0x001c200201007387 */ /* 0x0005e20000100a00 */
[----:B------:R-:W-:Y:S01]  /*00f0*/  IMAD.MOV.U32 R48, RZ, RZ, R2 ;  /* 0x000000ffff307224 */ /* 0x000fe200078e0002 */
[----:B------:R-:W-:Y:S01]  /*0100*/  UISETP.GT.AND UP0, UPT, UR8, 0x1f, UPT ;  /* 0x0000001f0800788c */ /* 0x000fe2000bf04270 */
[----:B------:R-:W-:Y:S01]  /*0110*/  VIADD R0, R58, 0xff ;  /* 0x000000ff3a007836 */ /* 0x000fe20000000000 */
[----:B------:R-:W-:Y:S01]  /*0120*/  LOP3.LUT R134, RZ, R58, RZ, 0x33, !PT ;  /* 0x0000003aff867212 */ /* 0x000fe200078e33ff */
[----:B------:R-:W-:Y:S01]  /*0130*/  UMOV UR75, 0x400 ;  /* 0x00000400004b7882 */ /* 0x000fe20000000000 */
[----:B------:R-:W-:Y:S01]  /*0140*/  IABS R11, R48 ;  /* 0x00000030000b7213 */ /* 0x000fe20000000000 */
[----:B------:R-:W-:Y:S01]  /*0150*/  USEL UR9, URZ, 0x4, !UP0 ;  /* 0x00000004ff097887 */ /* 0x000fe2000c000000 */
[----:B------:R-:W3:Y:S01]  /*0160*/  LDC R212, c[0x0][0x3a0] ;  /* 0x0000e800ffd47b82 */ /* 0x000ee20000000800 */
[----:B-1----:R-:W-:-:S02]  /*0170*/  IABS R8, R5 ;  /* 0x0000000500087213 */ /* 0x002fc40000000000 */
[----:B--2---:R-:W-:Y:S02]  /*0180*/  SHF.R.S32.HI R3, RZ, 0x1f, R0 ;  /* 0x0000001fff037819 */ /* 0x004fe40000011400 */
[----:B----4-:R-:W-:Y:S02]  /*0190*/  LOP3.LUT R152, R46, 0x3f, RZ, 0xc0, !PT ;  /* 0x0000003f2e987812 */ /* 0x010fe400078ec0ff */
[----:B------:R-:W-:-:S04]  /*01a0*/  LEA.HI R3, R3, R0, RZ, 0x8 ;  /* 0x0000000003037211 */ /* 0x000fc800078f40ff */
[----:B------:R-:W-:-:S05]  /*01b0*/  SHF.R.S32.HI R3, RZ, 0x8, R3 ;  /* 0x00000008ff037819 */ /* 0x000fca0000011403 */
[----:B------:R-:W-:-:S05]  /*01c0*/  IMAD.SHL.U32 R4, R3, 0x8, RZ ;  /* 0x0000000803047824 */ /* 0x000fca00078e00ff */
[-C--:B------:R-:W-:Y:S02]  /*01d0*/  IABS R7, R4.reuse ;  /* 0x0000000400077213 */ /* 0x080fe40000000000 */
[----:B------:R-:W-:Y:S02]  /*01e0*/  IABS R10, R4 ;  /* 0x00000004000a7213 */ /* 0x000fe40000000000 */
[----:B------:R-:W1:Y:S08]  /*01f0*/  I2F.RP R0, R7 ;  /* 0x0000000700007306 */ /* 0x000e700000209400 */
[----:B-1----:R-:W1:Y:S02]  /*0200*/  MUFU.RCP R0, R0 ;  /* 0x0000000000007308 */ /* 0x002e640000001000 */
[----:B-1----:R-:W-:-:S02]  /*0210*/  VIADD R2, R0, 0xffffffe ;  /* 0x0ffffffe00027836 */ /* 0x002fc40000000000 */
[----:B------:R-:W-:-:S04]  /*0220*/  IMAD.MOV R0, RZ, RZ, -R10 ;  /* 0x000000ffff007224 */ /* 0x000fc800078e0a0a */
[----:B------:R1:W2:Y:S02]  /*0230*/  F2I.FTZ.U32.TRUNC.NTZ R3, R2 ;  /* 0x0000000200037305 */ /* 0x0002a4000021f000 */
[----:B-1----:R-:W-:Y:S02]  /*0240*/  IMAD.MOV.U32 R2, RZ, RZ, RZ ;  /* 0x000000ffff027224 */ /* 0x002fe400078e00ff */
[----:B--2---:R-:W-:-:S04]  /*0250*/  IMAD.MOV R6, RZ, RZ, -R3 ;  /* 0x000000ffff067224 */ /* 0x004fc800078e0a03 */
[----:B------:R-:W-:Y:S02]  /*0260*/  IMAD R9, R6, R7, RZ ;  /* 0x0000000706097224 */ /* 0x000fe400078e02ff */
[----:B------:R-:W-:Y:S02]  /*0270*/  IMAD.MOV.U32 R6, RZ, RZ, R8 ;  /* 0x000000ffff067224 */ /* 0x000fe400078e0008 */
[----:B------:R-:W-:-:S06]  /*0280*/  IMAD.HI.U32 R3, R3, R9, R2 ;  /* 0x0000000903037227 */ /* 0x000fcc00078e0002 */
[----:B------:R-:W-:-:S04]  /*0290*/  IMAD.HI.U32 R3, R3, R6, RZ ;  /* 0x0000000603037227 */ /* 0x000fc800078e00ff */
[----:B------:R-:W-:-:S05]  /*02a0*/  IMAD R0, R3, R0, R6 ;  /* 0x0000000003007224 */ /* 0x000fca00078e0206 */
[----:B------:R-:W-:-:S13]  /*02b0*/  ISETP.GT.U32.AND P1, PT, R7, R0, PT ;  /* 0x000000000700720c */ /* 0x000fda0003f24070 */
[----:B------:R-:W-:Y:S02]  /*02c0*/  @!P1 IMAD.IADD R0, R0, 0x1, -R7 ;  /* 0x0000000100009824 */ /* 0x000fe400078e0a07 */
[----:B------:R-:W-:Y:S01]  /*02d0*/  @!P1 VIADD R3, R3, 0x1 ;  /* 0x0000000103039836 */ /* 0x000fe20000000000 */
[----:B------:R-:W-:Y:S02]  /*02e0*/  ISETP.NE.AND P1, PT, R4, RZ, PT ;  /* 0x000000ff0400720c */ /* 0x000fe40003f25270 */
[----:B------:R-:W-:Y:S02]  /*02f0*/  ISETP.GE.U32.AND P0, PT, R0, R7, PT ;  /* 0x000000070000720c */ /* 0x000fe40003f06070 */
[----:B------:R-:W-:-:S04]  /*0300*/  LOP3.LUT R0, R5, R4, RZ, 0x3c, !PT ;  /* 0x0000000405007212 */ /* 0x000fc800078e3cff */
[----:B------:R-:W-:Y:S01]  /*0310*/  ISETP.GE.AND P2, PT, R0, RZ, PT ;  /* 0x000000ff0000720c */ /* 0x000fe20003f46270 */
[----:B------:R-:W-:-:S06]  /*0320*/  VIADD R0, R48, 0xff ;  /* 0x000000ff30007836 */ /* 0x000fcc0000000000 */
[----:B------:R-:W-:-:S04]  /*0330*/  @P0 VIADD R3, R3, 0x1 ;  /* 0x0000000103030836 */ /* 0x000fc80000000000 */
[----:B------:R-:W-:Y:S01]  /*0340*/  IMAD.MOV.U32 R2, RZ, RZ, R3 ;  /* 0x000000ffff027224 */ /* 0x000fe200078e0003 */
[----:B------:R-:W-:-:S03]  /*0350*/  SHF.R.S32.HI R3, RZ, 0x1f, R0 ;  /* 0x0000001fff037819 */ /* 0x000fc60000011400 */
[----:B------:R-:W-:Y:S01]  /*0360*/  @!P2 IMAD.MOV R2, RZ, RZ, -R2 ;  /* 0x000000ffff02a224 */ /* 0x000fe200078e0a02 */
[----:B------:R-:W-:Y:S02]  /*0370*/  @!P1 LOP3.LUT R2, RZ, R4, RZ, 0x33, !PT ;  /* 0x00000004ff029212 */ /* 0x000fe400078e33ff */
[----:B------:R-:W-:-:S03]  /*0380*/  LEA.HI R3, R3, R0, RZ, 0x8 ;  /* 0x0000000003037211 */ /* 0x000fc600078f40ff */
[----:B------:R-:W-:Y:S02]  /*0390*/  IMAD.SHL.U32 R10, R2, 0x8, RZ ;  /* 0x00000008020a7824 */ /* 0x000fe400078e00ff */
[----:B------:R-:W-:-:S03]  /*03a0*/  IMAD.MOV R2, RZ, RZ, -R2 ;  /* 0x000000ffff027224 */ /* 0x000fc600078e0a02 */
[----:B------:R-:W-:Y:S01]  /*03b0*/  LEA.HI.SX32 R3, R3, -R10, 0x18 ;  /* 0x8000000a03037211 */ /* 0x000fe200078fc2ff */
[----:B------:R-:W-:Y:S01]  /*03c0*/  IMAD R12, R4, R2, R5 ;  /* 0x00000002040c7224 */ /* 0x000fe200078e0205 */
[----:B------:R-:W-:Y:S01]  /*03d0*/  IABS R4, R58 ;  /* 0x0000003a00047213 */ /* 0x000fe20000000000 */
[----:B------:R-:W-:Y:S01]  /*03e0*/  IMAD.MOV.U32 R2, RZ, RZ, RZ ;  /* 0x000000ffff027224 */ /* 0x000fe200078e00ff */
[----:B------:R-:W-:-:S04]  /*03f0*/  VIMNMX R13, PT, PT, R3, 0x8, PT ;  /* 0x00000008030d7848 */ /* 0x000fc80003fe0100 */
[-C--:B------:R-:W-:Y:S02]  /*0400*/  IABS R7, R13.reuse ;  /* 0x0000000d00077213 */ /* 0x080fe40000000000 */
[----:B------:R-:W-:Y:S02]  /*0410*/  IABS R8, R13 ;  /* 0x0000000d00087213 */ /* 0x000fe40000000000 */
[----:B------:R-:W1:Y:S08]  /*0420*/  I2F.RP R0, R7 ;  /* 0x0000000700007306 */ /* 0x000e700000209400 */
[----:B-1----:R-:W1:Y:S02]  /*0430*/  MUFU.RCP R0, R0 ;  /* 0x0000000000007308 */ /* 0x002e640000001000 */
[----:B-1----:R-:W-:-:S02]  /*0440*/  VIADD R3, R0, 0xffffffe ;  /* 0x0ffffffe00037836 */ /* 0x002fc40000000000 */
[----:B------:R-:W-:-:S04]  /*0450*/  IMAD.MOV R0, RZ, RZ, -R8 ;  /* 0x000000ffff007224 */ /* 0x000fc800078e0a08 */
[----:B------:R-:W1:Y:S02]  /*0460*/  F2I.FTZ.U32.TRUNC.NTZ R3, R3 ;  /* 0x0000000300037305 */ /* 0x000e64000021f000 */
[----:B-1----:R-:W-:-:S04]  /*0470*/  IMAD.MOV R6, RZ, RZ, -R3 ;  /* 0x000000ffff067224 */ /* 0x002fc800078e0a03 */
[----:B------:R-:W-:Y:S01]  /*0480*/  IMAD R5, R6, R7, RZ ;  /* 0x0000000706057224 */ /* 0x000fe200078e02ff */
[----:B------:R-:W-:-:S03]  /*0490*/  IABS R6, R12 ;  /* 0x0000000c00067213 */ /* 0x000fc60000000000 */
[----:B------:R-:W-:Y:S02]  /*04a0*/  IMAD.HI.U32 R2, R3, R5, R2 ;  /* 0x0000000503027227 */ /* 0x000fe400078e0002 */
[----:B------:R-:W1:Y:S02]  /*04b0*/  I2F.RP R5, R4 ;  /* 0x0000000400057306 */ /* 0x000e640000209400 */
[----:B------:R-:W-:-:S04]  /*04c0*/  IMAD.MOV.U32 R3, RZ, RZ, R6 ;  /* 0x000000ffff037224 */ /* 0x000fc800078e0006 */
[----:B------:R-:W-:-:S04]  /*04d0*/  IMAD.HI.U32 R2, R2, R3, RZ ;  /* 0x0000000302027227 */ /* 0x000fc800078e00ff */
[----:B------:R-:W-:Y:S02]  /*04e0*/  IMAD R0, R2, R0, R3 ;  /* 0x0000000002007224 */ /* 0x000fe400078e0203 */
[----:B------:R-:W2:Y:S03]  /*04f0*/  I2F.RP R3, R11 ;  /* 0x0000000b00037306 */ /* 0x000ea60000209400 */
[----:B------:R-:W-:-:S05]  /*0500*/  ISETP.GT.U32.AND P1, PT, R7, R0, PT ;  /* 0x000000000700720c */ /* 0x000fca0003f24070 */
[----:B-1----:R-:W1:Y:S08]  /*0510*/  MUFU.RCP R5, R5 ;  /* 0x0000000500057308 */ /* 0x002e700000001000 */
[----:B--2---:R-:W2:Y:S01]  /*0520*/  MUFU.RCP R3, R3 ;  /* 0x0000000300037308 */ /* 0x004ea20000001000 */
[----:B------:R-:W-:Y:S02]  /*0530*/  @!P1 IMAD.IADD R0, R0, 0x1, -R7 ;  /* 0x0000000100009824 */ /* 0x000fe400078e0a07 */
[----:B------:R-:W-:Y:S01]  /*0540*/  @!P1 VIADD R2, R2, 0x1 ;  /* 0x0000000102029836 */ /* 0x000fe20000000000 */
[----:B------:R-:W-:-:S02]  /*0550*/  ISETP.NE.AND P1, PT, R13, RZ, PT ;  /* 0x000000ff0d00720c */ /* 0x000fc40003f25270 */
[----:B------:R-:W-:Y:S02]  /*0560*/  ISETP.GE.U32.AND P0, PT, R0, R7, PT ;  /* 0x000000070000720c */ /* 0x000fe40003f06070 */
[----:B------:R-:W-:Y:S01]  /*0570*/  LOP3.LUT R0, R12, R13, RZ, 0x3c, !PT ;  /* 0x0000000d0c007212 */ /* 0x000fe200078e3cff */
[----:B-1----:R-:W-:-:S03]  /*0580*/  VIADD R8, R5, 0xffffffe ;  /* 0x0ffffffe05087836 */ /* 0x002fc60000000000 */
[----:B------:R-:W-:Y:S01]  /*0590*/  ISETP.GE.AND P2, PT, R0, RZ, PT ;  /* 0x000000ff0000720c */ /* 0x000fe20003f46270 */
[----:B------:R1:W4:Y:S01]  /*05a0*/  F2I.FTZ.U32.TRUNC.NTZ R9, R8 ;  /* 0x0000000800097305 */ /* 0x000322000021f000 */
[----:B--2---:R-:W-:Y:S01]  /*05b0*/  VIADD R6, R3, 0xffffffe ;  /* 0x0ffffffe03067836 */ /* 0x004fe20000000000 */
[----:B------:R-:W-:-:S04]  /*05c0*/  SHF.R.U32.HI R3, RZ, 0x5, R46 ;  /* 0x00000005ff037819 */ /* 0x000fc8000001162e */
[----:B------:R-:W-:Y:S01]  /*05d0*/  @P0 VIADD R2, R2, 0x1 ;  /* 0x0000000102020836 */ /* 0x000fe20000000000 */
[----:B------:R-:W-:Y:S01]  /*05e0*/  LOP3.LUT R46, R46, 0x1f, RZ, 0xc0, !PT ;  /* 0x0000001f2e2e7812 */ /* 0x000fe200078ec0ff */
[----:B------:R2:W3:Y:S01]  /*05f0*/  F2I.FTZ.U32.TRUNC.NTZ R7, R6 ;  /* 0x0000000600077305 */ /* 0x0004e2000021f000 */
[----:B------:R-:W-:Y:S01]  /*0600*/  SGXT.U32 R3, R3, 0x1 ;  /* 0x000000010303781a */ /* 0x000fe20000000000 */
[----:B-1----:R-:W-:Y:S02]  /*0610*/  IMAD.MOV.U32 R8, RZ, RZ, RZ ;  /* 0x000000ffff087224 */ /* 0x002fe400078e00ff */
[----:B------:R-:W-:Y:S01]  /*0620*/  @!P2 IMAD.MOV R2, RZ, RZ, -R2 ;  /* 0x000000ffff02a224 */ /* 0x000fe200078e0a02 */
[----:B------:R-:W-:Y:S01]  /*0630*/  @!P1 LOP3.LUT R2, RZ, R13, RZ, 0x33, !PT ;  /* 0x0000000dff029212 */ /* 0x000fe200078e33ff */
[----:B----4-:R-:W-:Y:S02]  /*0640*/  IMAD.MOV R5, RZ, RZ, -R9 ;  /* 0x000000ffff057224 */ /* 0x010fe400078e0a09 */
[----:B--2---:R-:W-:-:S02]  /*0650*/  IMAD.MOV.U32 R6, RZ, RZ, RZ ;  /* 0x000000ffff067224 */ /* 0x004fc400078e00ff */
[----:B------:R-:W-:Y:S02]  /*0660*/  IMAD.SHL.U32 R252, R2, 0x100, RZ ;  /* 0x0000010002fc7824 */ /* 0x000fe400078e00ff */
[----:B------:R-:W-:Y:S02]  /*0670*/  IMAD R5, R5, R4, RZ ;  /* 0x0000000405057224 */ /* 0x000fe400078e02ff */
[----:B---3--:R-:W-:Y:S01]  /*0680*/  IMAD.MOV R14, RZ, RZ, -R7 ;  /* 0x000000ffff0e7224 */ /* 0x008fe200078e0a07 */
[----:B------:R-:W-:Y:S01]  /*0690*/  LOP3.LUT R3, R252, R3, RZ, 0xfc, !PT ;  /* 0x00000003fc037212 */ /* 0x000fe200078efcff */
[----:B------:R-:W-:Y:S02]  /*06a0*/  IMAD.MOV R0, RZ, RZ, -R2 ;  /* 0x000000ffff007224 */ /* 0x000fe400078e0a02 */
[----:B------:R-:W-:Y:S01]  /*06b0*/  IMAD.HI.U32 R5, R9, R5, R8 ;  /* 0x0000000509057227 */ /* 0x000fe200078e0008 */
[----:B------:R-:W-:Y:S02]  /*06c0*/  IABS R8, R3 ;  /* 0x0000000300087213 */ /* 0x000fe40000000000 */
[C---:B------:R-:W-:Y:S01]  /*06d0*/  LOP3.LUT R15, R3.reuse, 0xfe, RZ, 0xfc, !PT ;  /* 0x000000fe030f7812 */ /* 0x040fe200078efcff */
[----:B------:R-:W-:Y:S01]  /*06e0*/  IMAD.MOV.U32 R2, RZ, RZ, R14 ;  /* 0x000000ffff027224 */ /* 0x000fe200078e000e */
[----:B------:R-:W-:Y:S01]  /*06f0*/  LOP3.LUT R17, R3, 0x3a, RZ, 0xfc, !PT ;  /* 0x0000003a03117812 */ /* 0x000fe200078efcff */
[----:B------:R-:W-:Y:S01]  /*0700*/  IMAD R0, R13, R0, R12 ;  /* 0x000000000d007224 */ /* 0x000fe200078e020c */
[----:B------:R-:W-:Y:S01]  /*0710*/  IABS R231, R15 ;  /* 0x0000000f00e77213 */ /* 0x000fe20000000000 */
[----:B------:R-:W-:Y:S01]  /*0720*/  IMAD R9, R2, R11, RZ ;  /* 0x0000000b02097224 */ /* 0x000fe200078e02ff */
[----:B------:R-:W-:Y:S01]  /*0730*/  ISETP.GE.AND P1, PT, R15, RZ, PT ;  /* 0x000000ff0f00720c */ /* 0x000fe20003f26270 */
[----:B------:R-:W-:Y:S01]  /*0740*/  IMAD.IADD R0, R10, 0x1, R0 ;  /* 0x000000010a007824 */ /* 0x000fe200078e0200 */
[----:B------:R-:W-:Y:S01]  /*0750*/  LOP3.LUT R10, R3, 0x2, RZ, 0xfc, !PT ;  /* 0x00000002030a7812 */ /* 0x000fe200078efcff */
[----:B------:R-:W-:Y:S01]  /*0760*/  IMAD.HI.U32 R2, R5, R8, RZ ;  /* 0x0000000805027227 */ /* 0x000fe200078e00ff */
[----:B------:R-:W-:-:S02]  /*0770*/  IABS R77, R17 ;  /* 0x00000011004d7213 */ /* 0x000fc40000000000 */
[----:B------:R-:W-:Y:S01]  /*0780*/  IABS R63, R10 ;  /* 0x0000000a003f7213 */ /* 0x000fe20000000000 */
[----:B------:R-:W-:Y:S01]  /*0790*/  IMAD.HI.U32 R6, R7, R9, R6 ;  /* 0x0000000907067227 */ /* 0x000fe200078e0006 */
[----:B------:R-:W-:Y:S02]  /*07a0*/  ISETP.GE.AND P0, PT, R10, RZ, PT ;  /* 0x000000ff0a00720c */ /* 0x000fe40003f06270 */
[C---:B------:R-:W-:Y:S01]  /*07b0*/  LOP3.LUT R18, R3.reuse, 0x3c, RZ, 0xfc, !PT ;  /* 0x0000003c03127812 */ /* 0x040fe200078efcff */
[----:B------:R-:W-:Y:S01]  /*07c0*/  IMAD R56, R0, 0x100, R152 ;  /* 0x0000010000387824 */ /* 0x000fe200078e0298 */
[C---:B------:R-:W-:Y:S01]  /*07d0*/  LOP3.LUT R19, R3.reuse, 0x3e, RZ, 0xfc, !PT ;  /* 0x0000003e03137812 */ /* 0x040fe200078efcff */
[----:B------:R-:W-:Y:S01]  /*07e0*/  IMAD.MOV R9, RZ, RZ, -R2 ;  /* 0x000000ffff097224 */ /* 0x000fe200078e0a02 */
[C---:B------:R-:W-:Y:S01]  /*07f0*/  LOP3.LUT R20, R3.reuse, 0x8e, RZ, 0xfc, !PT ;  /* 0x0000008e03147812 */ /* 0x040fe200078efcff */
[----:B------:R-:W-:Y:S01]  /*0800*/  VIADD R54, R56, 0x40 ;  /* 0x0000004038367836 */ /* 0x000fe20000000000 */
[----:B------:R-:W-:Y:S01]  /*0810*/  LOP3.LUT R22, R3, 0x90, RZ, 0xfc, !PT ;  /* 0x0000009003167812 */ /* 0x000fe200078efcff */
[----:B------:R-:W-:Y:S01]  /*0820*/  IMAD R9, R4, R9, R8 ;  /* 0x0000000904097224 */ /* 0x000fe200078e0208 */
[----:B------:R-:W-:Y:S01]  /*0830*/  IABS R8, R56 ;  /* 0x0000003800087213 */ /* 0x000fe20000000000 */
[----:B------:R-:W-:Y:S01]  /*0840*/  IMAD.HI.U32 R7, R5, R231, RZ ;  /* 0x000000e705077227 */ /* 0x000fe200078e00ff */
[----:B------:R-:W-:Y:S01]  /*0850*/  IABS R10, R54 ;  /* 0x00000036000a7213 */ /* 0x000fe20000000000 */
[----:B------:R1:W-:Y:S01]  /*0860*/  STL [R1+0x13f0], R56 ;  /* 0x0013f03801007387 */ /* 0x0003e20000100800 */
[----:B------:R-:W-:Y:S01]  /*0870*/  LOP3.LUT R24, R3, 0x92, RZ, 0xfc, !PT ;  /* 0x0000009203187812 */ /* 0x000fe200078efcff */
[----:B------:R-:W-:Y:S01]  /*0880*/  IMAD.HI.U32 R2, R5, R63, RZ ;  /* 0x0000003f05027227 */ /* 0x000fe200078e00ff */
[----:B------:R-:W-:Y:S01]  /*0890*/  IABS R199, R20 ;  /* 0x0000001400c77213 */ /* 0x000fe20000000000 */
[----:B------:R2:W-:Y:S01]  /*08a0*/  STL [R1+0x1404], R54 ;  /* 0x0014043601007387 */ /* 0x0005e20000100800 */
[----:B------:R-:W-:Y:S01]  /*08b0*/  IABS R197, R22 ;  /* 0x0000001600c57213 */ /* 0x000fe20000000000 */
[----:B------:R-:W-:Y:S01]  /*08c0*/  IMAD.MOV R7, RZ, RZ, -R7 ;  /* 0x000000ffff077224 */ /* 0x000fe200078e0a07 */
[----:B------:R-:W-:Y:S01]  /*08d0*/  IABS R195, R24 ;  /* 0x0000001800c37213 */ /* 0x000fe20000000000 */
[----:B------:R-:W-:Y:S01]  /*08e0*/  IMAD.HI.U32 R0, R6, R8, RZ ;  /* 0x0000000806007227 */ /* 0x000fe200078e00ff */
[----:B------:R-:W-:-:S02]  /*08f0*/  LOP3.LUT R26, R3, 0xe2, RZ, 0xfc, !PT ;  /* 0x000000e2031a7812 */ /* 0x000fc400078efcff */
[C---:B------:R-:W-:Y:S01]  /*0900*/  LOP3.LUT R28, R3.reuse, 0xe8, RZ, 0xfc, !PT ;  /* 0x000000e8031c7812 */ /* 0x040fe200078efcff */
[----:B------:R-:W-:Y:S01]  /*0910*/  IMAD.MOV R16, RZ, RZ, -R2 ;  /* 0x000000ffff107224 */ /* 0x000fe200078e0a02 */
[C---:B------:R-:W-:Y:S01]  /*0920*/  LOP3.LUT R30, R3.reuse, 0xea, RZ, 0xfc, !PT ;  /* 0x000000ea031e7812 */ /* 0x040fe200078efcff */
[----:B------:R-:W-:Y:S01]  /*0930*/  IMAD.HI.U32 R2, R6, R10, RZ ;  /* 0x0000000a06027227 */ /* 0x000fe200078e00ff */
[----:B------:R-:W-:Y:S02]  /*0940*/  IABS R251, R28 ;  /* 0x0000001c00fb7213 */ /* 0x000fe40000000000 */
[----:B------:R-:W-:Y:S01]  /*0950*/  IABS R249, R30 ;  /* 0x0000001e00f97213 */ /* 0x000fe20000000000 */
[C---:B------:R-:W-:Y:S01]  /*0960*/  IMAD R231, R4.reuse, R7, R231 ;  /* 0x0000000704e77224 */ /* 0x040fe200078e02e7 */
[C---:B------:R-:W-:Y:S01]  /*0970*/  LOP3.LUT R32, R3.reuse, 0xec, RZ, 0xfc, !PT ;  /* 0x000000ec03207812 */ /* 0x040fe200078efcff */
[----:B------:R-:W-:Y:S01]  /*0980*/  IMAD.MOV R0, RZ, RZ, -R0 ;  /* 0x000000ffff007224 */ /* 0x000fe200078e0a00 */
[----:B------:R-:W-:Y:S01]  /*0990*/  LOP3.LUT R34, R3, 0xee, RZ, 0xfc, !PT ;  /* 0x000000ee03227812 */ /* 0x000fe200078efcff */
[----:B------:R-:W-:Y:S01]  /*09a0*/  IMAD.MOV R12, RZ, RZ, -R2 ;  /* 0x000000ffff0c7224 */ /* 0x000fe200078e0a02 */
[----:B------:R-:W-:Y:S01]  /*09b0*/  ISETP.GT.U32.AND P3, PT, R4, R231, PT ;  /* 0x000000e70400720c */ /* 0x000fe20003f64070 */
[C---:B------:R-:W-:Y:S01]  /*09c0*/  IMAD R2, R11.reuse, R0, R8 ;  /* 0x000000000b027224 */ /* 0x040fe200078e0208 */
[----:B------:R-:W-:Y:S01]  /*09d0*/  IABS R247, R32 ;  /* 0x0000002000f77213 */ /* 0x000fe20000000000 */
[----:B------:R-:W-:Y:S01]  /*09e0*/  IMAD R8, R11, R12, R10 ;  /* 0x0000000c0b087224 */ /* 0x000fe200078e020a */
[----:B------:R-:W-:Y:S01]  /*09f0*/  LOP3.LUT R12, R3, 0x4, RZ, 0xfc, !PT ;  /* 0x00000004030c7812 */ /* 0x000fe200078efcff */
[C---:B------:R-:W-:Y:S01]  /*0a00*/  VIADD R52, R56.reuse, 0x80 ;  /* 0x0000008038347836 */ /* 0x040fe20000000000 */
[C---:B------:R-:W-:Y:S01]  /*0a10*/  ISETP.GT.U32.AND P2, PT, R11.reuse, R2, PT ;  /* 0x000000020b00720c */ /* 0x040fe20003f44070 */
[----:B------:R-:W-:Y:S01]  /*0a20*/  VIADD R50, R56, 0xc0 ;  /* 0x000000c038327836 */ /* 0x000fe20000000000 */
[----:B------:R-:W-:Y:S01]  /*0a30*/  ISETP.GT.U32.AND P6, PT, R11, R8, PT ;  /* 0x000000080b00720c */ /* 0x000fe20003fc4070 */
[----:B------:R-:W-:Y:S01]  /*0a40*/  IMAD R63, R4, R16, R63 ;  /* 0x00000010043f7224 */ /* 0x000fe200078e023f */
[----:B------:R-:W-:Y:S01]  /*0a50*/  IABS R13, R52 ;  /* 0x00000034000d7213 */ /* 0x000fe20000000000 */
[----:B------:R3:W-:Y:S01]  /*0a60*/  STL [R1+0x1400], R52 ;  /* 0x0014003401007387 */ /* 0x0007e20000100800 */
[----:B------:R-:W-:Y:S01]  /*0a70*/  IABS R15, R50 ;  /* 0x00000032000f7213 */ /* 0x000fe20000000000 */
[----:B------:R-:W-:Y:S01]  /*0a80*/  @!P3 IMAD.IADD R231, R231, 0x1, -R4 ;  /* 0x00000001e7e7b824 */ /* 0x000fe200078e0a04 */
[----:B------:R-:W-:Y:S01]  /*0a90*/  IABS R79, R12 ;  /* 0x0000000c004f7213 */ /* 0x000fe20000000000 */
[----:B------:R-:W-:Y:S01]  /*0aa0*/  IMAD.HI.U32 R7, R6, R13, RZ ;  /* 0x0000000d06077227 */ /* 0x000fe200078e00ff */
[----:B------:R-:W-:Y:S01]  /*0ab0*/  LOP3.LUT R16, R3, 0x1e, RZ, 0xfc, !PT ;  /* 0x0000001e03107812 */ /* 0x000fe200078efcff */
[----:B------:R4:W-:Y:S01]  /*0ac0*/  STL [R1+0x13fc], R50 ;  /* 0x0013fc3201007387 */ /* 0x0009e20000100800 */
[----:B------:R-:W-:Y:S01]  /*0ad0*/  ISETP.GT.U32.AND P5, PT, R4, R231, PT ;  /* 0x000000e70400720c */ /* 0x000fe20003fa4070 */
[--C-:B------:R-:W-:Y:S01]  /*0ae0*/  @!P2 IMAD.IADD R2, R2, 0x1, -R11.reuse ;  /* 0x000000010202a824 */ /* 0x100fe200078e0a0b */
[----:B------:R-:W-:Y:S01]  /*0af0*/  ISETP.GT.U32.AND P2, PT, R4, R9, PT ;  /* 0x000000090400720c */ /* 0x000fe20003f44070 */
[----:B------:R-:W-:Y:S01]  /*0b00*/  @!P6 IMAD.IADD R8, R8, 0x1, -R11 ;  /* 0x000000010808e824 */ /* 0x000fe200078e0a0b */
[----:B------:R-:W-:Y:S01]  /*0b10*/  IABS R99, R16 ;  /* 0x0000001000637213 */ /* 0x000fe20000000000 */
[----:B------:R-:W-:Y:S01]  /*0b20*/  IMAD.HI.U32 R6, R6, R15, RZ ;  /* 0x0000000f06067227 */ /* 0x000fe200078e00ff */
[----:B------:R-:W-:-:S02]  /*0b30*/  ISETP.GT.U32.AND P6, PT, R11, R2, PT ;  /* 0x000000020b00720c */ /* 0x000fc40003fc4070 */
[----:B------:R-:W-:Y:S01]  /*0b40*/  IABS R245, R34 ;  /* 0x0000002200f57213 */ /* 0x000fe20000000000 */
[----:B------:R-:W-:Y:S01]  /*0b50*/  IMAD.MOV R14, RZ, RZ, -R7 ;  /* 0x000000ffff0e7224 */ /* 0x000fe200078e0a07 */
[C---:B------:R-:W-:Y:S01]  /*0b60*/  LOP3.LUT R36, R3.reuse, 0xf0, RZ, 0xfc, !PT ;  /* 0x000000f003247812 */ /* 0x040fe200078efcff */
[----:B------:R-:W-:Y:S01]  /*0b70*/  IMAD.MOV R0, RZ, RZ, -R6 ;  /* 0x000000ffff007224 */ /* 0x000fe200078e0a06 */
[----:B------:R-:W-:Y:S01]  /*0b80*/  LOP3.LUT R38, R3, 0xf2, RZ, 0xfc, !PT ;  /* 0x000000f203267812 */ /* 0x000fe200078efcff */
[--C-:B------:R-:W-:Y:S01]  /*0b90*/  @!P5 IMAD.IADD R231, R231, 0x1, -R4.reuse ;  /* 0x00000001e7e7d824 */ /* 0x100fe200078e0a04 */
[----:B------:R-:W-:Y:S01]  /*0ba0*/  ISETP.GT.U32.AND P5, PT, R11, R8, PT ;  /* 0x000000080b00720c */ /* 0x000fe20003fa4070 */
[----:B------:R-:W-:Y:S01]  /*0bb0*/  @!P2 IMAD.IADD R9, R9, 0x1, -R4 ;  /* 0x000000010909a824 */ /* 0x000fe200078e0a04 */
[----:B------:R-:W-:Y:S01]  /*0bc0*/  ISETP.GT.U32.AND P2, PT, R4, R63, PT ;  /* 0x0000003f0400720c */ /* 0x000fe20003f44070 */
[----:B------:R-:W-:Y:S01]  /*0bd0*/  IMAD.HI.U32 R7, R5, R79, RZ ;  /* 0x0000004f05077227 */ /* 0x000fe200078e00ff */
[----:B------:R-:W-:-:S02]  /*0be0*/  IABS R243, R36 ;  /* 0x0000002400f37213 */ /* 0x000fc40000000000 */
[----:B------:R-:W-:Y:S01]  /*0bf0*/  IABS R241, R38 ;  /* 0x0000002600f17213 */ /* 0x000fe20000000000 */
[----:B------:R-:W-:Y:S01]  /*0c00*/  @!P6 IMAD.IADD R2, R2, 0x1, -R11 ;  /* 0x000000010202e824 */ /* 0x000fe200078e0a0b */
[----:B------:R-:W-:Y:S01]  /*0c10*/  ISETP.GT.U32.AND P6, PT, R4, R9, PT ;  /* 0x000000090400720c */ /* 0x000fe20003fc4070 */
[----:B------:R-:W-:Y:S01]  /*0c20*/  IMAD R6, R11, R14, R13 ;  /* 0x0000000e0b067224 */ /* 0x000fe200078e020d */
[----:B------:R-:W-:Y:S01]  /*0c30*/  LOP3.LUT R13, R3, 0x6, RZ, 0xfc, !PT ;  /* 0x00000006030d7812 */ /* 0x000fe200078efcff */
[----:B------:R-:W-:Y:S01]  /*0c40*/  IMAD R0, R11, R0, R15 ;  /* 0x000000000b007224 */ /* 0x000fe200078e020f */
[----:B------:R-:W-:Y:S01]  /*0c50*/  LOP3.LUT R14, R3, 0x8, RZ, 0xfc, !PT ;  /* 0x00000008030e7812 */ /* 0x000fe200078efcff */
[----:B------:R-:W-:Y:S01]  /*0c60*/  IMAD.MOV R7, RZ, RZ, -R7 ;  /* 0x000000ffff077224 */ /* 0x000fe200078e0a07 */
[C---:B------:R-:W-:Y:S01]  /*0c70*/  ISETP.GT.U32.AND P4, PT, R11.reuse, R6, PT ;  /* 0x000000060b00720c */ /* 0x040fe20003f84070 */
[----:B------:R-:W-:Y:S01]  /*0c80*/  @!P5 IMAD.IADD R8, R8, 0x1, -R11 ;  /* 0x000000010808d824 */ /* 0x000fe200078e0a0b */
[----:B------:R-:W-:Y:S01]  /*0c90*/  IABS R93, R13 ;  /* 0x0000000d005d7213 */ /* 0x000fe20000000000 */
[C---:B------:R-:W-:Y:S01]  /*0ca0*/  IMAD R79, R4.reuse, R7, R79 ;  /* 0x00000007044f7224 */ /* 0x040fe200078e024f */
[----:B------:R-:W-:Y:S01]  /*0cb0*/  ISETP.GT.U32.AND P3, PT, R11, R0, PT ;  /* 0x000000000b00720c */ /* 0x000fe20003f64070 */
[----:B------:R-:W-:Y:S01]  /*0cc0*/  @!P1 IMAD.MOV R231, RZ, RZ, -R231 ;  /* 0x000000ffffe79224 */ /* 0x000fe200078e0ae7 */
[----:B------:R-:W-:Y:S01]  /*0cd0*/  IABS R107, R14 ;  /* 0x0000000e006b7213 */ /* 0x000fe20000000000 */
[----:B------:R-:W-:Y:S01]  /*0ce0*/  IMAD.HI.U32 R10, R5, R93, RZ ;  /* 0x0000005d050a7227 */ /* 0x000fe200078e00ff */
[----:B------:R-:W-:-:S02]  /*0cf0*/  ISETP.GT.U32.AND P5, PT, R4, R79, PT ;  /* 0x0000004f0400720c */ /* 0x000fc40003fa4070 */
[----:B------:R-:W-:Y:S01]  /*0d00*/  LOP3.LUT R15, R3, 0x16, RZ, 0xfc, !PT ;  /* 0x00000016030f7812 */ /* 0x000fe200078efcff */
[----:B------:R-:W-:Y:S01]  /*0d10*/  @!P6 IMAD.IADD R9, R9, 0x1, -R4 ;  /* 0x000000010909e824 */ /* 0x000fe200078e0a04 */
[----:B------:R-:W-:Y:S01]  /*0d20*/  ISETP.GE.AND P6, PT, R3, RZ, PT ;  /* 0x000000ff0300720c */ /* 0x000fe20003fc6270 */
[----:B------:R-:W-:Y:S01]  /*0d30*/  IMAD.HI.U32 R7, R5, R107, RZ ;  /* 0x0000006b05077227 */ /* 0x000fe200078e00ff */
[----:B------:R-:W-:Y:S02]  /*0d40*/  IABS R97, R15 ;  /* 0x0000000f00617213 */ /* 0x000fe40000000000 */
[C---:B------:R-:W-:Y:S01]  /*0d50*/  LOP3.LUT R42, R3.reuse, 0xf8, RZ, 0xfc, !PT ;  /* 0x000000f8032a7812 */ /* 0x040fe200078efcff */
[----:B------:R-:W-:Y:S01]  /*0d60*/  IMAD.MOV R10, RZ, RZ, -R10 ;  /* 0x000000ffff0a7224 */ /* 0x000fe200078e0a0a */
[C---:B------:R-:W-:Y:S01]  /*0d70*/  LOP3.LUT R40, R3.reuse, 0xf6, RZ, 0xfc, !PT ;  /* 0x000000f603287812 */ /* 0x040fe200078efcff */
[--C-:B------:R-:W-:Y:S01]  /*0d80*/  @!P4 IMAD.IADD R6, R6, 0x1, -R11.reuse ;  /* 0x000000010606c824 */ /* 0x100fe200078e0a0b */
[----:B------:R-:W-:Y:S01]  /*0d90*/  LOP3.LUT R44, R3, 0xfa, RZ, 0xfc, !PT ;  /* 0x000000fa032c7812 */ /* 0x000fe200078efcff */
[----:B------:R-:W-:Y:S01]  /*0da0*/  @!P3 IMAD.IADD R0, R0, 0x1, -R11 ;  /* 0x000000010000b824 */ /* 0x000fe200078e0a0b */
[----:B------:R-:W-:Y:S01]  /*0db0*/  IABS R235, R42 ;  /* 0x0000002a00eb7213 */ /* 0x000fe20000000000 */
[----:B------:R-:W-:Y:S01]  /*0dc0*/  IMAD.MOV R7, RZ, RZ, -R7 ;  /* 0x000000ffff077224 */ /* 0x000fe200078e0a07 */
[C---:B------:R-:W-:Y:S01]  /*0dd0*/  ISETP.GT.U32.AND P4, PT, R11.reuse, R6, PT ;  /* 0x000000060b00720c */ /* 0x040fe20003f84070 */
[C---:B------:R-:W-:Y:S01]  /*0de0*/  IMAD R93, R4.reuse, R10, R93 ;  /* 0x0000000a045d7224 */ /* 0x040fe200078e025d */
[----:B------:R-:W-:Y:S01]  /*0df0*/  ISETP.GT.U32.AND P3, PT, R11, R0, PT ;  /* 0x000000000b00720c */ /* 0x000fe20003f64070 */
[C---:B------:R-:W-:Y:S01]  /*0e00*/  IMAD R107, R4.reuse, R7, R107 ;  /* 0x00000007046b7224 */ /* 0x040fe200078e026b */
[----:B------:R-:W-:Y:S01]  /*0e10*/  LOP3.LUT R10, R3, 0xa, RZ, 0xfc, !PT ;  /* 0x0000000a030a7812 */ /* 0x000fe200078efcff */
[--C-:B------:R-:W-:Y:S01]  /*0e20*/  @!P5 IMAD.IADD R79, R79, 0x1, -R4.reuse ;  /* 0x000000014f4fd824 */ /* 0x100fe200078e0a04 */
[C---:B------:R-:W-:Y:S01]  /*0e30*/  ISETP.GT.U32.AND P5, PT, R4.reuse, R93, PT ;  /* 0x0000005d0400720c */ /* 0x040fe20003fa4070 */
[----:B------:R-:W-:Y:S01]  /*0e40*/  @!P6 IMAD.MOV R9, RZ, RZ, -R9 ;  /* 0x000000ffff09e224 */ /* 0x000fe200078e0a09 */
[C---:B------:R-:W-:Y:S01]  /*0e50*/  ISETP.GT.U32.AND P6, PT, R4.reuse, R107, PT ;  /* 0x0000006b0400720c */ /* 0x040fe20003fc4070 */
[----:B------:R-:W-:Y:S01]  /*0e60*/  @!P2 IMAD.IADD R63, R63, 0x1, -R4 ;  /* 0x000000013f3fa824 */ /* 0x000fe200078e0a04 */
[----:B------:R-:W-:-:S02]  /*0e70*/  ISETP.GT.U32.AND P1, PT, R4, R79, PT ;  /* 0x0000004f0400720c */ /* 0x000fc40003f24070 */
[----:B------:R-:W-:Y:S01]  /*0e80*/  IABS R65, R10 ;  /* 0x0000000a00417213 */ /* 0x000fe20000000000 */
[--C-:B------:R-:W-:Y:S01]  /*0e90*/  @!P4 IMAD.IADD R6, R6, 0x1, -R11.reuse ;  /* 0x000000010606c824 */ /* 0x100fe200078e0a0b */
[----:B------:R-:W-:Y:S01]  /*0ea0*/  ISETP.GT.U32.AND P2, PT, R4, R63, PT ;  /* 0x0000003f0400720c */ /* 0x000fe20003f44070 */
[----:B------:R-:W-:Y:S01]  /*0eb0*/  @!P3 IMAD.IADD R0, R0, 0x1, -R11 ;  /* 0x000000010000b824 */ /* 0x000fe200078e0a0b */
[----:B------:R-:W-:Y:S01]  /*0ec0*/  LOP3.LUT R11, R3, 0xc, RZ, 0xfc, !PT ;  /* 0x0000000c030b7812 */ /* 0x000fe200078efcff */
[----:B------:R-:W-:Y:S01]  /*0ed0*/  IMAD.HI.U32 R7, R5, R65, RZ ;  /* 0x0000004105077227 */ /* 0x000fe200078e00ff */
[----:B------:R-:W-:Y:S02]  /*0ee0*/  ISETP.GE.AND P4, PT, R12, RZ, PT ;  /* 0x000000ff0c00720c */ /* 0x000fe40003f86270 */
[----:B------:R-:W-:Y:S01]  /*0ef0*/  IABS R81, R11 ;  /* 0x0000000b00517213 */ /* 0x000fe20000000000 */
[--C-:B------:R-:W-:Y:S01]  /*0f00*/  @!P5 IMAD.IADD R93, R93, 0x1, -R4.reuse ;  /* 0x000000015d5dd824 */ /* 0x100fe200078e0a04 */
[----:B------:R-:W-:Y:S01]  /*0f10*/  LOP3.LUT R12, R3, 0xe, RZ, 0xfc, !PT ;  /* 0x0000000e030c7812 */ /* 0x000fe200078efcff */
[--C-:B------:R-:W-:Y:S01]  /*0f20*/  @!P6 IMAD.IADD R107, R107, 0x1, -R4.reuse ;  /* 0x000000016b6be824 */ /* 0x100fe200078e0a04 */
[----:B------:R-:W-:Y:S01]  /*0f30*/  ISETP.GE.AND P3, PT, R13, RZ, PT ;  /* 0x000000ff0d00720c */ /* 0x000fe20003f66270 */
[----:B------:R-:W-:Y:S01]  /*0f40*/  @!P1 IMAD.IADD R79, R79, 0x1, -R4 ;  /* 0x000000014f4f9824 */ /* 0x000fe200078e0a04 */
[----:B------:R-:W-:Y:S01]  /*0f50*/  ISETP.GT.U32.AND P5, PT, R4, R93, PT ;  /* 0x0000005d0400720c */ /* 0x000fe20003fa4070 */
[----:B------:R-:W-:Y:S01]  /*0f60*/  IMAD.MOV R7, RZ, RZ, -R7 ;  /* 0x000000ffff077224 */ /* 0x000fe200078e0a07 */
[----:B------:R-:W-:Y:S01]  /*0f70*/  ISETP.GE.AND P1, PT, R10, RZ, PT ;  /* 0x000000ff0a00720c */ /* 0x000fe20003f26270 */
[----:B------:R-:W-:Y:S01]  /*0f80*/  IMAD.HI.U32 R10, R5, R81, RZ ;  /* 0x00000051050a7227 */ /* 0x000fe200078e00ff */
[----:B------:R-:W-:-:S02]  /*0f90*/  ISETP.GT.U32.AND P6, PT, R4, R107, PT ;  /* 0x0000006b0400720c */ /* 0x000fc40003fc4070 */
[----:B------:R-:W-:Y:S01]  /*0fa0*/  IABS R95, R12 ;  /* 0x0000000c005f7213 */ /* 0x000fe20000000000 */
[----:B------:R-:W-:Y:S01]  /*0fb0*/  IMAD.MOV R10, RZ, RZ, -R10 ;  /* 0x000000ffff0a7224 */ /* 0x000fe200078e0a0a */
[----:B------:R-:W-:Y:S01]  /*0fc0*/  LOP3.LUT R13, R3, 0x12, RZ, 0xfc, !PT ;  /* 0x00000012030d7812 */ /* 0x000fe200078efcff */
[C---:B------:R-:W-:Y:S01]  /*0fd0*/  IMAD R65, R4.reuse, R7, R65 ;  /* 0x0000000704417224 */ /* 0x040fe200078e0241 */
[----:B------:R-:W-:Y:S01]  /*0fe0*/  IABS R239, R40 ;  /* 0x0000002800ef7213 */ /* 0x000fe20000000000 */
[C---:B------:R-:W-:Y:S01]  /*0ff0*/  IMAD R81, R4.reuse, R10, R81 ;  /* 0x0000000a04517224 */ /* 0x040fe200078e0251 */
[----:B------:R-:W-:Y:S01]  /*1000*/  IABS R67, R13 ;  /* 0x0000000d00437213 */ /* 0x000fe20000000000 */
[--C-:B------:R-:W-:Y:S01]  /*1010*/  @!P5 IMAD.IADD R93, R93, 0x1, -R4.reuse ;  /* 0x000000015d5dd824 */ /* 0x100fe200078e0a04 */
[----:B------:R-:W-:Y:S01]  /*1020*/  ISETP.GT.U32.AND P5, PT, R4, R65, PT ;  /* 0x000000410400720c */ /* 0x000fe20003fa4070 */
[--C-:B------:R-:W-:Y:S01]  /*1030*/  @!P2 IMAD.IADD R63, R63, 0x1, -R4.reuse ;  /* 0x000000013f3fa824 */ /* 0x100fe200078e0a04 */
[----:B------:R-:W-:Y:S01]  /*1040*/  ISETP.GE.AND P2, PT, R14, RZ, PT ;  /* 0x000000ff0e00720c */ /* 0x000fe20003f46270 */
[----:B------:R-:W-:Y:S01]  /*1050*/  @!P6 IMAD.IADD R107, R107, 0x1, -R4 ;  /* 0x000000016b6be824 */ /* 0x000fe200078e0a04 */
[----:B------:R-:W-:Y:S01]  /*1060*/  ISETP.GT.U32.AND P6, PT, R4, R81, PT ;  /* 0x000000510400720c */ /* 0x000fe20003fc4070 */
[----:B------:R-:W-:Y:S01]  /*1070*/  @!P0 IMAD.MOV R63, RZ, RZ, -R63 ;  /* 0x000000ffff3f8224 */ /* 0x000fe200078e0a3f */
[----:B------:R-:W-:Y:S01]  /*1080*/  ISETP.GE.AND P0, PT, R11, RZ, PT ;  /* 0x000000ff0b00720c */ /* 0x000fe20003f06270 */
[----:B------:R-:W-:Y:S01]  /*1090*/  IMAD.HI.U32 R7, R5, R95, RZ ;  /* 0x0000005f05077227 */ /* 0x000fe200078e00ff */
[----:B------:R-:W-:-:S02]  /*10a0*/  LOP3.LUT R11, R3, 0x10, RZ, 0xfc, !PT ;  /* 0x00000010030b7812 */ /* 0x000fc400078efcff */
[----:B------:R-:W-:Y:S01]  /*10b0*/  LOP3.LUT R14, R3, 0x14, RZ, 0xfc, !PT ;  /* 0x00000014030e7812 */ /* 0x000fe200078efcff */
[----:B------:R-:W-:Y:S01]  /*10c0*/  IMAD.MOV R7, RZ, RZ, -R7 ;  /* 0x000000ffff077224 */ /* 0x000fe200078e0a07 */
[----:B------:R-:W-:Y:S01]  /*10d0*/  IABS R109, R11 ;  /* 0x0000000b006d7213 */ /* 0x000fe20000000000 */
[--C-:B------:R-:W-:Y:S01]  /*10e0*/  @!P5 IMAD.IADD R65, R65, 0x1, -R4.reuse ;  /* 0x000000014141d824 */ /* 0x100fe200078e0a04 */
[----:B------:R-:W-:Y:S01]  /*10f0*/  IABS R83, R14 ;  /* 0x0000000e00537213 */ /* 0x000fe20000000000 */
[C---:B------:R-:W-:Y:S02]  /*1100*/  IMAD R95, R4.reuse, R7, R95 ;  /* 0x00000007045f7224 */ /* 0x040fe400078e025f */
[----:B------:R-:W-:Y:S01]  /*1110*/  @!P6 IMAD.IADD R81, R81, 0x1, -R4 ;  /* 0x000000015151e824 */ /* 0x000fe200078e0a04 */
[C---:B------:R-:W-:Y:S01]  /*1120*/  ISETP.GT.U32.AND P6, PT, R4.reuse, R65, PT ;  /* 0x000000410400720c */ /* 0x040fe20003fc4070 */
[----:B------:R-:W-:Y:S01]  /*1130*/  IMAD.HI.U32 R7, R5, R109, RZ ;  /* 0x0000006d05077227 */ /* 0x000fe200078e00ff */
[----:B------:R-:W-:-:S03]  /*1140*/  ISETP.GT.U32.AND P5, PT, R4, R95, PT ;  /* 0x0000005f0400720c */ /* 0x000fc60003fa4070 */
[----:B------:R-:W-:Y:S02]  /*1150*/  IMAD.MOV R7, RZ, RZ, -R7 ;  /* 0x000000ffff077224 */ /* 0x000fe400078e0a07 */
[----:B------:R-:W-:-:S04]  /*1160*/  IMAD.HI.U32 R10, R5, R67, RZ ;  /* 0x00000043050a7227 */ /* 0x000fc800078e00ff */
[C---:B------:R-:W-:Y:S02]  /*1170*/  IMAD R109, R4.reuse, R7, R109 ;  /* 0x00000007046d7224 */ /* 0x040fe400078e026d */
[----:B------:R-:W-:Y:S02]  /*1180*/  @!P6 IMAD.IADD R65, R65, 0x1, -R4 ;  /* 0x000000014141e824 */ /* 0x000fe400078e0a04 */
[----:B------:R-:W-:Y:S01]  /*1190*/  IMAD.HI.U32 R7, R5, R83, RZ ;  /* 0x0000005305077227 */ /* 0x000fe200078e00ff */
[----:B------:R-:W-:-:S03]  /*11a0*/  ISETP.GT.U32.AND P6, PT, R4, R109, PT ;  /* 0x0000006d0400720c */ /* 0x000fc60003fc4070 */
[----:B------:R-:W-:Y:S02]  /*11b0*/  IMAD.MOV R10, RZ, RZ, -R10 ;  /* 0x000000ffff0a7224 */ /* 0x000fe400078e0a0a */
[----:B------:R-:W-:Y:S02]  /*11c0*/  IMAD.MOV R7, RZ, RZ, -R7 ;  /* 0x000000ffff077224 */ /* 0x000fe400078e0a07 */
[C---:B------:R-:W-:Y:S02]  /*11d0*/  IMAD R67, R4.reuse, R10, R67 ;  /* 0x0000000a04437224 */ /* 0x040fe400078e0243 */
[C---:B------:R-:W-:Y:S02]  /*11e0*/  IMAD R83, R4.reuse, R7, R83 ;  /* 0x0000000704537224 */ /* 0x040fe400078e0253 */
[----:B------:R-:W-:Y:S01]  /*11f0*/  @!P1 IMAD.MOV R65, RZ, RZ, -R65 ;  /* 0x000000ffff419224 */ /* 0x000fe200078e0a41 */
[C---:B------:R-:W-:Y:S01]  /*1200*/  ISETP.GT.U32.AND P1, PT, R4.reuse, R67, PT ;  /* 0x000000430400720c */ /* 0x040fe20003f24070 */
[----:B------:R-:W-:Y:S01]  /*1210*/  @!P6 IMAD.IADD R109, R109, 0x1, -R4 ;  /* 0x000000016d6de824 */ /* 0x000fe200078e0a04 */
[----:B------:R-:W-:Y:S01]  /*1220*/  ISETP.GT.U32.AND P6, PT, R4, R83, PT ;  /* 0x000000530400720c */ /* 0x000fe20003fc4070 */
[----:B------:R-:W-:Y:S01]  /*1230*/  @!P4 IMAD.MOV R79, RZ, RZ, -R79 ;  /* 0x000000ffff4fc224 */ /* 0x000fe200078e0a4f */
[----:B------:R-:W-:Y:S01]  /*1240*/  ISETP.GE.AND P4, PT, R12, RZ, PT ;  /* 0x000000ff0c00720c */ /* 0x000fe20003f86270 */
[----:B------:R-:W-:Y:S01]  /*1250*/  IMAD.HI.U32 R10, R5, R97, RZ ;  /* 0x00000061050a7227 */ /* 0x000fe200078e00ff */
[----:B------:R-:W-:-:S03]  /*1260*/  LOP3.LUT R12, R3, 0x18, RZ, 0xfc, !PT ;  /* 0x00000018030c7812 */ /* 0x000fc600078efcff */
[----:B------:R-:W-:Y:S01]  /*1270*/  IMAD.MOV R10, RZ, RZ, -R10 ;  /* 0x000000ffff0a7224 */ /* 0x000fe200078e0a0a */
[----:B------:R-:W-:Y:S01]  /*1280*/  IABS R111, R12 ;  /* 0x0000000c006f7213 */ /* 0x000fe20000000000 */
[--C-:B------:R-:W-:Y:S02]  /*1290*/  @!P5 IMAD.IADD R95, R95, 0x1, -R4.reuse ;  /* 0x000000015f5fd824 */ /* 0x100fe400078e0a04 */
[--C-:B------:R-:W-:Y:S01]  /*12a0*/  @!P1 IMAD.IADD R67, R67, 0x1, -R4.reuse ;  /* 0x0000000143439824 */ /* 0x100fe200078e0a04 */
[C---:B------:R-:W-:Y:S01]  /*12b0*/  ISETP.GT.U32.AND P1, PT, R4.reuse, R109, PT ;  /* 0x0000006d0400720c */ /* 0x040fe20003f24070 */
[----:B------:R-:W-:Y:S01]  /*12c0*/  @!P6 IMAD.IADD R83, R83, 0x1, -R4 ;  /* 0x000000015353e824 */ /* 0x000fe200078e0a04 */
[----:B------:R-:W-:Y:S01]  /*12d0*/  ISETP.GT.U32.AND P5, PT, R4, R95, PT ;  /* 0x0000005f0400720c */ /* 0x000fe20003fa4070 */
[----:B------:R-:W-:-:S03]  /*12e0*/  IMAD.HI.U32 R7, R5, R111, RZ ;  /* 0x0000006f05077227 */ /* 0x000fc600078e00ff */
[C---:B------:R-:W-:Y:S01]  /*12f0*/  ISETP.GT.U32.AND P6, PT, R4.reuse, R83, PT ;  /* 0x000000530400720c */ /* 0x040fe20003fc4070 */
[----:B------:R-:W-:Y:S01]  /*1300*/  @!P3 IMAD.MOV R93, RZ, RZ, -R93 ;  /* 0x000000ffff5db224 */ /* 0x000fe200078e0a5d */
[C---:B------:R-:W-:Y:S01]  /*1310*/  ISETP.GT.U32.AND P3, PT, R4.reuse, R81, PT ;  /* 0x000000510400720c */ /* 0x040fe20003f64070 */
[C---:B------:R-:W-:Y:S02]  /*1320*/  IMAD R97, R4.reuse, R10, R97 ;  /* 0x0000000a04617224 */ /* 0x040fe400078e0261 */
[----:B------:R-:W-:Y:S02]  /*1330*/  IMAD.MOV R7, RZ, RZ, -R7 ;  /* 0x000000ffff077224 */ /* 0x000fe400078e0a07 */
[--C-:B------:R-:W-:Y:S01]  /*1340*/  @!P1 IMAD.IADD R109, R109, 0x1, -R4.reuse ;  /* 0x000000016d6d9824 */ /* 0x100fe200078e0a04 */
[C---:B------:R-:W-:Y:S01]  /*1350*/  ISETP.GT.U32.AND P1, PT, R4.reuse, R97, PT ;  /* 0x000000610400720c */ /* 0x040fe20003f24070 */
[----:B------:R-:W-:Y:S02]  /*1360*/  IMAD R111, R4, R7, R111 ;  /* 0x00000007046f7224 */ /* 0x000fe400078e026f */
[--C-:B------:R-:W-:Y:S01]  /*1370*/  @!P5 IMAD.IADD R95, R95, 0x1, -R4.reuse ;  /* 0x000000015f5fd824 */ /* 0x100fe200078e0a04 */
[----:B------:R-:W-:Y:S01]  /*1380*/  ISETP.GE.AND P5, PT, R14, RZ, PT ;  /* 0x000000ff0e00720c */ /* 0x000fe20003fa6270 */
[--C-:B------:R-:W-:Y:S01]  /*1390*/  @!P6 IMAD.IADD R83, R83, 0x1, -R4.reuse ;  /* 0x000000015353e824 */ /* 0x100fe200078e0a04 */
[C---:B------:R-:W-:Y:S01]  /*13a0*/  ISETP.GT.U32.AND P6, PT, R4.reuse, R111, PT ;  /* 0x0000006f0400720c */ /* 0x040fe20003fc4070 */
[--C-:B------:R-:W-:Y:S01]  /*13b0*/  @!P3 IMAD.IADD R81, R81, 0x1, -R4.reuse ;  /* 0x000000015151b824 */ /* 0x100fe200078e0a04 */
[----:B------:R-:W-:Y:S01]  /*13c0*/  ISETP.GE.AND P3, PT, R13, RZ, PT ;  /* 0x000000ff0d00720c */ /* 0x000fe20003f66270 */
[----:B------:R-:W-:Y:S01]  /*13d0*/  @!P2 IMAD.MOV R107, RZ, RZ, -R107 ;  /* 0x000000ffff6ba224 */ /* 0x000fe200078e0a6b */
[C---:B------:R-:W-:Y:S01]  /*13e0*/  LOP3.LUT R13, R3.reuse, 0x1a, RZ, 0xfc, !PT ;  /* 0x0000001a030d7812 */ /* 0x040fe200078efcff */
[----:B------:R-:W-:Y:S01]  /*13f0*/  @!P0 IMAD.MOV R81, RZ, RZ, -R81 ;  /* 0x000000ffff518224 */ /* 0x000fe200078e0a51 */
[----:B------:R-:W-:Y:S01]  /*1400*/  LOP3.LUT R14, R3, 0x1c, RZ, 0xfc, !PT ;  /* 0x0000001c030e7812 */ /* 0x000fe200078efcff */
[----:B------:R-:W-:Y:S01]  /*1410*/  @!P1 IMAD.IADD R97, R97, 0x1, -R4 ;  /* 0x0000000161619824 */ /* 0x000fe200078e0a04 */
[----:B------:R-:W-:Y:S01]  /*1420*/  IABS R69, R13 ;  /* 0x0000000d00457213 */ /* 0x000fe20000000000 */
[----:B------:R-:W-:Y:S01]  /*1430*/  @!P4 IMAD.MOV R95, RZ, RZ, -R95 ;  /* 0x000000ffff5fc224 */ /* 0x000fe200078e0a5f */
[----:B------:R-:W-:Y:S01]  /*1440*/  ISETP.GE.AND P2, PT, R11, RZ, PT ;  /* 0x000000ff0b00720c */ /* 0x000fe20003f46270 */
[----:B------:R-:W-:Y:S01]  /*1450*/  IMAD.HI.U32 R11, R5, R99, RZ ;  /* 0x00000063050b7227 */ /* 0x000fe200078e00ff */
[----:B------:R-:W-:-:S02]  /*1460*/  ISETP.GT.U32.AND P0, PT, R4, R67, PT ;  /* 0x000000430400720c */ /* 0x000fc40003f04070 */
[----:B------:R-:W-:Y:S01]  /*1470*/  IABS R85, R14 ;  /* 0x0000000e00557213 */ /* 0x000fe20000000000 */
[----:B------:R-:W-:Y:S01]  /*1480*/  @!P6 IMAD.IADD R111, R111, 0x1, -R4 ;  /* 0x000000016f6fe824 */ /* 0x000fe200078e0a04 */
[----:B------:R-:W-:Y:S01]  /*1490*/  ISETP.GT.U32.AND P6, PT, R4, R97, PT ;  /* 0x000000610400720c */ /* 0x000fe20003fc4070 */
[----:B------:R-:W-:Y:S01]  /*14a0*/  IMAD.HI.U32 R7, R5, R69, RZ ;  /* 0x0000004505077227 */ /* 0x000fe200078e00ff */
[----:B------:R-:W-:Y:S02]  /*14b0*/  ISETP.GE.AND P1, PT, R12, RZ, PT ;  /* 0x000000ff0c00720c */ /* 0x000fe40003f26270 */
[----:B------:R-:W-:Y:S01]  /*14c0*/  LOP3.LUT R12, R3, 0x20, RZ, 0xfc, !PT ;  /* 0x00000020030c7812 */ /* 0x000fe200078efcff */
[----:B------:R-:W-:Y:S02]  /*14d0*/  IMAD.MOV R11, RZ, RZ, -R11 ;  /* 0x000000ffff0b7224 */ /* 0x000fe400078e0a0b */
[----:B------:R-:W-:Y:S01]  /*14e0*/  IMAD.HI.U32 R10, R5, R85, RZ ;  /* 0x00000055050a7227 */ /* 0x000fe200078e00ff */
[----:B------:R-:W-:-:S03]  /*14f0*/  IABS R113, R12 ;  /* 0x0000000c00717213 */ /* 0x000fc60000000000 */
[----:B------:R-:W-:Y:S02]  /*1500*/  IMAD.MOV R7, RZ, RZ, -R7 ;  /* 0x000000ffff077224 */ /* 0x000fe400078e0a07 */
[C---:B------:R-:W-:Y:S01]  /*1510*/  IMAD R99, R4.reuse, R11, R99 ;  /* 0x0000000b04637224 */ /* 0x040fe200078e0263 */
[----:B------:R-:W-:Y:S01]  /*1520*/  LOP3.LUT R11, R3, 0x22, RZ, 0xfc, !PT ;  /* 0x00000022030b7812 */ /* 0x000fe200078efcff */
[----:B------:R-:W-:Y:S02]  /*1530*/  IMAD.MOV R10, RZ, RZ, -R10 ;  /* 0x000000ffff0a7224 */ /* 0x000fe400078e0a0a */
[C---:B------:R-:W-:Y:S01]  /*1540*/  IMAD R69, R4.reuse, R7, R69 ;  /* 0x0000000704457224 */ /* 0x040fe200078e0245 */
[----:B------:R-:W-:Y:S01]  /*1550*/  IABS R71, R11 ;  /* 0x0000000b00477213 */ /* 0x000fe20000000000 */
[--C-:B------:R-:W-:Y:S01]  /*1560*/  @!P6 IMAD.IADD R97, R97, 0x1, -R4.reuse ;  /* 0x000000016161e824 */ /* 0x100fe200078e0a04 */
[C---:B------:R-:W-:Y:S01]  /*1570*/  ISETP.GT.U32.AND P6, PT, R4.reuse, R99, PT ;  /* 0x000000630400720c */ /* 0x040fe20003fc4070 */
[----:B------:R-:W-:Y:S01]  /*1580*/  @!P0 IMAD.IADD R67, R67, 0x1, -R4 ;  /* 0x0000000143438824 */ /* 0x000fe200078e0a04 */
[C---:B------:R-:W-:Y:S01]  /*1590*/  ISETP.GT.U32.AND P4, PT, R4.reuse, R69, PT ;  /* 0x000000450400720c */ /* 0x040fe20003f84070 */
[C---:B------:R-:W-:Y:S01]  /*15a0*/  IMAD R85, R4.reuse, R10, R85 ;  /* 0x0000000a04557224 */ /* 0x040fe200078e0255 */
[----:B------:R-:W-:Y:S01]  /*15b0*/  ISETP.GE.AND P0, PT, R15, RZ, PT ;  /* 0x000000ff0f00720c */ /* 0x000fe20003f06270 */
[----:B------:R-:W-:Y:S01]  /*15c0*/  @!P2 IMAD.MOV R109, RZ, RZ, -R109 ;  /* 0x000000ffff6da224 */ /* 0x000fe200078e0a6d */
[C---:B------:R-:W-:Y:S01]  /*15d0*/  ISETP.GT.U32.AND P2, PT, R4.reuse, R111, PT ;  /* 0x0000006f0400720c */ /* 0x040fe20003f44070 */
[----:B------:R-:W-:Y:S01]  /*15e0*/  @!P3 IMAD.MOV R67, RZ, RZ, -R67 ;  /* 0x000000ffff43b224 */ /* 0x000fe200078e0a43 */
[----:B------:R-:W-:Y:S01]  /*15f0*/  ISETP.GT.U32.AND P3, PT, R4, R85, PT ;  /* 0x000000550400720c */ /* 0x000fe20003f64070 */
[----:B------:R-:W-:Y:S01]  /*1600*/  IMAD.HI.U32 R7, R5, R113, RZ ;  /* 0x0000007105077227 */ /* 0x000fe200078e00ff */
[----:B------:R-:W-:-:S03]  /*1610*/  LOP3.LUT R15, R3, 0x36, RZ, 0xfc, !PT ;  /* 0x00000036030f7812 */ /* 0x000fc600078efcff */
[----:B------:R-:W-:Y:S01]  /*1620*/  IMAD.MOV R10, RZ, RZ, -R7 ;  /* 0x000000ffff0a7224 */ /* 0x000fe200078e0a07 */
[----:B------:R-:W-:Y:S01]  /*1630*/  IABS R105, R15 ;  /* 0x0000000f00697213 */ /* 0x000fe20000000000 */
[--C-:B------:R-:W-:Y:S02]  /*1640*/  @!P6 IMAD.IADD R99, R99, 0x1, -R4.reuse ;  /* 0x000000016363e824 */ /* 0x100fe400078e0a04 */
[--C-:B------:R-:W-:Y:S01]  /*1650*/  @!P4 IMAD.IADD R69, R69, 0x1, -R4.reuse ;  /* 0x000000014545c824 */ /* 0x100fe200078e0a04 */
[----:B------:R-:W-:Y:S01]  /*1660*/  ISETP.GE.AND P4, PT, R16, RZ, PT ;  /* 0x000000ff1000720c */ /* 0x000fe20003f86270 */
[--C-:B------:R-:W-:Y:S01]  /*1670*/  @!P2 IMAD.IADD R111, R111, 0x1, -R4.reuse ;  /* 0x000000016f6fa824 */ /* 0x100fe200078e0a04 */
[----:B------:R-:W-:Y:S01]  /*1680*/  ISETP.GE.AND P2, PT, R14, RZ, PT ;  /* 0x000000ff0e00720c */ /* 0x000fe20003f46270 */
[C---:B------:R-:W-:Y:S01]  /*1690*/  IMAD R113, R4.reuse, R10, R113 ;  /* 0x0000000a04717224 */ /* 0x040fe200078e0271 */
[----:B------:R-:W-:Y:S01]  /*16a0*/  LOP3.LUT R14, R3, 0x26, RZ, 0xfc, !PT ;  /* 0x00000026030e7812 */ /* 0x000fe200078efcff */
[----:B------:R-:W-:Y:S01]  /*16b0*/  @!P0 IMAD.MOV R97, RZ, RZ, -R97 ;  /* 0x000000ffff618224 */ /* 0x000fe200078e0a61 */
[C---:B------:R-:W-:Y:S01]  /*16c0*/  ISETP.GT.U32.AND P0, PT, R4.reuse, R99, PT ;  /* 0x000000630400720c */ /* 0x040fe20003f04070 */
[----:B------:R-:W-:Y:S01]  /*16d0*/  @!P3 IMAD.IADD R85, R85, 0x1, -R4 ;  /* 0x000000015555b824 */ /* 0x000fe200078e0a04 */
[C---:B------:R-:W-:Y:S01]  /*16e0*/  ISETP.GT.U32.AND P3, PT, R4.reuse, R69, PT ;  /* 0x000000450400720c */ /* 0x040fe20003f64070 */
[----:B------:R-:W-:Y:S01]  /*16f0*/  @!P1 IMAD.MOV R111, RZ, RZ, -R111 ;  /* 0x000000ffff6f9224 */ /* 0x000fe200078e0a6f */
[C---:B------:R-:W-:Y:S01]  /*1700*/  ISETP.GT.U32.AND P1, PT, R4.reuse, R113, PT ;  /* 0x000000710400720c */ /* 0x040fe20003f24070 */
[----:B------:R-:W-:Y:S01]  /*1710*/  @!P5 IMAD.MOV R83, RZ, RZ, -R83 ;  /* 0x000000ffff53d224 */ /* 0x000fe200078e0a53 */
[----:B------:R-:W-:Y:S01]  /*1720*/  ISETP.GE.AND P5, PT, R13, RZ, PT ;  /* 0x000000ff0d00720c */ /* 0x000fe20003fa6270 */
[----:B------:R-:W-:Y:S01]  /*1730*/  IMAD.HI.U32 R7, R5, R71, RZ ;  /* 0x0000004705077227 */ /* 0x000fe200078e00ff */
[----:B------:R-:W-:-:S02]  /*1740*/  ISETP.GT.U32.AND P6, PT, R4, R85, PT ;  /* 0x000000550400720c */ /* 0x000fc40003fc4070 */
[----:B------:R-:W-:Y:S01]  /*1750*/  LOP3.LUT R13, R3, 0x24, RZ, 0xfc, !PT ;  /* 0x00000024030d7812 */ /* 0x000fe200078efcff */
[----:B------:R-:W-:Y:S01]  /*1760*/  IMAD.MOV R7, RZ, RZ, -R7 ;  /* 0x000000ffff077224 */ /* 0x000fe200078e0a07 */
[----:B------:R-:W-:Y:S01]  /*1770*/  IABS R101, R14 ;  /* 0x0000000e00657213 */ /* 0x000fe20000000000 */
[--C-:B------:R-:W-:Y:S01]  /*1780*/  @!P0 IMAD.IADD R99, R99, 0x1, -R4.reuse ;  /* 0x0000000163638824 */ /* 0x100fe200078e0a04 */
[----:B------:R-:W-:Y:S01]  /*1790*/  IABS R87, R13 ;  /* 0x0000000d00577213 */ /* 0x000fe20000000000 */
[----:B------:R-:W-:Y:S01]  /*17a0*/  IMAD R71, R4, R7, R71 ;  /* 0x0000000704477224 */ /* 0x000fe200078e0247 */
[----:B------:R-:W-:Y:S01]  /*17b0*/  ISETP.GE.AND P0, PT, R11, RZ, PT ;  /* 0x000000ff0b00720c */ /* 0x000fe20003f06270 */
[--C-:B------:R-:W-:Y:S01]  /*17c0*/  @!P3 IMAD.IADD R69, R69, 0x1, -R4.reuse ;  /* 0x000000014545b824 */ /* 0x100fe200078e0a04 */
[----:B------:R-:W-:Y:S01]  /*17d0*/  LOP3.LUT R11, R3, 0x28, RZ, 0xfc, !PT ;  /* 0x00000028030b7812 */ /* 0x000fe200078efcff */
[----:B------:R-:W-:Y:S01]  /*17e0*/  @!P1 IMAD.IADD R113, R113, 0x1, -R4 ;  /* 0x0000000171719824 */ /* 0x000fe200078e0a04 */
[----:B------:R-:W-:Y:S01]  /*17f0*/  ISETP.GE.AND P3, PT, R12, RZ, PT ;  /* 0x000000ff0c00720c */ /* 0x000fe20003f66270 */
[----:B------:R-:W-:Y:S01]  /*1800*/  IMAD.HI.U32 R7, R5, R87, RZ ;  /* 0x0000005705077227 */ /* 0x000fe200078e00ff */
[----:B------:R-:W-:-:S02]  /*1810*/  IABS R115, R11 ;  /* 0x0000000b00737213 */ /* 0x000fc40000000000 */
[----:B------:R-:W-:Y:S01]  /*1820*/  LOP3.LUT R12, R3, 0x2c, RZ, 0xfc, !PT ;  /* 0x0000002c030c7812 */ /* 0x000fe200078efcff */
[----:B------:R-:W-:Y:S01]  /*1830*/  @!P6 IMAD.IADD R85, R85, 0x1, -R4 ;  /* 0x000000015555e824 */ /* 0x000fe200078e0a04 */
[C---:B------:R-:W-:Y:S01]  /*1840*/  ISETP.GT.U32.AND P6, PT, R4.reuse, R71, PT ;  /* 0x000000470400720c */ /* 0x040fe20003fc4070 */
[----:B------:R-:W-:Y:S01]  /*1850*/  @!P5 IMAD.MOV R69, RZ, RZ, -R69 ;  /* 0x000000ffff45d224 */ /* 0x000fe200078e0a45 */
[C---:B------:R-:W-:Y:S01]  /*1860*/  ISETP.GT.U32.AND P5, PT, R4.reuse, R113, PT ;  /* 0x000000710400720c */ /* 0x040fe20003fa4070 */
[----:B------:R-:W-:Y:S01]  /*1870*/  IMAD.MOV R7, RZ, RZ, -R7 ;  /* 0x000000ffff077224 */ /* 0x000fe200078e0a07 */
[----:B------:R-:W-:Y:S01]  /*1880*/  IABS R89, R12 ;  /* 0x0000000c00597213 */ /* 0x000fe20000000000 */
[----:B------:R-:W-:Y:S01]  /*1890*/  IMAD.HI.U32 R10, R5, R101, RZ ;  /* 0x00000065050a7227 */ /* 0x000fe200078e00ff */
[----:B------:R-:W-:Y:S02]  /*18a0*/  ISETP.GE.AND P1, PT, R13, RZ, PT ;  /* 0x000000ff0d00720c */ /* 0x000fe40003f26270 */
[C---:B------:R-:W-:Y:S01]  /*18b0*/  LOP3.LUT R13, R3.reuse, 0x2e, RZ, 0xfc, !PT ;  /* 0x0000002e030d7812 */ /* 0x040fe200078efcff */
[----:B------:R-:W-:Y:S01]  /*18c0*/  IMAD R87, R4, R7, R87 ;  /* 0x0000000704577224 */ /* 0x000fe200078e0257 */
[----:B------:R-:W-:Y:S01]  /*18d0*/  LOP3.LUT R16, R3, 0x38, RZ, 0xfc, !PT ;  /* 0x0000003803107812 */ /* 0x000fe200078efcff */
[----:B------:R-:W-:Y:S01]  /*18e0*/  IMAD.HI.U32 R7, R5, R115, RZ ;  /* 0x0000007305077227 */ /* 0x000fe200078e00ff */
[----:B------:R-:W-:-:S02]  /*18f0*/  IABS R103, R13 ;  /* 0x0000000d00677213 */ /* 0x000fc40000000000 */
[----:B------:R-:W-:Y:S01]  /*1900*/  IABS R119, R16 ;  /* 0x0000001000777213 */ /* 0x000fe20000000000 */
[----:B------:R-:W-:Y:S02]  /*1910*/  IMAD.MOV R7, RZ, RZ, -R7 ;  /* 0x000000ffff077224 */ /* 0x000fe400078e0a07 */
[--C-:B------:R-:W-:Y:S02]  /*1920*/  @!P6 IMAD.IADD R71, R71, 0x1, -R4.reuse ;  /* 0x000000014747e824 */ /* 0x100fe400078e0a04 */
[----:B------:R-:W-:Y:S02]  /*1930*/  @!P5 IMAD.IADD R113, R113, 0x1, -R4 ;  /* 0x000000017171d824 */ /* 0x000fe400078e0a04 */
[C---:B------:R-:W-:Y:S01]  /*1940*/  IMAD R115, R4.reuse, R7, R115 ;  /* 0x0000000704737224 */ /* 0x040fe200078e0273 */
[C---:B------:R-:W-:Y:S01]  /*1950*/  ISETP.GT.U32.AND P6, PT, R4.reuse, R71, PT ;  /* 0x000000470400720c */ /* 0x040fe20003fc4070 */
[----:B------:R-:W-:Y:S02]  /*1960*/  @!P3 IMAD.MOV R113, RZ, RZ, -R113 ;  /* 0x000000ffff71b224 */ /* 0x000fe400078e0a71 */
[----:B------:R-:W-:Y:S01]  /*1970*/  IMAD.MOV R10, RZ, RZ, -R10 ;  /* 0x000000ffff0a7224 */ /* 0x000fe200078e0a0a */
[C---:B------:R-:W-:Y:S01]  /*1980*/  ISETP.GT.U32.AND P3, PT, R4.reuse, R115, PT ;  /* 0x000000730400720c */ /* 0x040fe20003f64070 */
[----:B------:R-:W-:Y:S01]  /*1990*/  @!P2 IMAD.MOV R85, RZ, RZ, -R85 ;  /* 0x000000ffff55a224 */ /* 0x000fe200078e0a55 */
[C---:B------:R-:W-:Y:S01]  /*19a0*/  ISETP.GT.U32.AND P2, PT, R4.reuse, R87, PT ;  /* 0x000000570400720c */ /* 0x040fe20003f44070 */
[----:B------:R-:W-:Y:S01]  /*19b0*/  IMAD R101, R4, R10, R101 ;  /* 0x0000000a04657224 */ /* 0x000fe200078e0265 */
[----:B------:R-:W-:Y:S01]  /*19c0*/  LOP3.LUT R10, R3, 0x2a, RZ, 0xfc, !PT ;  /* 0x0000002a030a7812 */ /* 0x000fe200078efcff */
[----:B------:R-:W-:Y:S01]  /*19d0*/  @!P4 IMAD.MOV R99, RZ, RZ, -R99 ;  /* 0x000000ffff63c224 */ /* 0x000fe200078e0a63 */
[----:B------:R-:W-:-:S02]  /*19e0*/  ISETP.GE.AND P4, PT, R14, RZ, PT ;  /* 0x000000ff0e00720c */ /* 0x000fc40003f86270 */
[----:B------:R-:W-:Y:S01]  /*19f0*/  ISETP.GT.U32.AND P5, PT, R4, R101, PT ;  /* 0x000000650400720c */ /* 0x000fe20003fa4070 */
[--C-:B------:R-:W-:Y:S01]  /*1a00*/  @!P6 IMAD.IADD R71, R71, 0x1, -R4.reuse ;  /* 0x000000014747e824 */ /* 0x100fe200078e0a04 */
[----:B------:R-:W-:Y:S02]  /*1a10*/  IABS R73, R10 ;  /* 0x0000000a00497213 */ /* 0x000fe40000000000 */
[----:B------:R-:W-:Y:S01]  /*1a20*/  ISETP.GE.AND P6, PT, R11, RZ, PT ;  /* 0x000000ff0b00720c */ /* 0x000fe20003fc6270 */
[----:B------:R-:W-:Y:S01]  /*1a30*/  @!P3 IMAD.IADD R115, R115, 0x1, -R4 ;  /* 0x000000017373b824 */ /* 0x000fe200078e0a04 */
[----:B------:R-:W-:Y:S01]  /*1a40*/  LOP3.LUT R14, R3, 0x34, RZ, 0xfc, !PT ;  /* 0x00000034030e7812 */ /* 0x000fe200078efcff */
[----:B------:R-:W-:Y:S01]  /*1a50*/  @!P0 IMAD.MOV R71, RZ, RZ, -R71 ;  /* 0x000000ffff478224 */ /* 0x000fe200078e0a47 */
[----:B------:R-:W-:Y:S01]  /*1a60*/  ISETP.GE.AND P0, PT, R10, RZ, PT ;  /* 0x000000ff0a00720c */ /* 0x000fe20003f06270 */
[----:B------:R-:W-:Y:S01]  /*1a70*/  IMAD.HI.U32 R10, R5, R89, RZ ;  /* 0x00000059050a7227 */ /* 0x000fe200078e00ff */
[----:B------:R-:W-:-:S02]  /*1a80*/  ISETP.GT.U32.AND P3, PT, R4, R115, PT ;  /* 0x000000730400720c */ /* 0x000fc40003f64070 */
[----:B------:R-:W-:Y:S01]  /*1a90*/  IABS R91, R14 ;  /* 0x0000000e005b7213 */ /* 0x000fe20000000000 */
[----:B------:R-:W-:Y:S02]  /*1aa0*/  @!P2 IMAD.IADD R87, R87, 0x1, -R4 ;  /* 0x000000015757a824 */ /* 0x000fe400078e0a04 */
[----:B------:R-:W-:Y:S02]  /*1ab0*/  IMAD.MOV R10, RZ, RZ, -R10 ;  /* 0x000000ffff0a7224 */ /* 0x000fe400078e0a0a */
[----:B------:R-:W-:Y:S01]  /*1ac0*/  @!P5 IMAD.IADD R101, R101, 0x1, -R4 ;  /* 0x000000016565d824 */ /* 0x000fe200078e0a04 */
[C---:B------:R-:W-:Y:S01]  /*1ad0*/  ISETP.GT.U32.AND P2, PT, R4.reuse, R87, PT ;  /* 0x000000570400720c */ /* 0x040fe20003f44070 */
[C---:B------:R-:W-:Y:S02]  /*1ae0*/  IMAD R89, R4.reuse, R10, R89 ;  /* 0x0000000a04597224 */ /* 0x040fe400078e0259 */
[----:B------:R-:W-:Y:S01]  /*1af0*/  IMAD.HI.U32 R7, R5, R73, RZ ;  /* 0x0000004905077227 */ /* 0x000fe200078e00ff */
[----:B------:R-:W-:-:S03]  /*1b00*/  ISETP.GT.U32.AND P5, PT, R4, R101, PT ;  /* 0x000000650400720c */ /* 0x000fc60003fa4070 */
[----:B------:R-:W-:Y:S01]  /*1b10*/  @!P3 IMAD.IADD R115, R115, 0x1, -R4 ;  /* 0x000000017373b824 */ /* 0x000fe200078e0a04 */
[----:B------:R-:W-:Y:S01]  /*1b20*/  ISETP.GT.U32.AND P3, PT, R4, R89, PT ;  /* 0x000000590400720c */ /* 0x000fe20003f64070 */
[----:B------:R-:W-:Y:S02]  /*1b30*/  IMAD.MOV R7, RZ, RZ, -R7 ;  /* 0x000000ffff077224 */ /* 0x000fe400078e0a07 */
[----:B------:R-:W-:-:S04]  /*1b40*/  IMAD.HI.U32 R11, R5, R103, RZ ;  /* 0x00000067050b7227 */ /* 0x000fc800078e00ff */
[--C-:B------:R-:W-:Y:S01]  /*1b50*/  @!P2 IMAD.IADD R87, R87, 0x1, -R4.reuse ;  /* 0x000000015757a824 */ /* 0x100fe200078e0a04 */
[----:B------:R-:W-:Y:S01]  /*1b60*/  ISETP.GE.AND P2, PT, R12, RZ, PT ;  /* 0x000000ff0c00720c */ /* 0x000fe20003f46270 */
[C---:B------:R-:W-:Y:S01]  /*1b70*/  IMAD R73, R4.reuse, R7, R73 ;  /* 0x0000000704497224 */ /* 0x040fe200078e0249 */
[----:B------:R-:W-:Y:S01]  /*1b80*/  LOP3.LUT R7, R3, 0x30, RZ, 0xfc, !PT ;  /* 0x0000003003077812 */ /* 0x000fe200078efcff */
[--C-:B------:R-:W-:Y:S01]  /*1b90*/  @!P5 IMAD.IADD R101, R101, 0x1, -R4.reuse ;  /* 0x000000016565d824 */ /* 0x100fe200078e0a04 */
[----:B------:R-:W-:Y:S01]  /*1ba0*/  ISETP.GE.AND P5, PT, R13, RZ, PT ;  /* 0x000000ff0d00720c */ /* 0x000fe20003fa6270 */
[----:B------:R-:W-:Y:S01]  /*1bb0*/  IMAD.MOV R11, RZ, RZ, -R11 ;  /* 0x000000ffff0b7224 */ /* 0x000fe200078e0a0b */
[----:B------:R-:W-:Y:S01]  /*1bc0*/  LOP3.LUT R13, R3, 0x32, RZ, 0xfc, !PT ;  /* 0x00000032030d7812 */ /* 0x000fe200078efcff */
[----:B------:R-:W-:Y:S01]  /*1bd0*/  @!P1 IMAD.MOV R87, RZ, RZ, -R87 ;  /* 0x000000ffff579224 */ /* 0x000fe200078e0a57 */
[C---:B------:R-:W-:Y:S01]  /*1be0*/  ISETP.GT.U32.AND P1, PT, R4.reuse, R73, PT ;  /* 0x000000490400720c */ /* 0x040fe20003f24070 */
[----:B------:R-:W-:Y:S01]  /*1bf0*/  @!P3 IMAD.IADD R89, R89, 0x1, -R4 ;  /* 0x000000015959b824 */ /* 0x000fe200078e0a04 */
[----:B------:R-:W-:Y:S01]  /*1c00*/  IABS R117, R7 ;  /* 0x0000000700757213 */ /* 0x000fe20000000000 */
[C---:B------:R-:W-:Y:S01]  /*1c10*/  IMAD R103, R4.reuse, R11, R103 ;  /* 0x0000000b04677224 */ /* 0x040fe200078e0267 */
[----:B------:R-:W-:Y:S01]  /*1c20*/  IABS R75, R13 ;  /* 0x0000000d004b7213 */ /* 0x000fe20000000000 */
[----:B------:R-:W-:Y:S01]  /*1c30*/  @!P4 IMAD.MOV R101, RZ, RZ, -R101 ;  /* 0x000000ffff65c224 */ /* 0x000fe200078e0a65 */
[----:B------:R-:W-:Y:S01]  /*1c40*/  ISETP.GE.AND P4, PT, R7, RZ, PT ;  /* 0x000000ff0700720c */ /* 0x000fe20003f86270 */
[----:B------:R-:W-:Y:S01]  /*1c50*/  IMAD.HI.U32 R7, R5, R117, RZ ;  /* 0x0000007505077227 */ /* 0x000fe200078e00ff */
[----:B------:R-:W-:-:S03]  /*1c60*/  ISETP.GT.U32.AND P3, PT, R4, R89, PT ;  /* 0x000000590400720c */ /* 0x000fc60003f64070 */
[----:B------:R-:W-:Y:S01]  /*1c70*/  @!P6 IMAD.MOV R115, RZ, RZ, -R115 ;  /* 0x000000ffff73e224 */ /* 0x000fe200078e0a73 */
[----:B------:R-:W-:Y:S01]  /*1c80*/  ISETP.GT.U32.AND P6, PT, R4, R103, PT ;  /* 0x000000670400720c */ /* 0x000fe20003fc4070 */
[----:B------:R-:W-:-:S04]  /*1c90*/  IMAD.HI.U32 R10, R5, R75, RZ ;  /* 0x0000004b050a7227 */ /* 0x000fc800078e00ff */
[----:B------:R-:W-:Y:S02]  /*1ca0*/  IMAD.MOV R7, RZ, RZ, -R7 ;  /* 0x000000ffff077224 */ /* 0x000fe400078e0a07 */
[----:B------:R-:W-:Y:S02]  /*1cb0*/  @!P1 IMAD.IADD R73, R73, 0x1, -R4 ;  /* 0x0000000149499824 */ /* 0x000fe400078e0a04 */
[----:B------:R-:W-:Y:S02]  /*1cc0*/  IMAD.MOV R10, RZ, RZ, -R10 ;  /* 0x000000ffff0a7224 */ /* 0x000fe400078e0a0a */
[C---:B------:R-:W-:Y:S01]  /*1cd0*/  IMAD R117, R4.reuse, R7, R117 ;  /* 0x0000000704757224 */ /* 0x040fe200078e0275 */
[C---:B------:R-:W-:Y:S01]  /*1ce0*/  ISETP.GT.U32.AND P1, PT, R4.reuse, R73, PT ;  /* 0x000000490400720c */ /* 0x040fe20003f24070 */
[C---:B------:R-:W-:Y:S02]  /*1cf0*/  IMAD R75, R4.reuse, R10, R75 ;  /* 0x0000000a044b7224 */ /* 0x040fe400078e024b */
[--C-:B------:R-:W-:Y:S01]  /*1d00*/  @!P3 IMAD.IADD R89, R89, 0x1, -R4.reuse ;  /* 0x000000015959b824 */ /* 0x100fe200078e0a04 */
[C---:B------:R-:W-:Y:S01]  /*1d10*/  ISETP.GT.U32.AND P3, PT, R4.reuse, R117, PT ;  /* 0x000000750400720c */ /* 0x040fe20003f64070 */
[----:B------:R-:W-:Y:S01]  /*1d20*/  @!P6 IMAD.IADD R103, R103, 0x1, -R4 ;  /* 0x000000016767e824 */ /* 0x000fe200078e0a04 */
[----:B------:R-:W-:Y:S01]  /*1d30*/  ISETP.GT.U32.AND P6, PT, R4, R75, PT ;  /* 0x0000004b0400720c */ /* 0x000fe20003fc4070 */
[----:B------:R-:W-:-:S04]  /*1d40*/  IMAD.HI.U32 R11, R5, R91, RZ ;  /* 0x0000005b050b7227 */ /* 0x000fc800078e00ff */
[----:B------:R-:W-:-:S04]  /*1d50*/  IMAD.HI.U32 R12, R5, R105, RZ ;  /* 0x00000069050c7227 */ /* 0x000fc800078e00ff */
[--C-:B------:R-:W-:Y:S01]  /*1d60*/  @!P1 IMAD.IADD R73, R73, 0x1, -R4.reuse ;  /* 0x0000000149499824 */ /* 0x100fe200078e0a04 */
[----:B------:R-:W-:Y:S01]  /*1d70*/  ISETP.GE.AND P1, PT, R13, RZ, PT ;  /* 0x000000ff0d00720c */ /* 0x000fe20003f26270 */
[--C-:B------:R-:W-:Y:S01]  /*1d80*/  @!P3 IMAD.IADD R117, R117, 0x1, -R4.reuse ;  /* 0x000000017575b824 */ /* 0x100fe200078e0a04 */
[C---:B------:R-:W-:Y:S01]  /*1d90*/  ISETP.GT.U32.AND P3, PT, R4.reuse, R103, PT ;  /* 0x000000670400720c */ /* 0x040fe20003f64070 */
[----:B------:R-:W-:Y:S01]  /*1da0*/  @!P6 IMAD.IADD R75, R75, 0x1, -R4 ;  /* 0x000000014b4be824 */ /* 0x000fe200078e0a04 */
[----:B------:R-:W-:Y:S01]  /*1db0*/  IABS R13, R19 ;  /* 0x00000013000d7213 */ /* 0x000fe20000000000 */
[----:B------:R-:W-:Y:S01]  /*1dc0*/  @!P0 IMAD.MOV R73, RZ, RZ, -R73 ;  /* 0x000000ffff498224 */ /* 0x000fe200078e0a49 */
[C---:B------:R-:W-:Y:S01]  /*1dd0*/  ISETP.GT.U32.AND P0, PT, R4.reuse, R117, PT ;  /* 0x000000750400720c */ /* 0x040fe20003f04070 */
[----:B------:R-:W-:Y:S01]  /*1de0*/  IMAD.MOV R11, RZ, RZ, -R11 ;  /* 0x000000ffff0b7224 */ /* 0x000fe200078e0a0b */
[----:B------:R-:W-:Y:S01]  /*1df0*/  ISETP.GT.U32.AND P6, PT, R4, R75, PT ;  /* 0x0000004b0400720c */ /* 0x000fe20003fc4070 */
[----:B------:R-:W-:-:S02]  /*1e00*/  IMAD.MOV R12, RZ, RZ, -R12 ;  /* 0x000000ffff0c7224 */ /* 0x000fc400078e0a0c */
[----:B------:R-:W-:-:S04]  /*1e10*/  IMAD.HI.U32 R7, R5, R119, RZ ;  /* 0x0000007705077227 */ /* 0x000fc800078e00ff */
[C---:B------:R-:W-:Y:S02]  /*1e20*/  IMAD R91, R4.reuse, R11, R91 ;  /* 0x0000000b045b7224 */ /* 0x040fe400078e025b */
[----:B------:R-:W-:Y:S01]  /*1e30*/  IMAD R105, R4, R12, R105 ;  /* 0x0000000c04697224 */ /* 0x000fe200078e0269 */
[----:B------:R-:W-:Y:S01]  /*1e40*/  IABS R12, R18 ;  /* 0x00000012000c7213 */ /* 0x000fe20000000000 */
[----:B------:R-:W-:-:S04]  /*1e50*/  IMAD.HI.U32 R10, R5, R77, RZ ;  /* 0x0000004d050a7227 */ /* 0x000fc800078e00ff */
[----:B------:R-:W-:Y:S02]  /*1e60*/  IMAD.MOV R7, RZ, RZ, -R7 ;  /* 0x000000ffff077224 */ /* 0x000fe400078e0a07 */
[----:B------:R-:W-:Y:S02]  /*1e70*/  IMAD.MOV R11, RZ, RZ, -R10 ;  /* 0x000000ffff0b7224 */ /* 0x000fe400078e0a0a */
[----:B------:R-:W-:Y:S01]  /*1e80*/  @!P2 IMAD.MOV R89, RZ, RZ, -R89 ;  /* 0x000000ffff59a224 */ /* 0x000fe200078e0a59 */
[C---:B------:R-:W-:Y:S01]  /*1e90*/  ISETP.GT.U32.AND P2, PT, R4.reuse, R91, PT ;  /* 0x0000005b0400720c */ /* 0x040fe20003f44070 */
[----:B------:R-:W-:Y:S01]  /*1ea0*/  @!P3 IMAD.IADD R103, R103, 0x1, -R4 ;  /* 0x000000016767b824 */ /* 0x000fe200078e0a04 */
[C---:B------:R-:W-:Y:S01]  /*1eb0*/  ISETP.GT.U32.AND P3, PT, R4.reuse, R105, PT ;  /* 0x000000690400720c */ /* 0x040fe20003f64070 */
[C---:B------:R-:W-:Y:S02]  /*1ec0*/  IMAD R119, R4.reuse, R7, R119 ;  /* 0x0000000704777224 */ /* 0x040fe400078e0277 */
[----:B------:R-:W-:-:S02]  /*1ed0*/  IMAD R77, R4, R11, R77 ;  /* 0x0000000b044d7224 */ /* 0x000fc400078e024d */
[--C-:B------:R-:W-:Y:S01]  /*1ee0*/  @!P0 IMAD.IADD R117, R117, 0x1, -R4.reuse ;  /* 0x0000000175758824 */ /* 0x100fe200078e0a04 */
[C---:B------:R-:W-:Y:S01]  /*1ef0*/  ISETP.GT.U32.AND P0, PT, R4.reuse, R119, PT ;  /* 0x000000770400720c */ /* 0x040fe20003f04070 */
[----:B------:R-:W-:Y:S01]  /*1f00*/  @!P6 IMAD.IADD R75, R75, 0x1, -R4 ;  /* 0x000000014b4be824 */ /* 0x000fe200078e0a04 */
[----:B------:R-:W-:Y:S01]  /*1f10*/  ISETP.GT.U32.AND P6, PT, R4, R77, PT ;  /* 0x0000004d0400720c */ /* 0x000fe20003fc4070 */
[----:B------:R-:W-:-:S04]  /*1f20*/  IMAD.HI.U32 R7, R5, R12, RZ ;  /* 0x0000000c05077227 */ /* 0x000fc800078e00ff */
[--C-:B------:R-:W-:Y:S01]  /*1f30*/  @!P2 IMAD.IADD R91, R91, 0x1, -R4.reuse ;  /* 0x000000015b5ba824 */ /* 0x100fe200078e0a04 */
[----:B------:R-:W-:Y:S01]  /*1f40*/  ISETP.GE.AND P2, PT, R14, RZ, PT ;  /* 0x000000ff0e00720c */ /* 0x000fe20003f46270 */
[--C-:B------:R-:W-:Y:S01]  /*1f50*/  @!P3 IMAD.IADD R105, R105, 0x1, -R4.reuse ;  /* 0x000000016969b824 */ /* 0x100fe200078e0a04 */
[----:B------:R-:W-:Y:S01]  /*1f60*/  LOP3.LUT R14, R3, 0x42, RZ, 0xfc, !PT ;  /* 0x00000042030e7812 */ /* 0x000fe200078efcff */
[----:B------:R-:W-:Y:S01]  /*1f70*/  @!P5 IMAD.MOV R103, RZ, RZ, -R103 ;  /* 0x000000ffff67d224 */ /* 0x000fe200078e0a67 */
[----:B------:R-:W-:Y:S01]  /*1f80*/  ISETP.GE.AND P3, PT, R15, RZ, PT ;  /* 0x000000ff0f00720c */ /* 0x000fe20003f66270 */
[--C-:B------:R-:W-:Y:S01]  /*1f90*/  @!P0 IMAD.IADD R119, R119, 0x1, -R4.reuse ;  /* 0x0000000177778824 */ /* 0x100fe200078e0a04 */
[C---:B------:R-:W-:Y:S01]  /*1fa0*/  ISETP.GT.U32.AND P0, PT, R4.reuse, R91, PT ;  /* 0x0000005b0400720c */ /* 0x040fe20003f04070 */
[----:B------:R-:W-:Y:S01]  /*1fb0*/  IMAD.HI.U32 R10, R5, R13, RZ ;  /* 0x0000000d050a7227 */ /* 0x000fe200078e00ff */
[C---:B------:R-:W-:Y:S02]  /*1fc0*/  ISETP.GT.U32.AND P5, PT, R4.reuse, R105, PT ;  /* 0x000000690400720c */ /* 0x040fe40003fa4070 */
[----:B------:R-:W-:Y:S01]  /*1fd0*/  IABS R59, R14 ;  /* 0x0000000e003b7213 */ /* 0x000fe20000000000 */
[----:B------:R-:W-:Y:S01]  /*1fe0*/  IMAD.MOV R7, RZ, RZ, -R7 ;  /* 0x000000ffff077224 */ /* 0x000fe200078e0a07 */
[----:B------:R-:W-:Y:S01]  /*1ff0*/  LOP3.LUT R15, R3, 0x52, RZ, 0xfc, !PT ;  /* 0x00000052030f7812 */ /* 0x000fe200078efcff */
[----:B------:R-:W-:Y:S01]  /*2000*/  @!P6 IMAD.IADD R77, R77, 0x1, -R4 ;  /* 0x000000014d4de824 */ /* 0x000fe200078e0a04 */
[C---:B------:R-:W-:Y:S01]  /*2010*/  ISETP.GT.U32.AND P6, PT, R4.reuse, R119, PT ;  /* 0x000000770400720c */ /* 0x040fe20003fc4070 */
[----:B------:R-:W-:Y:S01]  /*2020*/  IMAD.MOV R10, RZ, RZ, -R10 ;  /* 0x000000ffff0a7224 */ /* 0x000fe200078e0a0a */
[----:B------:R-:W-:Y:S01]  /*2030*/  IABS R43, R15 ;  /* 0x0000000f002b7213 */ /* 0x000fe20000000000 */
[C---:B------:R-:W-:Y:S01]  /*2040*/  IMAD R11, R4.reuse, R7, R12 ;  /* 0x00000007040b7224 */ /* 0x040fe200078e020c */
[----:B------:R-:W-:Y:S01]  /*2050*/  LOP3.LUT R12, R3, 0x40, RZ, 0xfc, !PT ;  /* 0x00000040030c7812 */ /* 0x000fe200078efcff */
[----:B------:R-:W-:-:S02]  /*2060*/  IMAD R13, R4, R10, R13 ;  /* 0x0000000a040d7224 */ /* 0x000fc400078e020d */
[----:B------:R-:W-:Y:S01]  /*2070*/  @!P4 IMAD.MOV R117, RZ, RZ, -R117 ;  /* 0x000000ffff75c224 */ /* 0x000fe200078e0a75 */
[----:B------:R-:W-:Y:S01]  /*2080*/  IABS R61, R12 ;  /* 0x0000000c003d7213 */ /* 0x000fe20000000000 */
[--C-:B------:R-:W-:Y:S01]  /*2090*/  @!P0 IMAD.IADD R91, R91, 0x1, -R4.reuse ;  /* 0x000000015b5b8824 */ /* 0x100fe200078e0a04 */
[----:B------:R-:W-:Y:S01]  /*20a0*/  ISETP.GT.U32.AND P4, PT, R4, R77, PT ;  /* 0x0000004d0400720c */ /* 0x000fe20003f84070 */
[--C-:B------:R-:W-:Y:S01]  /*20b0*/  @!P5 IMAD.IADD R105, R105, 0x1, -R4.reuse ;  /* 0x000000016969d824 */ /* 0x100fe200078e0a04 */
[----:B------:R-:W-:Y:S01]  /*20c0*/  ISETP.GE.AND P0, PT, R16, RZ, PT ;  /* 0x000000ff1000720c */ /* 0x000fe20003f06270 */
[----:B------:R-:W-:Y:S01]  /*20d0*/  IMAD.HI.U32 R7, R5, R61, RZ ;  /* 0x0000003d05077227 */ /* 0x000fe200078e00ff */
[----:B------:R-:W-:Y:S02]  /*20e0*/  ISETP.GT.U32.AND P5, PT, R4, R13, PT ;  /* 0x0000000d0400720c */ /* 0x000fe40003fa4070 */
[----:B------:R-:W-:Y:S01]  /*20f0*/  LOP3.LUT R16, R3, 0x54, RZ, 0xfc, !PT ;  /* 0x0000005403107812 */ /* 0x000fe200078efcff */
[----:B------:R-:W-:Y:S01]  /*2100*/  @!P6 IMAD.IADD R119, R119, 0x1, -R4 ;  /* 0x000000017777e824 */ /* 0x000fe200078e0a04 */
[----:B------:R-:W-:Y:S01]  /*2110*/  ISETP.GE.AND P6, PT, R17, RZ, PT ;  /* 0x000000ff1100720c */ /* 0x000fe20003fc6270 */
[----:B------:R-:W-:Y:S01]  /*2120*/  IMAD.HI.U32 R10, R5, R59, RZ ;  /* 0x0000003b050a7227 */ /* 0x000fe200078e00ff */
[----:B------:R-:W-:-:S02]  /*2130*/  IABS R41, R16 ;  /* 0x0000001000297213 */ /* 0x000fc40000000000 */
[C---:B------:R-:W-:Y:S01]  /*2140*/  LOP3.LUT R17, R3.reuse, 0x56, RZ, 0xfc, !PT ;  /* 0x0000005603117812 */ /* 0x040fe200078efcff */
[----:B------:R-:W-:Y:S02]  /*2150*/  IMAD.MOV R7, RZ, RZ, -R7 ;  /* 0x000000ffff077224 */ /* 0x000fe400078e0a07 */
[----:B------:R-:W-:Y:S01]  /*2160*/  @!P1 IMAD.MOV R75, RZ, RZ, -R75 ;  /* 0x000000ffff4b9224 */ /* 0x000fe200078e0a4b */
[C---:B------:R-:W-:Y:S01]  /*2170*/  ISETP.GT.U32.AND P1, PT, R4.reuse, R11, PT ;  /* 0x0000000b0400720c */ /* 0x040fe20003f24070 */
[----:B------:R-:W-:Y:S01]  /*2180*/  IMAD.MOV R10, RZ, RZ, -R10 ;  /* 0x000000ffff0a7224 */ /* 0x000fe200078e0a0a */
[----:B------:R-:W-:Y:S01]  /*2190*/  IABS R39, R17 ;  /* 0x0000001100277213 */ /* 0x000fe20000000000 */
[----:B------:R-:W-:Y:S01]  /*21a0*/  IMAD R61, R4, R7, R61 ;  /* 0x00000007043d7224 */ /* 0x000fe200078e023d */
[----:B------:R-:W-:Y:S01]  /*21b0*/  LOP3.LUT R7, R3, 0x44, RZ, 0xfc, !PT ;  /* 0x0000004403077812 */ /* 0x000fe200078efcff */
[--C-:B------:R-:W-:Y:S01]  /*21c0*/  @!P4 IMAD.IADD R77, R77, 0x1, -R4.reuse ;  /* 0x000000014d4dc824 */ /* 0x100fe200078e0a04 */
[----:B------:R-:W-:Y:S01]  /*21d0*/  ISETP.GE.AND P4, PT, R18, RZ, PT ;  /* 0x000000ff1200720c */ /* 0x000fe20003f86270 */
[--C-:B------:R-:W-:Y:S01]  /*21e0*/  @!P5 IMAD.IADD R13, R13, 0x1, -R4.reuse ;  /* 0x000000010d0dd824 */ /* 0x100fe200078e0a04 */
[----:B------:R-:W-:Y:S01]  /*21f0*/  IABS R57, R7 ;  /* 0x0000000700397213 */ /* 0x000fe20000000000 */
[C---:B------:R-:W-:Y:S01]  /*2200*/  IMAD R59, R4.reuse, R10, R59 ;  /* 0x0000000a043b7224 */ /* 0x040fe200078e023b */
[----:B------:R-:W-:Y:S01]  /*2210*/  LOP3.LUT R10, R3, 0x46, RZ, 0xfc, !PT ;  /* 0x00000046030a7812 */ /* 0x000fe200078efcff */
[----:B------:R-:W-:Y:S01]  /*2220*/  @!P0 IMAD.MOV R119, RZ, RZ, -R119 ;  /* 0x000000ffff778224 */ /* 0x000fe200078e0a77 */
[C---:B------:R-:W-:Y:S01]  /*2230*/  ISETP.GT.U32.AND P0, PT, R4.reuse, R61, PT ;  /* 0x0000003d0400720c */ /* 0x040fe20003f04070 */
[----:B------:R-:W-:Y:S01]  /*2240*/  @!P3 IMAD.MOV R105, RZ, RZ, -R105 ;  /* 0x000000ffff69b224 */ /* 0x000fe200078e0a69 */
[C---:B------:R-:W-:Y:S01]  /*2250*/  ISETP.GT.U32.AND P3, PT, R4.reuse, R13, PT ;  /* 0x0000000d0400720c */ /* 0x040fe20003f64070 */
[----:B------:R-:W-:Y:S01]  /*2260*/  @!P6 IMAD.MOV R77, RZ, RZ, -R77 ;  /* 0x000000ffff4de224 */ /* 0x000fe200078e0a4d */
[----:B------:R-:W-:Y:S01]  /*2270*/  ISETP.GT.U32.AND P6, PT, R4, R59, PT ;  /* 0x0000003b0400720c */ /* 0x000fe20003fc4070 */
[----:B------:R-:W-:Y:S01]  /*2280*/  @!P1 IMAD.IADD R11, R11, 0x1, -R4 ;  /* 0x000000010b0b9824 */ /* 0x000fe200078e0a04 */
[----:B------:R-:W-:Y:S01]  /*2290*/  IABS R55, R10 ;  /* 0x0000000a00377213 */ /* 0x000fe20000000000 */
[----:B------:R-:W-:Y:S01]  /*22a0*/  @!P2 IMAD.MOV R91, RZ, RZ, -R91 ;  /* 0x000000ffff5ba224 */ /* 0x000fe200078e0a5b */
[----:B------:R-:W-:-:S02]  /*22b0*/  ISETP.GE.AND P5, PT, R12, RZ, PT ;  /* 0x000000ff0c00720c */ /* 0x000fc40003fa6270 */
[----:B------:R-:W-:Y:S02]  /*22c0*/  ISETP.GT.U32.AND P2, PT, R4, R11, PT ;  /* 0x0000000b0400720c */ /* 0x000fe40003f44070 */
[----:B------:R-:W-:Y:S01]  /*22d0*/  ISETP.GE.AND P1, PT, R19, RZ, PT ;  /* 0x000000ff1300720c */ /* 0x000fe20003f26270 */
[--C-:B------:R-:W-:Y:S01]  /*22e0*/  @!P0 IMAD.IADD R61, R61, 0x1, -R4.reuse ;  /* 0x000000013d3d8824 */ /* 0x100fe200078e0a04 */
[----:B------:R-:W-:Y:S01]  /*22f0*/  ISETP.GE.AND P0, PT, R10, RZ, PT ;  /* 0x000000ff0a00720c */ /* 0x000fe20003f06270 */
[--C-:B------:R-:W-:Y:S01]  /*2300*/  @!P3 IMAD.IADD R13, R13, 0x1, -R4.reuse ;  /* 0x000000010d0db824 */ /* 0x100fe200078e0a04 */
[----:B------:R-:W-:Y:S01]  /*2310*/  ISETP.GE.AND P3, PT, R7, RZ, PT ;  /* 0x000000ff0700720c */ /* 0x000fe20003f66270 */
[----:B------:R-:W-:Y:S01]  /*2320*/  @!P6 IMAD.IADD R59, R59, 0x1, -R4 ;  /* 0x000000013b3be824 */ /* 0x000fe200078e0a04 */
[----:B------:R-:W-:Y:S01]  /*2330*/  ISETP.GT.U32.AND P6, PT, R4, R61, PT ;  /* 0x0000003d0400720c */ /* 0x000fe20003fc4070 */
[----:B------:R-:W-:Y:S01]  /*2340*/  IMAD.HI.U32 R7, R5, R57, RZ ;  /* 0x0000003905077227 */ /* 0x000fe200078e00ff */
[----:B------:R-:W-:-:S02]  /*2350*/  LOP3.LUT R12, R3, 0x48, RZ, 0xfc, !PT ;  /* 0x00000048030c7812 */ /* 0x000fc400078efcff */
[----:B------:R-:W-:Y:S01]  /*2360*/  LOP3.LUT R18, R3, 0x7a, RZ, 0xfc, !PT ;  /* 0x0000007a03127812 */ /* 0x000fe200078efcff */
[----:B------:R-:W-:Y:S01]  /*2370*/  IMAD.MOV R7, RZ, RZ, -R7 ;  /* 0x000000ffff077224 */ /* 0x000fe200078e0a07 */
[----:B------:R-:W-:Y:S01]  /*2380*/  IABS R53, R12 ;  /* 0x0000000c00357213 */ /* 0x000fe20000000000 */
[--C-:B------:R-:W-:Y:S01]  /*2390*/  @!P2 IMAD.IADD R11, R11, 0x1, -R4.reuse ;  /* 0x000000010b0ba824 */ /* 0x100fe200078e0a04 */
[----:B------:R-:W-:Y:S01]  /*23a0*/  ISETP.GE.AND P2, PT, R14, RZ, PT ;  /* 0x000000ff0e00720c */ /* 0x000fe20003f46270 */
[C---:B------:R-:W-:Y:S01]  /*23b0*/  IMAD R57, R4.reuse, R7, R57 ;  /* 0x0000000704397224 */ /* 0x040fe200078e0239 */
[----:B------:R-:W-:Y:S01]  /*23c0*/  LOP3.LUT R7, R3, 0x4a, RZ, 0xfc, !PT ;  /* 0x0000004a03077812 */ /* 0x000fe200078efcff */
[----:B------:R-:W-:Y:S01]  /*23d0*/  IMAD.HI.U32 R10, R5, R55, RZ ;  /* 0x00000037050a7227 */ /* 0x000fe200078e00ff */
[----:B------:R-:W-:Y:S02]  /*23e0*/  LOP3.LUT R14, R3, 0x4e, RZ, 0xfc, !PT ;  /* 0x0000004e030e7812 */ /* 0x000fe400078efcff */
[----:B------:R-:W-:Y:S01]  /*23f0*/  IABS R51, R7 ;  /* 0x0000000700337213 */ /* 0x000fe20000000000 */
[----:B------:R-:W-:Y:S01]  /*2400*/  @!P4 IMAD.MOV R11, RZ, RZ, -R11 ;  /* 0x000000ffff0bc224 */ /* 0x000fe200078e0a0b */
[C---:B------:R-:W-:Y:S01]  /*2410*/  ISETP.GT.U32.AND P4, PT, R4.reuse, R59, PT ;  /* 0x0000003b0400720c */ /* 0x040fe20003f84070 */
[----:B------:R-:W-:Y:S01]  /*2420*/  @!P6 IMAD.IADD R61, R61, 0x1, -R4 ;  /* 0x000000013d3de824 */ /* 0x000fe200078e0a04 */
[C---:B------:R-:W-:Y:S01]  /*2430*/  ISETP.GT.U32.AND P6, PT, R4.reuse, R57, PT ;  /* 0x000000390400720c */ /* 0x040fe20003fc4070 */
[----:B------:R-:W-:Y:S01]  /*2440*/  IMAD.MOV R10, RZ, RZ, -R10 ;  /* 0x000000ffff0a7224 */ /* 0x000fe200078e0a0a */
[----:B------:R-:W-:Y:S01]  /*2450*/  IABS R47, R14 ;  /* 0x0000000e002f7213 */ /* 0x000fe20000000000 */
[----:B------:R-:W-:Y:S01]  /*2460*/  @!P5 IMAD.MOV R61, RZ, RZ, -R61 ;  /* 0x000000ffff3dd224 */ /* 0x000fe200078e0a3d */
[----:B------:R-:W-:Y:S01]  /*2470*/  IABS R219, R18 ;  /* 0x0000001200db7213 */ /* 0x000fe20000000000 */
[----:B------:R-:W-:-:S02]  /*2480*/  IMAD R55, R4, R10, R55 ;  /* 0x0000000a04377224 */ /* 0x000fc400078e0237 */
[----:B------:R-:W-:Y:S01]  /*2490*/  @!P1 IMAD.MOV R13, RZ, RZ, -R13 ;  /* 0x000000ffff0d9224 */ /* 0x000fe200078e0a0d */
[----:B------:R-:W-:Y:S02]  /*24a0*/  ISETP.GE.AND P1, PT, R12, RZ, PT ;  /* 0x000000ff0c00720c */ /* 0x000fe40003f26270 */
[----:B------:R-:W-:Y:S01]  /*24b0*/  ISETP.GT.U32.AND P5, PT, R4, R55, PT ;  /* 0x000000370400720c */ /* 0x000fe20003fa4070 */
[--C-:B------:R-:W-:Y:S01]  /*24c0*/  @!P4 IMAD.IADD R59, R59, 0x1, -R4.reuse ;  /* 0x000000013b3bc824 */ /* 0x100fe200078e0a04 */
[----:B------:R-:W-:Y:S01]  /*24d0*/  ISETP.GE.AND P4, PT, R7, RZ, PT ;  /* 0x000000ff0700720c */ /* 0x000fe20003f86270 */
[----:B------:R-:W-:Y:S01]  /*24e0*/  @!P6 IMAD.IADD R57, R57, 0x1, -R4 ;  /* 0x000000013939e824 */ /* 0x000fe200078e0a04 */
[----:B------:R-:W-:Y:S01]  /*24f0*/  LOP3.LUT R12, R3, 0x4c, RZ, 0xfc, !PT ;  /* 0x0000004c030c7812 */ /* 0x000fe200078efcff */
[----:B------:R-:W-:-:S03]  /*2500*/  IMAD.HI.U32 R7, R5, R53, RZ ;  /* 0x0000003505077227 */ /* 0x000fc600078e00ff */
[----:B------:R-:W-:Y:S01]  /*2510*/  ISETP.GT.U32.AND P6, PT, R4, R57, PT ;  /* 0x000000390400720c */ /* 0x000fe20003fc4070 */
[----:B------:R-:W-:Y:S01]  /*2520*/  IMAD.MOV R10, RZ, RZ, -R7 ;  /* 0x000000ffff0a7224 */ /* 0x000fe200078e0a07 */
[----:B------:R-:W-:Y:S01]  /*2530*/  IABS R49, R12 ;  /* 0x0000000c00317213 */ /* 0x000fe20000000000 */
[----:B------:R-:W-:-:S04]  /*2540*/  IMAD.HI.U32 R7, R5, R51, RZ ;  /* 0x0000003305077227 */ /* 0x000fc800078e00ff */
[----:B------:R-:W-:Y:S02]  /*2550*/  @!P5 IMAD.IADD R55, R55, 0x1, -R4 ;  /* 0x000000013737d824 */ /* 0x000fe400078e0a04 */
[----:B------:R-:W-:Y:S02]  /*2560*/  IMAD.MOV R7, RZ, RZ, -R7 ;  /* 0x000000ffff077224 */ /* 0x000fe400078e0a07 */
[C---:B------:R-:W-:Y:S01]  /*2570*/  IMAD R53, R4.reuse, R10, R53 ;  /* 0x0000000a04357224 */ /* 0x040fe200078e0235 */
[C---:B------:R-:W-:Y:S01]  /*2580*/  ISETP.GT.U32.AND P5, PT, R4.reuse, R55, PT ;  /* 0x000000370400720c */ /* 0x040fe20003fa4070 */
[----:B------:R-:W-:Y:S02]  /*2590*/  IMAD R51, R4, R7, R51 ;  /* 0x0000000704337224 */ /* 0x000fe400078e0233 */
[----:B------:R-:W-:-:S04]  /*25a0*/  IMAD.HI.U32 R7, R5, R49, RZ ;  /* 0x0000003105077227 */ /* 0x000fc800078e00ff */
[----:B------:R-:W-:Y:S01]  /*25b0*/  @!P6 IMAD.IADD R57, R57, 0x1, -R4 ;  /* 0x000000013939e824 */ /* 0x000fe200078e0a04 */
[----:B------:R-:W-:Y:S01]  /*25c0*/  ISETP.GT.U32.AND P6, PT, R4, R53, PT ;  /* 0x000000350400720c */ /* 0x000fe20003fc4070 */
[----:B------:R-:W-:-:S04]  /*25d0*/  IMAD.HI.U32 R10, R5, R47, RZ ;  /* 0x0000002f050a7227 */ /* 0x000fc800078e00ff */
[----:B------:R-:W-:Y:S02]  /*25e0*/  IMAD.MOV R7, RZ, RZ, -R7 ;  /* 0x000000ffff077224 */ /* 0x000fe400078e0a07 */
[----:B------:R-:W-:Y:S02]  /*25f0*/  IMAD.MOV R10, RZ, RZ, -R10 ;  /* 0x000000ffff0a7224 */ /* 0x000fe400078e0a0a */
[----:B------:R-:W-:Y:S02]  /*2600*/  IMAD R49, R4, R7, R49 ;  /* 0x0000000704317224 */ /* 0x000fe400078e0231 */
[----:B------:R-:W-:Y:S01]  /*2610*/  @!P2 IMAD.MOV R59, RZ, RZ, -R59 ;  /* 0x000000ffff3ba224 */ /* 0x000fe200078e0a3b */
[----:B------:R-:W-:Y:S01]  /*2620*/  ISETP.GE.AND P2, PT, R12, RZ, PT ;  /* 0x000000ff0c00720c */ /* 0x000fe20003f46270 */
[C---:B------:R-:W-:Y:S01]  /*2630*/  IMAD R47, R4.reuse, R10, R47 ;  /* 0x0000000a042f7224 */ /* 0x040fe200078e022f */
[----:B------:R-:W-:Y:S01]  /*2640*/  LOP3.LUT R12, R3, 0x50, RZ, 0xfc, !PT ;  /* 0x00000050030c7812 */ /* 0x000fe200078efcff */
[--C-:B------:R-:W-:Y:S01]  /*2650*/  @!P5 IMAD.IADD R55, R55, 0x1, -R4.reuse ;  /* 0x000000013737d824 */ /* 0x100fe200078e0a04 */
[C---:B------:R-:W-:Y:S01]  /*2660*/  ISETP.GT.U32.AND P5, PT, R4.reuse, R49, PT ;  /* 0x000000310400720c */ /* 0x040fe20003fa4070 */
[----:B------:R-:W-:Y:S01]  /*2670*/  @!P6 IMAD.IADD R53, R53, 0x1, -R4 ;  /* 0x000000013535e824 */ /* 0x000fe200078e0a04 */
[C---:B------:R-:W-:Y:S01]  /*2680*/  ISETP.GT.U32.AND P6, PT, R4.reuse, R47, PT ;  /* 0x0000002f0400720c */ /* 0x040fe20003fc4070 */
[----:B------:R-:W-:Y:S01]  /*2690*/  @!P3 IMAD.MOV R57, RZ, RZ, -R57 ;  /* 0x000000ffff39b224 */ /* 0x000fe200078e0a39 */
[----:B------:R-:W-:Y:S01]  /*26a0*/  IABS R45, R12 ;  /* 0x0000000c002d7213 */ /* 0x000fe20000000000 */
[----:B------:R-:W-:Y:S01]  /*26b0*/  @!P0 IMAD.MOV R55, RZ, RZ, -R55 ;  /* 0x000000ffff378224 */ /* 0x000fe200078e0a37 */
[----:B------:R-:W-:Y:S01]  /*26c0*/  ISETP.GT.U32.AND P3, PT, R4, R51, PT ;  /* 0x000000330400720c */ /* 0x000fe20003f64070 */
[----:B------:R-:W-:-:S04]  /*26d0*/  IMAD.HI.U32 R10, R5, R39, RZ ;  /* 0x00000027050a7227 */ /* 0x000fc800078e00ff */
[----:B------:R-:W-:-:S04]  /*26e0*/  IMAD.HI.U32 R7, R5, R45, RZ ;  /* 0x0000002d05077227 */ /* 0x000fc800078e00ff */
[--C-:B------:R-:W-:Y:S02]  /*26f0*/  @!P5 IMAD.IADD R49, R49, 0x1, -R4.reuse ;  /* 0x000000013131d824 */ /* 0x100fe400078e0a04 */
[----:B------:R-:W-:Y:S02]  /*2700*/  IMAD.MOV R7, RZ, RZ, -R7 ;  /* 0x000000ffff077224 */ /* 0x000fe400078e0a07 */
[----:B------:R-:W-:Y:S01]  /*2710*/  @!P6 IMAD.IADD R47, R47, 0x1, -R4 ;  /* 0x000000012f2fe824 */ /* 0x000fe200078e0a04 */
[C---:B------:R-:W-:Y:S01]  /*2720*/  ISETP.GT.U32.AND P6, PT, R4.reuse, R49, PT ;  /* 0x000000310400720c */ /* 0x040fe20003fc4070 */
[C---:B------:R-:W-:Y:S02]  /*2730*/  IMAD R45, R4.reuse, R7, R45 ;  /* 0x00000007042d7224 */ /* 0x040fe400078e022d */
[----:B------:R-:W-:Y:S01]  /*2740*/  IMAD.HI.U32 R7, R5, R43, RZ ;  /* 0x0000002b05077227 */ /* 0x000fe200078e00ff */
[----:B------:R-:W-:-:S03]  /*2750*/  ISETP.GT.U32.AND P0, PT, R4, R47, PT ;  /* 0x0000002f0400720c */ /* 0x000fc60003f04070 */
[----:B------:R-:W-:Y:S01]  /*2760*/  @!P3 IMAD.IADD R51, R51, 0x1, -R4 ;  /* 0x000000013333b824 */ /* 0x000fe200078e0a04 */
[C---:B------:R-:W-:Y:S01]  /*2770*/  ISETP.GT.U32.AND P3, PT, R4.reuse, R53, PT ;  /* 0x000000350400720c */ /* 0x040fe20003f64070 */
[----:B------:R-:W-:Y:S02]  /*2780*/  IMAD.MOV R7, RZ, RZ, -R7 ;  /* 0x000000ffff077224 */ /* 0x000fe400078e0a07 */
[----:B------:R-:W-:Y:S01]  /*2790*/  IMAD.MOV R10, RZ, RZ, -R10 ;  /* 0x000000ffff0a7224 */ /* 0x000fe200078e0a0a */
[C---:B------:R-:W-:Y:S01]  /*27a0*/  ISETP.GT.U32.AND P5, PT, R4.reuse, R51, PT ;  /* 0x000000330400720c */ /* 0x040fe20003fa4070 */
[C---:B------:R-:W-:Y:S02]  /*27b0*/  IMAD R43, R4.reuse, R7, R43 ;  /* 0x00000007042b7224 */ /* 0x040fe400078e022b */
[----:B------:R-:W-:Y:S02]  /*27c0*/  @!P6 IMAD.IADD R49, R49, 0x1, -R4 ;  /* 0x000000013131e824 */ /* 0x000fe400078e0a04 */
[----:B------:R-:W-:Y:S01]  /*27d0*/  IMAD.HI.U32 R7, R5, R41, RZ ;  /* 0x0000002905077227 */ /* 0x000fe200078e00ff */
[----:B------:R-:W-:-:S03]  /*27e0*/  ISETP.GT.U32.AND P6, PT, R4, R43, PT ;  /* 0x0000002b0400720c */ /* 0x000fc60003fc4070 */
[----:B------:R-:W-:Y:S02]  /*27f0*/  IMAD.MOV R7, RZ, RZ, -R7 ;  /* 0x000000ffff077224 */ /* 0x000fe400078e0a07 */
[--C-:B------:R-:W-:Y:S01]  /*2800*/  @!P3 IMAD.IADD R53, R53, 0x1, -R4.reuse ;  /* 0x000000013535b824 */ /* 0x100fe200078e0a04 */
[----:B------:R-:W-:Y:S01]  /*2810*/  ISETP.GT.U32.AND P3, PT, R4, R45, PT ;  /* 0x0000002d0400720c */ /* 0x000fe20003f64070 */
[--C-:B------:R-:W-:Y:S01]  /*2820*/  @!P5 IMAD.IADD R51, R51, 0x1, -R4.reuse ;  /* 0x000000013333d824 */ /* 0x100fe200078e0a04 */
[----:B------:R-:W-:Y:S01]  /*2830*/  ISETP.GE.AND P5, PT, R14, RZ, PT ;  /* 0x000000ff0e00720c */ /* 0x000fe20003fa6270 */
[----:B------:R-:W-:Y:S01]  /*2840*/  IMAD R41, R4, R7, R41 ;  /* 0x0000000704297224 */ /* 0x000fe200078e0229 */
[----:B------:R-:W-:Y:S01]  /*2850*/  LOP3.LUT R14, R3, 0x58, RZ, 0xfc, !PT ;  /* 0x00000058030e7812 */ /* 0x000fe200078efcff */
[----:B------:R-:W-:Y:S02]  /*2860*/  @!P4 IMAD.MOV R51, RZ, RZ, -R51 ;  /* 0x000000ffff33c224 */ /* 0x000fe400078e0a33 */
[--C-:B------:R-:W-:Y:S01]  /*2870*/  @!P6 IMAD.IADD R43, R43, 0x1, -R4.reuse ;  /* 0x000000012b2be824 */ /* 0x100fe200078e0a04 */
[----:B------:R-:W-:Y:S01]  /*2880*/  IABS R37, R14 ;  /* 0x0000000e00257213 */ /* 0x000fe20000000000 */
[----:B------:R-:W-:Y:S01]  /*2890*/  @!P0 IMAD.IADD R47, R47, 0x1, -R4 ;  /* 0x000000012f2f8824 */ /* 0x000fe200078e0a04 */
[----:B------:R-:W-:Y:S01]  /*28a0*/  ISETP.GE.AND P0, PT, R12, RZ, PT ;  /* 0x000000ff0c00720c */ /* 0x000fe20003f06270 */
[C---:B------:R-:W-:Y:S01]  /*28b0*/  IMAD R39, R4.reuse, R10, R39 ;  /* 0x0000000a04277224 */ /* 0x040fe200078e0227 */
[----:B------:R-:W-:Y:S01]  /*28c0*/  ISETP.GT.U32.AND P4, PT, R4, R43, PT ;  /* 0x0000002b0400720c */ /* 0x000fe20003f84070 */
[----:B------:R-:W-:Y:S01]  /*28d0*/  IMAD.HI.U32 R7, R5, R37, RZ ;  /* 0x0000002505077227 */ /* 0x000fe200078e00ff */
[----:B------:R-:W-:-:S02]  /*28e0*/  LOP3.LUT R12, R3, 0x5a, RZ, 0xfc, !PT ;  /* 0x0000005a030c7812 */ /* 0x000fc400078efcff */
[C---:B------:R-:W-:Y:S01]  /*28f0*/  ISETP.GT.U32.AND P6, PT, R4.reuse, R41, PT ;  /* 0x000000290400720c */ /* 0x040fe20003fc4070 */
[----:B------:R-:W-:Y:S01]  /*2900*/  IMAD.MOV R7, RZ, RZ, -R7 ;  /* 0x000000ffff077224 */ /* 0x000fe200078e0a07 */
[----:B------:R-:W-:Y:S01]  /*2910*/  IABS R35, R12 ;  /* 0x0000000c00237213 */ /* 0x000fe20000000000 */
        /* <DEDUP_REMOVED lines=9> */
[----:B------:R-:W-:Y:S01]  /*29b0*/  ISETP.GT.U32.AND P5, PT, R4, R39, PT ;  /* 0x000000270400720c */ /* 0x000fe20003fa4070 */
[----:B------:R-:W-:Y:S01]  /*29c0*/  IMAD.HI.U32 R7, R5, R35, RZ ;  /* 0x0000002305077227 */ /* 0x000fe200078e00ff */
[----:B------:R-:W-:-:S03]  /*29d0*/  IABS R33, R15 ;  /* 0x0000000f00217213 */ /* 0x000fc60000000000 */
[----:B------:R-:W-:Y:S02]  /*29e0*/  IMAD.MOV R10, RZ, RZ, -R7 ;  /* 0x000000ffff0a7224 */ /* 0x000fe400078e0a07 */
[----:B------:R-:W-:-:S04]  /*29f0*/  IMAD.HI.U32 R7, R5, R33, RZ ;  /* 0x0000002105077227 */ /* 0x000fc800078e00ff */
[--C-:B------:R-:W-:Y:S02]  /*2a00*/  @!P4 IMAD.IADD R37, R37, 0x1, -R4.reuse ;  /* 0x000000012525c824 */ /* 0x100fe400078e0a04 */
[--C-:B------:R-:W-:Y:S01]  /*2a10*/  @!P1 IMAD.IADD R45, R45, 0x1, -R4.reuse ;  /* 0x000000012d2d9824 */ /* 0x100fe200078e0a04 */
[----:B------:R-:W-:Y:S01]  /*2a20*/  ISETP.GE.AND P1, PT, R17, RZ, PT ;  /* 0x000000ff1100720c */ /* 0x000fe20003f26270 */
[----:B------:R-:W-:Y:S01]  /*2a30*/  @!P5 IMAD.IADD R39, R39, 0x1, -R4 ;  /* 0x000000012727d824 */ /* 0x000fe200078e0a04 */
[C---:B------:R-:W-:Y:S01]  /*2a40*/  ISETP.GT.U32.AND P4, PT, R4.reuse, R37, PT ;  /* 0x000000250400720c */ /* 0x040fe20003f84070 */
[----:B------:R-:W-:Y:S02]  /*2a50*/  IMAD.MOV R7, RZ, RZ, -R7 ;  /* 0x000000ffff077224 */ /* 0x000fe400078e0a07 */
[----:B------:R-:W-:Y:S01]  /*2a60*/  @!P0 IMAD.MOV R45, RZ, RZ, -R45 ;  /* 0x000000ffff2d8224 */ /* 0x000fe200078e0a2d */
[C---:B------:R-:W-:Y:S01]  /*2a70*/  ISETP.GT.U32.AND P0, PT, R4.reuse, R39, PT ;  /* 0x000000270400720c */ /* 0x040fe20003f04070 */
[----:B------:R-:W-:-:S02]  /*2a80*/  IMAD R33, R4, R7, R33 ;  /* 0x0000000704217224 */ /* 0x000fc400078e0221 */
[--C-:B------:R-:W-:Y:S01]  /*2a90*/  @!P6 IMAD.IADD R41, R41, 0x1, -R4.reuse ;  /* 0x000000012929e824 */ /* 0x100fe200078e0a04 */
[----:B------:R-:W-:Y:S01]  /*2aa0*/  ISETP.GE.AND P6, PT, R14, RZ, PT ;  /* 0x000000ff0e00720c */ /* 0x000fe20003fc6270 */
[----:B------:R-:W-:Y:S01]  /*2ab0*/  @!P2 IMAD.MOV R49, RZ, RZ, -R49 ;  /* 0x000000ffff31a224 */ /* 0x000fe200078e0a31 */
[----:B------:R-:W-:Y:S01]  /*2ac0*/  LOP3.LUT R14, R3, 0x5e, RZ, 0xfc, !PT ;  /* 0x0000005e030e7812 */ /* 0x000fe200078efcff */
[C---:B------:R-:W-:Y:S01]  /*2ad0*/  IMAD R35, R4.reuse, R10, R35 ;  /* 0x0000000a04237224 */ /* 0x040fe200078e0223 */
[C---:B------:R-:W-:Y:S01]  /*2ae0*/  ISETP.GT.U32.AND P5, PT, R4.reuse, R41, PT ;  /* 0x000000290400720c */ /* 0x040fe20003fa4070 */
[--C-:B------:R-:W-:Y:S01]  /*2af0*/  @!P4 IMAD.IADD R37, R37, 0x1, -R4.reuse ;  /* 0x000000012525c824 */ /* 0x100fe200078e0a04 */
[----:B------:R-:W-:Y:S01]  /*2b00*/  ISETP.GT.U32.AND P4, PT, R4, R33, PT ;  /* 0x000000210400720c */ /* 0x000fe20003f84070 */
[----:B------:R-:W-:Y:S01]  /*2b10*/  @!P3 IMAD.MOV R43, RZ, RZ, -R43 ;  /* 0x000000ffff2bb224 */ /* 0x000fe200078e0a2b */
[----:B------:R-:W-:Y:S01]  /*2b20*/  ISETP.GE.AND P2, PT, R16, RZ, PT ;  /* 0x000000ff1000720c */ /* 0x000fe20003f46270 */
[----:B------:R-:W-:Y:S01]  /*2b30*/  @!P0 IMAD.IADD R39, R39, 0x1, -R4 ;  /* 0x0000000127278824 */ /* 0x000fe200078e0a04 */
[----:B------:R-:W-:-:S02]  /*2b40*/  IABS R31, R14 ;  /* 0x0000000e001f7213 */ /* 0x000fc40000000000 */
[----:B------:R-:W-:Y:S01]  /*2b50*/  LOP3.LUT R16, R3, 0x60, RZ, 0xfc, !PT ;  /* 0x0000006003107812 */ /* 0x000fe200078efcff */
[----:B------:R-:W-:Y:S01]  /*2b60*/  @!P6 IMAD.MOV R37, RZ, RZ, -R37 ;  /* 0x000000ffff25e224 */ /* 0x000fe200078e0a25 */
[----:B------:R-:W-:Y:S01]  /*2b70*/  ISETP.GE.AND P0, PT, R12, RZ, PT ;  /* 0x000000ff0c00720c */ /* 0x000fe20003f06270 */
[----:B------:R-:W-:Y:S01]  /*2b80*/  IMAD.HI.U32 R7, R5, R31, RZ ;  /* 0x0000001f05077227 */ /* 0x000fe200078e00ff */
[----:B------:R-:W-:Y:S02]  /*2b90*/  IABS R29, R16 ;  /* 0x00000010001d7213 */ /* 0x000fe40000000000 */
[----:B------:R-:W-:Y:S01]  /*2ba0*/  LOP3.LUT R12, R3, 0x62, RZ, 0xfc, !PT ;  /* 0x00000062030c7812 */ /* 0x000fe200078efcff */
[----:B------:R-:W-:Y:S02]  /*2bb0*/  @!P4 IMAD.IADD R33, R33, 0x1, -R4 ;  /* 0x000000012121c824 */ /* 0x000fe400078e0a04 */
[----:B------:R-:W-:Y:S01]  /*2bc0*/  IMAD.MOV R7, RZ, RZ, -R7 ;  /* 0x000000ffff077224 */ /* 0x000fe200078e0a07 */
[----:B------:R-:W-:Y:S01]  /*2bd0*/  IABS R27, R12 ;  /* 0x0000000c001b7213 */ /* 0x000fe20000000000 */
[----:B------:R-:W-:Y:S01]  /*2be0*/  IMAD.HI.U32 R10, R5, R29, RZ ;  /* 0x0000001d050a7227 */ /* 0x000fe200078e00ff */
[----:B------:R-:W-:-:S03]  /*2bf0*/  ISETP.GT.U32.AND P4, PT, R4, R33, PT ;  /* 0x000000210400720c */ /* 0x000fc60003f84070 */
[----:B------:R-:W-:Y:S01]  /*2c00*/  @!P5 IMAD.IADD R41, R41, 0x1, -R4 ;  /* 0x000000012929d824 */ /* 0x000fe200078e0a04 */
[C---:B------:R-:W-:Y:S01]  /*2c10*/  ISETP.GT.U32.AND P5, PT, R4.reuse, R35, PT ;  /* 0x000000230400720c */ /* 0x040fe20003fa4070 */
[----:B------:R-:W-:Y:S02]  /*2c20*/  IMAD R31, R4, R7, R31 ;  /* 0x00000007041f7224 */ /* 0x000fe400078e021f */
[----:B------:R-:W-:Y:S02]  /*2c30*/  IMAD.MOV R10, RZ, RZ, -R10 ;  /* 0x000000ffff0a7224 */ /* 0x000fe400078e0a0a */
[----:B------:R-:W-:-:S04]  /*2c40*/  IMAD.HI.U32 R7, R5, R27, RZ ;  /* 0x0000001b05077227 */ /* 0x000fc800078e00ff */
[C---:B------:R-:W-:Y:S01]  /*2c50*/  IMAD R29, R4.reuse, R10, R29 ;  /* 0x0000000a041d7224 */ /* 0x040fe200078e021d */
[----:B------:R-:W-:Y:S01]  /*2c60*/  LOP3.LUT R10, R3, 0x66, RZ, 0xfc, !PT ;  /* 0x00000066030a7812 */ /* 0x000fe200078efcff */
[----:B------:R-:W-:Y:S02]  /*2c70*/  IMAD.MOV R7, RZ, RZ, -R7 ;  /* 0x000000ffff077224 */ /* 0x000fe400078e0a07 */
[----:B------:R-:W-:Y:S01]  /*2c80*/  @!P2 IMAD.MOV R41, RZ, RZ, -R41 ;  /* 0x000000ffff29a224 */ /* 0x000fe200078e0a29 */
[C---:B------:R-:W-:Y:S01]  /*2c90*/  ISETP.GT.U32.AND P2, PT, R4.reuse, R31, PT ;  /* 0x0000001f0400720c */ /* 0x040fe20003f44070 */
[C---:B------:R-:W-:Y:S01]  /*2ca0*/  IMAD R27, R4.reuse, R7, R27 ;  /* 0x00000007041b7224 */ /* 0x040fe200078e021b */
[C---:B------:R-:W-:Y:S01]  /*2cb0*/  ISETP.GT.U32.AND P6, PT, R4.reuse, R29, PT ;  /* 0x0000001d0400720c */ /* 0x040fe20003fc4070 */
[--C-:B------:R-:W-:Y:S01]  /*2cc0*/  @!P5 IMAD.IADD R35, R35, 0x1, -R4.reuse ;  /* 0x000000012323d824 */ /* 0x100fe200078e0a04 */
[----:B------:R-:W-:Y:S01]  /*2cd0*/  ISETP.GE.AND P5, PT, R15, RZ, PT ;  /* 0x000000ff0f00720c */ /* 0x000fe20003fa6270 */
[----:B------:R-:W-:Y:S01]  /*2ce0*/  @!P4 IMAD.IADD R33, R33, 0x1, -R4 ;  /* 0x000000012121c824 */ /* 0x000fe200078e0a04 */
[----:B------:R-:W-:Y:S01]  /*2cf0*/  ISETP.GT.U32.AND P4, PT, R4, R27, PT ;  /* 0x0000001b0400720c */ /* 0x000fe20003f84070 */
[----:B------:R-:W-:Y:S01]  /*2d00*/  @!P1 IMAD.MOV R39, RZ, RZ, -R39 ;  /* 0x000000ffff279224 */ /* 0x000fe200078e0a27 */
[----:B------:R-:W-:-:S02]  /*2d10*/  LOP3.LUT R15, R3, 0x64, RZ, 0xfc, !PT ;  /* 0x00000064030f7812 */ /* 0x000fc400078efcff */
[----:B------:R-:W-:Y:S02]  /*2d20*/  ISETP.GT.U32.AND P3, PT, R4, R35, PT ;  /* 0x000000230400720c */ /* 0x000fe40003f64070 */
[----:B------:R-:W-:Y:S01]  /*2d30*/  IABS R25, R15 ;  /* 0x0000000f00197213 */ /* 0x000fe20000000000 */
[--C-:B------:R-:W-:Y:S01]  /*2d40*/  @!P2 IMAD.IADD R31, R31, 0x1, -R4.reuse ;  /* 0x000000011f1fa824 */ /* 0x100fe200078e0a04 */
[----:B------:R-:W-:Y:S01]  /*2d50*/  IABS R23, R10 ;  /* 0x0000000a00177213 */ /* 0x000fe20000000000 */
[--C-:B------:R-:W-:Y:S01]  /*2d60*/  @!P6 IMAD.IADD R29, R29, 0x1, -R4.reuse ;  /* 0x000000011d1de824 */ /* 0x100fe200078e0a04 */
[----:B------:R-:W-:Y:S01]  /*2d70*/  ISETP.GE.AND P2, PT, R12, RZ, PT ;  /* 0x000000ff0c00720c */ /* 0x000fe20003f46270 */
[----:B------:R-:W-:Y:S01]  /*2d80*/  IMAD.HI.U32 R7, R5, R25, RZ ;  /* 0x0000001905077227 */ /* 0x000fe200078e00ff */
[----:B------:R-:W-:Y:S02]  /*2d90*/  ISETP.GT.U32.AND P6, PT, R4, R31, PT ;  /* 0x0000001f0400720c */ /* 0x000fe40003fc4070 */
[----:B------:R-:W-:Y:S01]  /*2da0*/  ISETP.GE.AND P1, PT, R14, RZ, PT ;  /* 0x000000ff0e00720c */ /* 0x000fe20003f26270 */
[--C-:B------:R-:W-:Y:S01]  /*2db0*/  @!P4 IMAD.IADD R27, R27, 0x1, -R4.reuse ;  /* 0x000000011b1bc824 */ /* 0x100fe200078e0a04 */
[C---:B------:R-:W-:Y:S01]  /*2dc0*/  LOP3.LUT R12, R3.reuse, 0x68, RZ, 0xfc, !PT ;  /* 0x00000068030c7812 */ /* 0x040fe200078efcff */
[----:B------:R-:W-:Y:S01]  /*2dd0*/  IMAD.MOV R7, RZ, RZ, -R7 ;  /* 0x000000ffff077224 */ /* 0x000fe200078e0a07 */
[----:B------:R-:W-:Y:S01]  /*2de0*/  LOP3.LUT R14, R3, 0x6a, RZ, 0xfc, !PT ;  /* 0x0000006a030e7812 */ /* 0x000fe200078efcff */
[----:B------:R-:W-:Y:S01]  /*2df0*/  @!P3 IMAD.IADD R35, R35, 0x1, -R4 ;  /* 0x000000012323b824 */ /* 0x000fe200078e0a04 */
[C---:B------:R-:W-:Y:S01]  /*2e00*/  ISETP.GT.U32.AND P4, PT, R4.reuse, R27, PT ;  /* 0x0000001b0400720c */ /* 0x040fe20003f84070 */
[----:B------:R-:W-:Y:S01]  /*2e10*/  IMAD R25, R4, R7, R25 ;  /* 0x0000000704197224 */ /* 0x000fe200078e0219 */
[----:B------:R-:W-:Y:S01]  /*2e20*/  IABS R21, R12 ;  /* 0x0000000c00157213 */ /* 0x000fe20000000000 */
[----:B------:R-:W-:Y:S01]  /*2e30*/  IMAD.HI.U32 R7, R5, R23, RZ ;  /* 0x0000001705077227 */ /* 0x000fe200078e00ff */
[----:B------:R-:W-:-:S02]  /*2e40*/  ISETP.GE.AND P3, PT, R16, RZ, PT ;  /* 0x000000ff1000720c */ /* 0x000fc40003f66270 */
[----:B------:R-:W-:Y:S01]  /*2e50*/  IABS R19, R14 ;  /* 0x0000000e00137213 */ /* 0x000fe20000000000 */
[----:B------:R-:W-:Y:S01]  /*2e60*/  IMAD.MOV R7, RZ, RZ, -R7 ;  /* 0x000000ffff077224 */ /* 0x000fe200078e0a07 */
[----:B------:R-:W-:Y:S01]  /*2e70*/  LOP3.LUT R16, R3, 0x78, RZ, 0xfc, !PT ;  /* 0x0000007803107812 */ /* 0x000fe200078efcff */
[--C-:B------:R-:W-:Y:S01]  /*2e80*/  @!P6 IMAD.IADD R31, R31, 0x1, -R4.reuse ;  /* 0x000000011f1fe824 */ /* 0x100fe200078e0a04 */
[C---:B------:R-:W-:Y:S01]  /*2e90*/  ISETP.GT.U32.AND P6, PT, R4.reuse, R25, PT ;  /* 0x000000190400720c */ /* 0x040fe20003fc4070 */
[C---:B------:R-:W-:Y:S01]  /*2ea0*/  IMAD R23, R4.reuse, R7, R23 ;  /* 0x0000000704177224 */ /* 0x040fe200078e0217 */
[----:B------:R-:W-:Y:S01]  /*2eb0*/  IABS R221, R16 ;  /* 0x0000001000dd7213 */ /* 0x000fe20000000000 */
        /* <DEDUP_REMOVED lines=8> */
[--C-:B------:R-:W-:Y:S01]  /*2f40*/  @!P6 IMAD.IADD R25, R25, 0x1, -R4.reuse ;  /* 0x000000011919e824 */ /* 0x100fe200078e0a04 */
[----:B------:R-:W-:Y:S01]  /*2f50*/  IABS R17, R15 ;  /* 0x0000000f00117213 */ /* 0x000fe20000000000 */
[----:B------:R-:W-:Y:S01]  /*2f60*/  IMAD.MOV R7, RZ, RZ, -R7 ;  /* 0x000000ffff077224 */ /* 0x000fe200078e0a07 */
[----:B------:R-:W-:Y:S01]  /*2f70*/  ISETP.GE.AND P6, PT, R12, RZ, PT ;  /* 0x000000ff0c00720c */ /* 0x000fe20003fc6270 */
[----:B------:R-:W-:Y:S01]  /*2f80*/  @!P1 IMAD.MOV R31, RZ, RZ, -R31 ;  /* 0x000000ffff1f9224 */ /* 0x000fe200078e0a1f */
[----:B------:R-:W-:Y:S01]  /*2f90*/  ISETP.GT.U32.AND P1, PT, R4, R25, PT ;  /* 0x000000190400720c */ /* 0x000fe20003f24070 */
[--C-:B------:R-:W-:Y:S01]  /*2fa0*/  @!P0 IMAD.IADD R29, R29, 0x1, -R4.reuse ;  /* 0x000000011d1d8824 */ /* 0x100fe200078e0a04 */
[----:B------:R-:W-:Y:S01]  /*2fb0*/  ISETP.GE.AND P0, PT, R10, RZ, PT ;  /* 0x000000ff0a00720c */ /* 0x000fe20003f06270 */
[----:B------:R-:W-:Y:S01]  /*2fc0*/  IMAD R21, R4, R7, R21 ;  /* 0x0000000704157224 */ /* 0x000fe200078e0215 */
[----:B------:R-:W-:Y:S01]  /*2fd0*/  LOP3.LUT R12, R3, 0x6e, RZ, 0xfc, !PT ;  /* 0x0000006e030c7812 */ /* 0x000fe200078efcff */
[----:B------:R-:W-:-:S02]  /*2fe0*/  @!P4 IMAD.IADD R23, R23, 0x1, -R4 ;  /* 0x000000011717c824 */ /* 0x000fc400078e0a04 */
[----:B------:R-:W-:-:S03]  /*2ff0*/  IMAD.HI.U32 R10, R5, R17, RZ ;  /* 0x00000011050a7227 */ /* 0x000fc600078e00ff */
[C---:B------:R-:W-:Y:S01]  /*3000*/  ISETP.GT.U32.AND P4, PT, R4.reuse, R23, PT ;  /* 0x000000170400720c */ /* 0x040fe20003f84070 */
[----:B------:R-:W-:Y:S01]  /*3010*/  @!P3 IMAD.MOV R29, RZ, RZ, -R29 ;  /* 0x000000ffff1db224 */ /* 0x000fe200078e0a1d */
[----:B------:R-:W-:Y:S01]  /*3020*/  ISETP.GT.U32.AND P3, PT, R4, R21, PT ;  /* 0x000000150400720c */ /* 0x000fe20003f64070 */
[----:B------:R-:W-:-:S04]  /*3030*/  IMAD.HI.U32 R7, R5, R19, RZ ;  /* 0x0000001305077227 */ /* 0x000fc800078e00ff */
[----:B------:R-:W-:Y:S02]  /*3040*/  IMAD.MOV R10, RZ, RZ, -R10 ;  /* 0x000000ffff0a7224 */ /* 0x000fe400078e0a0a */
[----:B------:R-:W-:Y:S02]  /*3050*/  IMAD.MOV R7, RZ, RZ, -R7 ;  /* 0x000000ffff077224 */ /* 0x000fe400078e0a07 */
[--C-:B------:R-:W-:Y:S01]  /*3060*/  @!P1 IMAD.IADD R25, R25, 0x1, -R4.reuse ;  /* 0x0000000119199824 */ /* 0x100fe200078e0a04 */
[----:B------:R-:W-:Y:S01]  /*3070*/  ISETP.GE.AND P1, PT, R15, RZ, PT ;  /* 0x000000ff0f00720c */ /* 0x000fe20003f26270 */
[C---:B------:R-:W-:Y:S01]  /*3080*/  IMAD R17, R4.reuse, R10, R17 ;  /* 0x0000000a04117224 */ /* 0x040fe200078e0211 */
[----:B------:R-:W-:Y:S01]  /*3090*/  LOP3.LUT R10, R3, 0x70, RZ, 0xfc, !PT ;  /* 0x00000070030a7812 */ /* 0x000fe200078efcff */
[C---:B------:R-:W-:Y:S01]  /*30a0*/  IMAD R19, R4.reuse, R7, R19 ;  /* 0x0000000704137224 */ /* 0x040fe200078e0213 */
[----:B------:R-:W-:Y:S01]  /*30b0*/  IABS R15, R12 ;  /* 0x0000000c000f7213 */ /* 0x000fe20000000000 */
[----:B------:R-:W-:Y:S01]  /*30c0*/  @!P5 IMAD.MOV R25, RZ, RZ, -R25 ;  /* 0x000000ffff19d224 */ /* 0x000fe200078e0a19 */
[C---:B------:R-:W-:Y:S01]  /*30d0*/  ISETP.GT.U32.AND P5, PT, R4.reuse, R17, PT ;  /* 0x000000110400720c */ /* 0x040fe20003fa4070 */
[--C-:B------:R-:W-:Y:S01]  /*30e0*/  @!P4 IMAD.IADD R23, R23, 0x1, -R4.reuse ;  /* 0x000000011717c824 */ /* 0x100fe200078e0a04 */
[----:B------:R-:W-:Y:S01]  /*30f0*/  ISETP.GT.U32.AND P4, PT, R4, R19, PT ;  /* 0x000000130400720c */ /* 0x000fe20003f84070 */
[----:B------:R-:W-:Y:S01]  /*3100*/  @!P3 IMAD.IADD R21, R21, 0x1, -R4 ;  /* 0x000000011515b824 */ /* 0x000fe200078e0a04 */
[----:B------:R-:W-:Y:S01]  /*3110*/  IABS R229, R10 ;  /* 0x0000000a00e57213 */ /* 0x000fe20000000000 */
[----:B------:R-:W-:Y:S01]  /*3120*/  @!P2 IMAD.MOV R27, RZ, RZ, -R27 ;  /* 0x000000ffff1ba224 */ /* 0x000fe200078e0a1b */
[----:B------:R-:W-:Y:S01]  /*3130*/  ISETP.GE.AND P2, PT, R14, RZ, PT ;  /* 0x000000ff0e00720c */ /* 0x000fe20003f46270 */
[----:B------:R-:W-:Y:S01]  /*3140*/  IMAD.HI.U32 R7, R5, R15, RZ ;  /* 0x0000000f05077227 */ /* 0x000fe200078e00ff */
[----:B------:R-:W-:-:S02]  /*3150*/  ISETP.GT.U32.AND P3, PT, R4, R21, PT ;  /* 0x000000150400720c */ /* 0x000fc40003f64070 */
[----:B------:R-:W-:Y:S01]  /*3160*/  LOP3.LUT R14, R3, 0x72, RZ, 0xfc, !PT ;  /* 0x00000072030e7812 */ /* 0x000fe200078efcff */
[----:B------:R-:W-:Y:S01]  /*3170*/  @!P0 IMAD.MOV R23, RZ, RZ, -R23 ;  /* 0x000000ffff178224 */ /* 0x000fe200078e0a17 */
[----:B------:R-:W-:Y:S01]  /*3180*/  ISETP.GE.AND P0, PT, R12, RZ, PT ;  /* 0x000000ff0c00720c */ /* 0x000fe20003f06270 */
[--C-:B------:R-:W-:Y:S01]  /*3190*/  @!P5 IMAD.IADD R17, R17, 0x1, -R4.reuse ;  /* 0x000000011111d824 */ /* 0x100fe200078e0a04 */
[----:B------:R-:W-:Y:S01]  /*31a0*/  IABS R227, R14 ;  /* 0x0000000e00e37213 */ /* 0x000fe20000000000 */
[----:B------:R-:W-:Y:S02]  /*31b0*/  @!P4 IMAD.IADD R19, R19, 0x1, -R4 ;  /* 0x000000011313c824 */ /* 0x000fe400078e0a04 */
[----:B------:R-:W-:Y:S01]  /*31c0*/  IMAD.MOV R12, RZ, RZ, -R7 ;  /* 0x000000ffff0c7224 */ /* 0x000fe200078e0a07 */
[C---:B------:R-:W-:Y:S01]  /*31d0*/  ISETP.GT.U32.AND P5, PT, R4.reuse, R17, PT ;  /* 0x000000110400720c */ /* 0x040fe20003fa4070 */
[----:B------:R-:W-:Y:S01]  /*31e0*/  IMAD.HI.U32 R7, R5, R229, RZ ;  /* 0x000000e505077227 */ /* 0x000fe200078e00ff */
[----:B------:R-:W-:-:S03]  /*31f0*/  ISETP.GT.U32.AND P4, PT, R4, R19, PT ;  /* 0x000000130400720c */ /* 0x000fc60003f84070 */
[----:B------:R-:W-:Y:S01]  /*3200*/  @!P3 IMAD.IADD R21, R21, 0x1, -R4 ;  /* 0x000000011515b824 */ /* 0x000fe200078e0a04 */
[----:B------:R-:W-:Y:S01]  /*3210*/  ISETP.GE.AND P3, PT, R10, RZ, PT ;  /* 0x000000ff0a00720c */ /* 0x000fe20003f66270 */
[----:B------:R-:W-:-:S04]  /*3220*/  IMAD.HI.U32 R10, R5, R227, RZ ;  /* 0x000000e3050a7227 */ /* 0x000fc800078e00ff */
[----:B------:R-:W-:Y:S02]  /*3230*/  IMAD.MOV R10, RZ, RZ, -R10 ;  /* 0x000000ffff0a7224 */ /* 0x000fe400078e0a0a */
[C---:B------:R-:W-:Y:S02]  /*3240*/  IMAD R15, R4.reuse, R12, R15 ;  /* 0x0000000c040f7224 */ /* 0x040fe400078e020f */
[C---:B------:R-:W-:Y:S02]  /*3250*/  IMAD R227, R4.reuse, R10, R227 ;  /* 0x0000000a04e37224 */ /* 0x040fe400078e02e3 */
[--C-:B------:R-:W-:Y:S02]  /*3260*/  @!P5 IMAD.IADD R17, R17, 0x1, -R4.reuse ;  /* 0x000000011111d824 */ /* 0x100fe400078e0a04 */
[----:B------:R-:W-:Y:S01]  /*3270*/  @!P4 IMAD.IADD R19, R19, 0x1, -R4 ;  /* 0x000000011313c824 */ /* 0x000fe200078e0a04 */
[C---:B------:R-:W-:Y:S01]  /*3280*/  ISETP.GT.U32.AND P4, PT, R4.reuse, R15, PT ;  /* 0x0000000f0400720c */ /* 0x040fe20003f84070 */
[----:B------:R-:W-:Y:S01]  /*3290*/  @!P1 IMAD.MOV R17, RZ, RZ, -R17 ;  /* 0x000000ffff119224 */ /* 0x000fe200078e0a11 */
[----:B------:R-:W-:Y:S01]  /*32a0*/  ISETP.GT.U32.AND P1, PT, R4, R227, PT ;  /* 0x000000e30400720c */ /* 0x000fe20003f24070 */
[----:B------:R-:W-:-:S02]  /*32b0*/  IMAD.MOV R7, RZ, RZ, -R7 ;  /* 0x000000ffff077224 */ /* 0x000fc400078e0a07 */
[----:B------:R-:W-:Y:S01]  /*32c0*/  @!P6 IMAD.MOV R21, RZ, RZ, -R21 ;  /* 0x000000ffff15e224 */ /* 0x000fe200078e0a15 */
[----:B------:R-:W-:Y:S01]  /*32d0*/  ISETP.GE.AND P6, PT, R14, RZ, PT ;  /* 0x000000ff0e00720c */ /* 0x000fe20003fc6270 */
[C---:B------:R-:W-:Y:S01]  /*32e0*/  IMAD R229, R4.reuse, R7, R229 ;  /* 0x0000000704e57224 */ /* 0x040fe200078e02e5 */
[C---:B------:R-:W-:Y:S01]  /*32f0*/  LOP3.LUT R14, R3.reuse, 0x76, RZ, 0xfc, !PT ;  /* 0x00000076030e7812 */ /* 0x040fe200078efcff */
[----:B------:R-:W-:Y:S01]  /*3300*/  @!P2 IMAD.MOV R19, RZ, RZ, -R19 ;  /* 0x000000ffff13a224 */ /* 0x000fe200078e0a13 */
[----:B------:R-:W-:Y:S02]  /*3310*/  LOP3.LUT R7, R3, 0x74, RZ, 0xfc, !PT ;  /* 0x0000007403077812 */ /* 0x000fe400078efcff */
[----:B------:R-:W-:Y:S01]  /*3320*/  IABS R223, R14 ;  /* 0x0000000e00df7213 */ /* 0x000fe20000000000 */
[--C-:B------:R-:W-:Y:S01]  /*3330*/  @!P4 IMAD.IADD R15, R15, 0x1, -R4.reuse ;  /* 0x000000010f0fc824 */ /* 0x100fe200078e0a04 */
[C---:B------:R-:W-:Y:S01]  /*3340*/  ISETP.GT.U32.AND P2, PT, R4.reuse, R229, PT ;  /* 0x000000e50400720c */ /* 0x040fe20003f44070 */
[----:B------:R-:W-:Y:S01]  /*3350*/  @!P1 IMAD.IADD R227, R227, 0x1, -R4 ;  /* 0x00000001e3e39824 */ /* 0x000fe200078e0a04 */
[----:B------:R-:W-:Y:S01]  /*3360*/  IABS R225, R7 ;  /* 0x0000000700e17213 */ /* 0x000fe20000000000 */
[----:B------:R-:W-:Y:S01]  /*3370*/  IMAD.HI.U32 R10, R5, R223, RZ ;  /* 0x000000df050a7227 */ /* 0x000fe200078e00ff */
[----:B------:R-:W-:-:S02]  /*3380*/  ISETP.GT.U32.AND P4, PT, R4, R15, PT ;  /* 0x0000000f0400720c */ /* 0x000fc40003f84070 */
[----:B------:R-:W-:Y:S01]  /*3390*/  ISETP.GT.U32.AND P1, PT, R4, R227, PT ;  /* 0x000000e30400720c */ /* 0x000fe20003f24070 */
[----:B------:R-:W-:Y:S01]  /*33a0*/  IMAD.MOV R10, RZ, RZ, -R10 ;  /* 0x000000ffff0a7224 */ /* 0x000fe200078e0a0a */
[----:B------:R-:W-:Y:S01]  /*33b0*/  ISETP.GE.AND P5, PT, R7, RZ, PT ;  /* 0x000000ff0700720c */ /* 0x000fe20003fa6270 */
[----:B------:R-:W-:-:S04]  /*33c0*/  IMAD.HI.U32 R7, R5, R225, RZ ;  /* 0x000000e105077227 */ /* 0x000fc800078e00ff */
[----:B------:R-:W-:Y:S02]  /*33d0*/  IMAD R223, R4, R10, R223 ;  /* 0x0000000a04df7224 */ /* 0x000fe400078e02df */
[----:B------:R-:W-:-:S04]  /*33e0*/  IMAD.HI.U32 R10, R5, R219, RZ ;  /* 0x000000db050a7227 */ /* 0x000fc800078e00ff */
[----:B------:R-:W-:Y:S02]  /*33f0*/  @!P2 IMAD.IADD R229, R229, 0x1, -R4 ;  /* 0x00000001e5e5a824 */ /* 0x000fe400078e0a04 */
[----:B------:R-:W-:Y:S02]  /*3400*/  IMAD.MOV R10, RZ, RZ, -R10 ;  /* 0x000000ffff0a7224 */ /* 0x000fe400078e0a0a */
[--C-:B------:R-:W-:Y:S01]  /*3410*/  @!P4 IMAD.IADD R15, R15, 0x1, -R4.reuse ;  /* 0x000000010f0fc824 */ /* 0x100fe200078e0a04 */
[C---:B------:R-:W-:Y:S01]  /*3420*/  ISETP.GT.U32.AND P2, PT, R4.reuse, R229, PT ;  /* 0x000000e50400720c */ /* 0x040fe20003f44070 */
[----:B------:R-:W-:Y:S01]  /*3430*/  IMAD R219, R4, R10, R219 ;  /* 0x0000000a04db7224 */ /* 0x000fe200078e02db */
[----:B------:R-:W-:Y:S01]  /*3440*/  ISETP.GE.AND P4, PT, R14, RZ, PT ;  /* 0x000000ff0e00720c */ /* 0x000fe20003f86270 */
[----:B------:R-:W-:Y:S01]  /*3450*/  @!P1 IMAD.IADD R227, R227, 0x1, -R4 ;  /* 0x00000001e3e39824 */ /* 0x000fe200078e0a04 */
[----:B------:R-:W-:Y:S01]  /*3460*/  LOP3.LUT R14, R3, 0x7e, RZ, 0xfc, !PT ;  /* 0x0000007e030e7812 */ /* 0x000fe200078efcff */
[----:B------:R-:W-:-:S02]  /*3470*/  IMAD.MOV R12, RZ, RZ, -R7 ;  /* 0x000000ffff0c7224 */ /* 0x000fc400078e0a07 */
[----:B------:R-:W-:Y:S01]  /*3480*/  @!P0 IMAD.MOV R15, RZ, RZ, -R15 ;  /* 0x000000ffff0f8224 */ /* 0x000fe200078e0a0f */
[C---:B------:R-:W-:Y:S01]  /*3490*/  ISETP.GT.U32.AND P0, PT, R4.reuse, R223, PT ;  /* 0x000000df0400720c */ /* 0x040fe20003f04070 */
[----:B------:R-:W-:Y:S01]  /*34a0*/  @!P6 IMAD.MOV R227, RZ, RZ, -R227 ;  /* 0x000000ffffe3e224 */ /* 0x000fe200078e0ae3 */
[C---:B------:R-:W-:Y:S01]  /*34b0*/  ISETP.GT.U32.AND P6, PT, R4.reuse, R219, PT ;  /* 0x000000db0400720c */ /* 0x040fe20003fc4070 */
[----:B------:R-:W-:Y:S01]  /*34c0*/  IMAD R225, R4, R12, R225 ;  /* 0x0000000c04e17224 */ /* 0x000fe200078e02e1 */
[----:B------:R-:W-:Y:S01]  /*34d0*/  LOP3.LUT R12, R3, 0x7c, RZ, 0xfc, !PT ;  /* 0x0000007c030c7812 */ /* 0x000fe200078efcff */
[----:B------:R-:W-:Y:S01]  /*34e0*/  IMAD.HI.U32 R7, R5, R221, RZ ;  /* 0x000000dd05077227 */ /* 0x000fe200078e00ff */
[----:B------:R-:W-:Y:S02]  /*34f0*/  IABS R215, R14 ;  /* 0x0000000e00d77213 */ /* 0x000fe40000000000 */
[----:B------:R-:W-:Y:S01]  /*3500*/  IABS R217, R12 ;  /* 0x0000000c00d97213 */ /* 0x000fe20000000000 */
[----:B------:R-:W-:-:S02]  /*3510*/  IMAD.MOV R7, RZ, RZ, -R7 ;  /* 0x000000ffff077224 */ /* 0x000fc400078e0a07 */
[----:B------:R-:W-:Y:S01]  /*3520*/  @!P2 IMAD.IADD R229, R229, 0x1, -R4 ;  /* 0x00000001e5e5a824 */ /* 0x000fe200078e0a04 */
[C---:B------:R-:W-:Y:S01]  /*3530*/  ISETP.GT.U32.AND P2, PT, R4.reuse, R225, PT ;  /* 0x000000e10400720c */ /* 0x040fe20003f44070 */
[----:B------:R-:W-:Y:S02]  /*3540*/  IMAD R221, R4, R7, R221 ;  /* 0x0000000704dd7224 */ /* 0x000fe400078e02dd */
[----:B------:R-:W-:-:S03]  /*3550*/  IMAD.HI.U32 R7, R5, R217, RZ ;  /* 0x000000d905077227 */ /* 0x000fc600078e00ff */
[C---:B------:R-:W-:Y:S01]  /*3560*/  ISETP.GT.U32.AND P1, PT, R4.reuse, R221, PT ;  /* 0x000000dd0400720c */ /* 0x040fe20003f24070 */
[--C-:B------:R-:W-:Y:S02]  /*3570*/  @!P0 IMAD.IADD R223, R223, 0x1, -R4.reuse ;  /* 0x00000001dfdf8824 */ /* 0x100fe400078e0a04 */
[--C-:B------:R-:W-:Y:S02]  /*3580*/  @!P6 IMAD.IADD R219, R219, 0x1, -R4.reuse ;  /* 0x00000001dbdbe824 */ /* 0x100fe400078e0a04 */
[----:B------:R-:W-:Y:S01]  /*3590*/  IMAD.MOV R7, RZ, RZ, -R7 ;  /* 0x000000ffff077224 */ /* 0x000fe200078e0a07 */
[C---:B------:R-:W-:Y:S01]  /*35a0*/  ISETP.GT.U32.AND P0, PT, R4.reuse, R223, PT ;  /* 0x000000df0400720c */ /* 0x040fe20003f04070 */
[----:B------:R-:W-:Y:S01]  /*35b0*/  @!P2 IMAD.IADD R225, R225, 0x1, -R4 ;  /* 0x00000001e1e1a824 */ /* 0x000fe200078e0a04 */
[C---:B------:R-:W-:Y:S01]  /*35c0*/  ISETP.GT.U32.AND P6, PT, R4.reuse, R219, PT ;  /* 0x000000db0400720c */ /* 0x040fe20003fc4070 */
[C---:B------:R-:W-:Y:S02]  /*35d0*/  IMAD R217, R4.reuse, R7, R217 ;  /* 0x0000000704d97224 */ /* 0x040fe400078e02d9 */
[----:B------:R-:W-:Y:S01]  /*35e0*/  IMAD.HI.U32 R7, R5, R215, RZ ;  /* 0x000000d705077227 */ /* 0x000fe200078e00ff */
[----:B------:R-:W-:-:S03]  /*35f0*/  ISETP.GT.U32.AND P2, PT, R4, R225, PT ;  /* 0x000000e10400720c */ /* 0x000fc60003f44070 */
[----:B------:R-:W-:Y:S02]  /*3600*/  IMAD.MOV R7, RZ, RZ, -R7 ;  /* 0x000000ffff077224 */ /* 0x000fe400078e0a07 */
[----:B------:R-:W-:Y:S01]  /*3610*/  @!P3 IMAD.MOV R229, RZ, RZ, -R229 ;  /* 0x000000ffffe5b224 */ /* 0x000fe200078e0ae5 */
[----:B------:R-:W-:Y:S01]  /*3620*/  ISETP.GE.AND P3, PT, R16, RZ, PT ;  /* 0x000000ff1000720c */ /* 0x000fe20003f66270 */
[--C-:B------:R-:W-:Y:S01]  /*3630*/  @!P1 IMAD.IADD R221, R221, 0x1, -R4.reuse ;  /* 0x00000001dddd9824 */ /* 0x100fe200078e0a04 */
[C---:B------:R-:W-:Y:S01]  /*3640*/  LOP3.LUT R16, R3.reuse, 0x80, RZ, 0xfc, !PT ;  /* 0x0000008003107812 */ /* 0x040fe200078efcff */
[C---:B------:R-:W-:Y:S01]  /*3650*/  IMAD R215, R4.reuse, R7, R215 ;  /* 0x0000000704d77224 */ /* 0x040fe200078e02d7 */
[----:B------:R-:W-:Y:S01]  /*3660*/  LOP3.LUT R7, R3, 0x82, RZ, 0xfc, !PT ;  /* 0x0000008203077812 */ /* 0x000fe200078efcff */
[--C-:B------:R-:W-:Y:S01]  /*3670*/  @!P0 IMAD.IADD R223, R223, 0x1, -R4.reuse ;  /* 0x00000001dfdf8824 */ /* 0x100fe200078e0a04 */
[----:B------:R-:W-:Y:S01]  /*3680*/  IABS R213, R16 ;  /* 0x0000001000d57213 */ /* 0x000fe20000000000 */
[--C-:B------:R-:W-:Y:S01]  /*3690*/  @!P6 IMAD.IADD R219, R219, 0x1, -R4.reuse ;  /* 0x00000001dbdbe824 */ /* 0x100fe200078e0a04 */
[C---:B------:R-:W-:Y:S01]  /*36a0*/  ISETP.GT.U32.AND P1, PT, R4.reuse, R221, PT ;  /* 0x000000dd0400720c */ /* 0x040fe20003f24070 */
[----:B------:R-:W-:Y:S01]  /*36b0*/  @!P2 IMAD.IADD R225, R225, 0x1, -R4 ;  /* 0x00000001e1e1a824 */ /* 0x000fe200078e0a04 */
[C---:B------:R-:W-:Y:S01]  /*36c0*/  ISETP.GT.U32.AND P0, PT, R4.reuse, R217, PT ;  /* 0x000000d90400720c */ /* 0x040fe20003f04070 */
[----:B------:R-:W-:Y:S01]  /*36d0*/  IMAD.HI.U32 R10, R5, R213, RZ ;  /* 0x000000d5050a7227 */ /* 0x000fe200078e00ff */
[----:B------:R-:W-:-:S02]  /*36e0*/  ISETP.GT.U32.AND P6, PT, R4, R215, PT ;  /* 0x000000d70400720c */ /* 0x000fc40003fc4070 */
[----:B------:R-:W-:Y:S01]  /*36f0*/  ISETP.GE.AND P2, PT, R18, RZ, PT ;  /* 0x000000ff1200720c */ /* 0x000fe20003f46270 */
[----:B------:R-:W-:Y:S01]  /*3700*/  IMAD.MOV R10, RZ, RZ, -R10 ;  /* 0x000000ffff0a7224 */ /* 0x000fe200078e0a0a */
[----:B------:R-:W-:Y:S01]  /*3710*/  IABS R211, R7 ;  /* 0x0000000700d37213 */ /* 0x000fe20000000000 */
[----:B------:R-:W-:Y:S01]  /*3720*/  @!P5 IMAD.MOV R225, RZ, RZ, -R225 ;  /* 0x000000ffffe1d224 */ /* 0x000fe200078e0ae1 */
[----:B------:R-:W-:Y:S01]  /*3730*/  ISETP.GE.AND P5, PT, R12, RZ, PT ;  /* 0x000000ff0c00720c */ /* 0x000fe20003fa6270 */
[C---:B------:R-:W-:Y:S01]  /*3740*/  IMAD R213, R4.reuse, R10, R213 ;  /* 0x0000000a04d57224 */ /* 0x040fe200078e02d5 */
[----:B------:R-:W-:Y:S01]  /*3750*/  LOP3.LUT R10, R3, 0x84, RZ, 0xfc, !PT ;  /* 0x00000084030a7812 */ /* 0x000fe200078efcff */
[--C-:B------:R-:W-:Y:S01]  /*3760*/  @!P1 IMAD.IADD R221, R221, 0x1, -R4.reuse ;  /* 0x00000001dddd9824 */ /* 0x100fe200078e0a04 */
[----:B------:R-:W-:Y:S01]  /*3770*/  LOP3.LUT R12, R3, 0x86, RZ, 0xfc, !PT ;  /* 0x00000086030c7812 */ /* 0x000fe200078efcff */
[--C-:B------:R-:W-:Y:S01]  /*3780*/  @!P0 IMAD.IADD R217, R217, 0x1, -R4.reuse ;  /* 0x00000001d9d98824 */ /* 0x100fe200078e0a04 */
[----:B------:R-:W-:Y:S01]  /*3790*/  IABS R209, R10 ;  /* 0x0000000a00d17213 */ /* 0x000fe20000000000 */
[----:B------:R-:W-:Y:S01]  /*37a0*/  @!P6 IMAD.IADD R215, R215, 0x1, -R4 ;  /* 0x00000001d7d7e824 */ /* 0x000fe200078e0a04 */
[----:B------:R-:W-:Y:S01]  /*37b0*/  IABS R207, R12 ;  /* 0x0000000c00cf7213 */ /* 0x000fe20000000000 */
[----:B------:R-:W-:Y:S01]  /*37c0*/  @!P3 IMAD.MOV R221, RZ, RZ, -R221 ;  /* 0x000000ffffddb224 */ /* 0x000fe200078e0add */
[C---:B------:R-:W-:Y:S01]  /*37d0*/  ISETP.GT.U32.AND P0, PT, R4.reuse, R217, PT ;  /* 0x000000d90400720c */ /* 0x040fe20003f04070 */
[----:B------:R-:W-:Y:S01]  /*37e0*/  @!P2 IMAD.MOV R219, RZ, RZ, -R219 ;  /* 0x000000ffffdba224 */ /* 0x000fe200078e0adb */
[----:B------:R-:W-:Y:S01]  /*37f0*/  ISETP.GE.AND P3, PT, R7, RZ, PT ;  /* 0x000000ff0700720c */ /* 0x000fe20003f66270 */
[----:B------:R-:W-:Y:S01]  /*3800*/  IMAD.HI.U32 R7, R5, R211, RZ ;  /* 0x000000d305077227 */ /* 0x000fe200078e00ff */
[----:B------:R-:W-:-:S02]  /*3810*/  ISETP.GT.U32.AND P6, PT, R4, R215, PT ;  /* 0x000000d70400720c */ /* 0x000fc40003fc4070 */
[----:B------:R-:W-:Y:S01]  /*3820*/  ISETP.GE.AND P2, PT, R10, RZ, PT ;  /* 0x000000ff0a00720c */ /* 0x000fe20003f46270 */
[----:B------:R-:W-:Y:S01]  /*3830*/  IMAD.HI.U32 R10, R5, R209, RZ ;  /* 0x000000d1050a7227 */ /* 0x000fe200078e00ff */
[----:B------:R-:W-:Y:S02]  /*3840*/  ISETP.GE.AND P1, PT, R16, RZ, PT ;  /* 0x000000ff1000720c */ /* 0x000fe40003f26270 */
[C---:B------:R-:W-:Y:S01]  /*3850*/  LOP3.LUT R16, R3.reuse, 0x8a, RZ, 0xfc, !PT ;  /* 0x0000008a03107812 */ /* 0x040fe200078efcff */
[----:B------:R-:W-:Y:S01]  /*3860*/  IMAD.MOV R7, RZ, RZ, -R7 ;  /* 0x000000ffff077224 */ /* 0x000fe200078e0a07 */
[----:B------:R-:W-:Y:S01]  /*3870*/  LOP3.LUT R18, R3, 0x8c, RZ, 0xfc, !PT ;  /* 0x0000008c03127812 */ /* 0x000fe200078efcff */
[----:B------:R-:W-:Y:S01]  /*3880*/  IMAD.MOV R10, RZ, RZ, -R10 ;  /* 0x000000ffff0a7224 */ /* 0x000fe200078e0a0a */
[----:B------:R-:W-:Y:S01]  /*3890*/  IABS R203, R16 ;  /* 0x0000001000cb7213 */ /* 0x000fe20000000000 */
[C---:B------:R-:W-:Y:S01]  /*38a0*/  IMAD R211, R4.reuse, R7, R211 ;  /* 0x0000000704d37224 */ /* 0x040fe200078e02d3 */
[----:B------:R-:W-:Y:S01]  /*38b0*/  IABS R201, R18 ;  /* 0x0000001200c97213 */ /* 0x000fe20000000000 */
[----:B------:R-:W-:Y:S01]  /*38c0*/  @!P0 IMAD.IADD R217, R217, 0x1, -R4 ;  /* 0x00000001d9d98824 */ /* 0x000fe200078e0a04 */
[C---:B------:R-:W-:Y:S01]  /*38d0*/  ISETP.GT.U32.AND P0, PT, R4.reuse, R213, PT ;  /* 0x000000d50400720c */ /* 0x040fe20003f04070 */
[----:B------:R-:W-:-:S02]  /*38e0*/  IMAD R209, R4, R10, R209 ;  /* 0x0000000a04d17224 */ /* 0x000fc400078e02d1 */
[----:B------:R-:W-:Y:S01]  /*38f0*/  @!P6 IMAD.IADD R215, R215, 0x1, -R4 ;  /* 0x00000001d7d7e824 */ /* 0x000fe200078e0a04 */
[C---:B------:R-:W-:Y:S01]  /*3900*/  ISETP.GT.U32.AND P6, PT, R4.reuse, R211, PT ;  /* 0x000000d30400720c */ /* 0x040fe20003fc4070 */
[----:B------:R-:W-:Y:S01]  /*3910*/  @!P5 IMAD.MOV R217, RZ, RZ, -R217 ;  /* 0x000000ffffd9d224 */ /* 0x000fe200078e0ad9 */
[----:B------:R-:W-:Y:S01]  /*3920*/  ISETP.GT.U32.AND P5, PT, R4, R209, PT ;  /* 0x000000d10400720c */ /* 0x000fe20003fa4070 */
[----:B------:R-:W-:Y:S01]  /*3930*/  @!P4 IMAD.MOV R223, RZ, RZ, -R223 ;  /* 0x000000ffffdfc224 */ /* 0x000fe200078e0adf */
[----:B------:R-:W-:Y:S01]  /*3940*/  ISETP.GE.AND P4, PT, R14, RZ, PT ;  /* 0x000000ff0e00720c */ /* 0x000fe20003f86270 */
[----:B------:R-:W-:Y:S01]  /*3950*/  IMAD.HI.U32 R7, R5, R207, RZ ;  /* 0x000000cf05077227 */ /* 0x000fe200078e00ff */
[----:B------:R-:W-:-:S03]  /*3960*/  LOP3.LUT R14, R3, 0x88, RZ, 0xfc, !PT ;  /* 0x00000088030e7812 */ /* 0x000fc600078efcff */
[--C-:B------:R-:W-:Y:S01]  /*3970*/  @!P0 IMAD.IADD R213, R213, 0x1, -R4.reuse ;  /* 0x00000001d5d58824 */ /* 0x100fe200078e0a04 */
[----:B------:R-:W-:Y:S01]  /*3980*/  IABS R205, R14 ;  /* 0x0000000e00cd7213 */ /* 0x000fe20000000000 */
[----:B------:R-:W-:Y:S02]  /*3990*/  IMAD.MOV R7, RZ, RZ, -R7 ;  /* 0x000000ffff077224 */ /* 0x000fe400078e0a07 */
[--C-:B------:R-:W-:Y:S01]  /*39a0*/  @!P6 IMAD.IADD R211, R211, 0x1, -R4.reuse ;  /* 0x00000001d3d3e824 */ /* 0x100fe200078e0a04 */
[C---:B------:R-:W-:Y:S01]  /*39b0*/  ISETP.GT.U32.AND P0, PT, R4.reuse, R213, PT ;  /* 0x000000d50400720c */ /* 0x040fe20003f04070 */
[----:B------:R-:W-:Y:S02]  /*39c0*/  @!P5 IMAD.IADD R209, R209, 0x1, -R4 ;  /* 0x00000001d1d1d824 */ /* 0x000fe400078e0a04 */
[----:B------:R-:W-:Y:S01]  /*39d0*/  IMAD.HI.U32 R10, R5, R205, RZ ;  /* 0x000000cd050a7227 */ /* 0x000fe200078e00ff */
[C---:B------:R-:W-:Y:S02]  /*39e0*/  ISETP.GT.U32.AND P6, PT, R4.reuse, R211, PT ;  /* 0x000000d30400720c */ /* 0x040fe40003fc4070 */
[----:B------:R-:W-:Y:S01]  /*39f0*/  ISETP.GT.U32.AND P5, PT, R4, R209, PT ;  /* 0x000000d10400720c */ /* 0x000fe20003fa4070 */
[----:B------:R-:W-:-:S02]  /*3a00*/  IMAD.MOV R10, RZ, RZ, -R10 ;  /* 0x000000ffff0a7224 */ /* 0x000fc400078e0a0a */
[C---:B------:R-:W-:Y:S02]  /*3a10*/  IMAD R207, R4.reuse, R7, R207 ;  /* 0x0000000704cf7224 */ /* 0x040fe400078e02cf */
[----:B------:R-:W-:Y:S02]  /*3a20*/  IMAD R205, R4, R10, R205 ;  /* 0x0000000a04cd7224 */ /* 0x000fe400078e02cd */
[----:B------:R-:W-:-:S04]  /*3a30*/  IMAD.HI.U32 R7, R5, R203, RZ ;  /* 0x000000cb05077227 */ /* 0x000fc800078e00ff */
[--C-:B------:R-:W-:Y:S01]  /*3a40*/  @!P6 IMAD.IADD R211, R211, 0x1, -R4.reuse ;  /* 0x00000001d3d3e824 */ /* 0x100fe200078e0a04 */
[----:B------:R-:W-:Y:S01]  /*3a50*/  ISETP.GT.U32.AND P6, PT, R4, R207, PT ;  /* 0x000000cf0400720c */ /* 0x000fe20003fc4070 */
[----:B------:R-:W-:Y:S01]  /*3a60*/  @!P4 IMAD.MOV R215, RZ, RZ, -R215 ;  /* 0x000000ffffd7c224 */ /* 0x000fe200078e0ad7 */
[----:B------:R-:W-:Y:S01]  /*3a70*/  ISETP.GE.AND P4, PT, R12, RZ, PT ;  /* 0x000000ff0c00720c */ /* 0x000fe20003f86270 */
[----:B------:R-:W-:Y:S01]  /*3a80*/  @!P5 IMAD.IADD R209, R209, 0x1, -R4 ;  /* 0x00000001d1d1d824 */ /* 0x000fe200078e0a04 */
[----:B------:R-:W-:Y:S01]  /*3a90*/  ISETP.GT.U32.AND P5, PT, R4, R205, PT ;  /* 0x000000cd0400720c */ /* 0x000fe20003fa4070 */
[----:B------:R-:W-:Y:S02]  /*3aa0*/  IMAD.MOV R12, RZ, RZ, -R7 ;  /* 0x000000ffff0c7224 */ /* 0x000fe400078e0a07 */
[----:B------:R-:W-:-:S04]  /*3ab0*/  IMAD.HI.U32 R7, R5, R201, RZ ;  /* 0x000000c905077227 */ /* 0x000fc800078e00ff */
[--C-:B------:R-:W-:Y:S01]  /*3ac0*/  @!P0 IMAD.IADD R213, R213, 0x1, -R4.reuse ;  /* 0x00000001d5d58824 */ /* 0x100fe200078e0a04 */
[----:B------:R-:W-:Y:S01]  /*3ad0*/  ISETP.GE.AND P0, PT, R14, RZ, PT ;  /* 0x000000ff0e00720c */ /* 0x000fe20003f06270 */
[C---:B------:R-:W-:Y:S02]  /*3ae0*/  IMAD R203, R4.reuse, R12, R203 ;  /* 0x0000000c04cb7224 */ /* 0x040fe400078e02cb */
[----:B------:R-:W-:Y:S02]  /*3af0*/  IMAD.MOV R14, RZ, RZ, -R7 ;  /* 0x000000ffff0e7224 */ /* 0x000fe400078e0a07 */
[--C-:B------:R-:W-:Y:S01]  /*3b00*/  @!P6 IMAD.IADD R207, R207, 0x1, -R4.reuse ;  /* 0x00000001cfcfe824 */ /* 0x100fe200078e0a04 */
[C---:B------:R-:W-:Y:S01]  /*3b10*/  ISETP.GT.U32.AND P6, PT, R4.reuse, R203, PT ;  /* 0x000000cb0400720c */ /* 0x040fe20003fc4070 */
[----:B------:R-:W-:Y:S01]  /*3b20*/  IMAD R201, R4, R14, R201 ;  /* 0x0000000e04c97224 */ /* 0x000fe200078e02c9 */
[----:B------:R-:W-:Y:S01]  /*3b30*/  LOP3.LUT R14, R3, 0x96, RZ, 0xfc, !PT ;  /* 0x00000096030e7812 */ /* 0x000fe200078efcff */
[----:B------:R-:W-:-:S02]  /*3b40*/  @!P5 IMAD.IADD R205, R205, 0x1, -R4 ;  /* 0x00000001cdcdd824 */ /* 0x000fc400078e0a04 */
[C---:B------:R-:W-:Y:S01]  /*3b50*/  IMAD.HI.U32 R10, R5.reuse, R199, RZ ;  /* 0x000000c7050a7227 */ /* 0x040fe200078e00ff */
[----:B------:R-:W-:Y:S02]  /*3b60*/  ISETP.GT.U32.AND P5, PT, R4, R201, PT ;  /* 0x000000c90400720c */ /* 0x000fe40003fa4070 */
[----:B------:R-:W-:Y:S01]  /*3b70*/  IABS R191, R14 ;  /* 0x0000000e00bf7213 */ /* 0x000fe20000000000 */
[----:B------:R-:W-:-:S04]  /*3b80*/  IMAD.HI.U32 R12, R5, R197, RZ ;  /* 0x000000c5050c7227 */ /* 0x000fc800078e00ff */
[----:B------:R-:W-:Y:S01]  /*3b90*/  @!P6 IMAD.IADD R203, R203, 0x1, -R4 ;  /* 0x00000001cbcbe824 */ /* 0x000fe200078e0a04 */
[----:B------:R-:W-:Y:S01]  /*3ba0*/  ISETP.GT.U32.AND P6, PT, R4, R205, PT ;  /* 0x000000cd0400720c */ /* 0x000fe20003fc4070 */
[----:B------:R-:W-:-:S04]  /*3bb0*/  IMAD.HI.U32 R7, R5, R195, RZ ;  /* 0x000000c305077227 */ /* 0x000fc800078e00ff */
[----:B------:R-:W-:Y:S01]  /*3bc0*/  @!P5 IMAD.IADD R201, R201, 0x1, -R4 ;  /* 0x00000001c9c9d824 */ /* 0x000fe200078e0a04 */
[C---:B------:R-:W-:Y:S01]  /*3bd0*/  ISETP.GT.U32.AND P5, PT, R4.reuse, R203, PT ;  /* 0x000000cb0400720c */ /* 0x040fe20003fa4070 */
[----:B------:R-:W-:Y:S02]  /*3be0*/  IMAD.MOV R10, RZ, RZ, -R10 ;  /* 0x000000ffff0a7224 */ /* 0x000fe400078e0a0a */
[----:B------:R-:W-:Y:S02]  /*3bf0*/  IMAD.MOV R12, RZ, RZ, -R12 ;  /* 0x000000ffff0c7224 */ /* 0x000fe400078e0a0c */
[----:B------:R-:W-:Y:S02]  /*3c00*/  IMAD.MOV R7, RZ, RZ, -R7 ;  /* 0x000000ffff077224 */ /* 0x000fe400078e0a07 */
[----:B------:R-:W-:Y:S01]  /*3c10*/  @!P1 IMAD.MOV R213, RZ, RZ, -R213 ;  /* 0x000000ffffd59224 */ /* 0x000fe200078e0ad5 */
[C---:B------:R-:W-:Y:S01]  /*3c20*/  ISETP.GT.U32.AND P1, PT, R4.reuse, R207, PT ;  /* 0x000000cf0400720c */ /* 0x040fe20003f24070 */
[----:B------:R-:W-:Y:S01]  /*3c30*/  @!P3 IMAD.MOV R211, RZ, RZ, -R211 ;  /* 0x000000ffffd3b224 */ /* 0x000fe200078e0ad3 */
[C---:B------:R-:W-:Y:S01]  /*3c40*/  ISETP.GT.U32.AND P3, PT, R4.reuse, R201, PT ;  /* 0x000000c90400720c */ /* 0x040fe20003f64070 */
[----:B------:R-:W-:-:S02]  /*3c50*/  IMAD R199, R4, R10, R199 ;  /* 0x0000000a04c77224 */ /* 0x000fc400078e02c7 */
[C---:B------:R-:W-:Y:S01]  /*3c60*/  IMAD R197, R4.reuse, R12, R197 ;  /* 0x0000000c04c57224 */ /* 0x040fe200078e02c5 */
[----:B------:R-:W-:Y:S01]  /*3c70*/  LOP3.LUT R12, R3, 0x94, RZ, 0xfc, !PT ;  /* 0x00000094030c7812 */ /* 0x000fe200078efcff */
[C---:B------:R-:W-:Y:S02]  /*3c80*/  IMAD R195, R4.reuse, R7, R195 ;  /* 0x0000000704c37224 */ /* 0x040fe400078e02c3 */
[----:B------:R-:W-:Y:S01]  /*3c90*/  @!P2 IMAD.MOV R209, RZ, RZ, -R209 ;  /* 0x000000ffffd1a224 */ /* 0x000fe200078e0ad1 */
[----:B------:R-:W-:Y:S01]  /*3ca0*/  IABS R193, R12 ;  /* 0x0000000c00c17213 */ /* 0x000fe20000000000 */
[--C-:B------:R-:W-:Y:S01]  /*3cb0*/  @!P5 IMAD.IADD R203, R203, 0x1, -R4.reuse ;  /* 0x00000001cbcbd824 */ /* 0x100fe200078e0a04 */
[C---:B------:R-:W-:Y:S01]  /*3cc0*/  ISETP.GT.U32.AND P2, PT, R4.reuse, R199, PT ;  /* 0x000000c70400720c */ /* 0x040fe20003f44070 */
[----:B------:R-:W-:Y:S01]  /*3cd0*/  @!P6 IMAD.IADD R205, R205, 0x1, -R4 ;  /* 0x00000001cdcde824 */ /* 0x000fe200078e0a04 */
[----:B------:R-:W-:Y:S01]  /*3ce0*/  ISETP.GT.U32.AND P5, PT, R4, R195, PT ;  /* 0x000000c30400720c */ /* 0x000fe20003fa4070 */
[----:B------:R-:W-:Y:S01]  /*3cf0*/  IMAD.HI.U32 R7, R5, R193, RZ ;  /* 0x000000c105077227 */ /* 0x000fe200078e00ff */
[----:B------:R-:W-:-:S02]  /*3d00*/  ISETP.GE.AND P6, PT, R16, RZ, PT ;  /* 0x000000ff1000720c */ /* 0x000fc40003fc6270 */
[----:B------:R-:W-:Y:S01]  /*3d10*/  LOP3.LUT R16, R3, 0x9a, RZ, 0xfc, !PT ;  /* 0x0000009a03107812 */ /* 0x000fe200078efcff */
[----:B------:R-:W-:-:S03]  /*3d20*/  IMAD.HI.U32 R10, R5, R191, RZ ;  /* 0x000000bf050a7227 */ /* 0x000fc600078e00ff */
[----:B------:R-:W-:Y:S01]  /*3d30*/  IABS R187, R16 ;  /* 0x0000001000bb7213 */ /* 0x000fe20000000000 */
[--C-:B------:R-:W-:Y:S01]  /*3d40*/  @!P1 IMAD.IADD R207, R207, 0x1, -R4.reuse ;  /* 0x00000001cfcf9824 */ /* 0x100fe200078e0a04 */
[----:B------:R-:W-:Y:S01]  /*3d50*/  ISETP.GT.U32.AND P1, PT, R4, R197, PT ;  /* 0x000000c50400720c */ /* 0x000fe20003f24070 */
[----:B------:R-:W-:Y:S01]  /*3d60*/  @!P3 IMAD.IADD R201, R201, 0x1, -R4 ;  /* 0x00000001c9c9b824 */ /* 0x000fe200078e0a04 */
[----:B------:R-:W-:Y:S01]  /*3d70*/  ISETP.GE.AND P3, PT, R18, RZ, PT ;  /* 0x000000ff1200720c */ /* 0x000fe20003f66270 */
[----:B------:R-:W-:Y:S01]  /*3d80*/  IMAD.MOV R7, RZ, RZ, -R7 ;  /* 0x000000ffff077224 */ /* 0x000fe200078e0a07 */
[----:B------:R-:W-:Y:S01]  /*3d90*/  LOP3.LUT R18, R3, 0xa8, RZ, 0xfc, !PT ;  /* 0x000000a803127812 */ /* 0x000fe200078efcff */
[----:B------:R-:W-:Y:S02]  /*3da0*/  IMAD.MOV R10, RZ, RZ, -R10 ;  /* 0x000000ffff0a7224 */ /* 0x000fe400078e0a0a */
[--C-:B------:R-:W-:Y:S01]  /*3db0*/  @!P2 IMAD.IADD R199, R199, 0x1, -R4.reuse ;  /* 0x00000001c7c7a824 */ /* 0x100fe200078e0a04 */
[----:B------:R-:W-:Y:S01]  /*3dc0*/  ISETP.GE.AND P2, PT, R20, RZ, PT ;  /* 0x000000ff1400720c */ /* 0x000fe20003f46270 */
[C---:B------:R-:W-:Y:S01]  /*3dd0*/  IMAD R193, R4.reuse, R7, R193 ;  /* 0x0000000704c17224 */ /* 0x040fe200078e02c1 */
[----:B------:R-:W-:Y:S01]  /*3de0*/  IABS R173, R18 ;  /* 0x0000001200ad7213 */ /* 0x000fe20000000000 */
[C---:B------:R-:W-:Y:S01]  /*3df0*/  IMAD R191, R4.reuse, R10, R191 ;  /* 0x0000000a04bf7224 */ /* 0x040fe200078e02bf */
[----:B------:R-:W-:Y:S01]  /*3e00*/  LOP3.LUT R10, R3, 0x98, RZ, 0xfc, !PT ;  /* 0x00000098030a7812 */ /* 0x000fe200078efcff */
[--C-:B------:R-:W-:Y:S01]  /*3e10*/  @!P5 IMAD.IADD R195, R195, 0x1, -R4.reuse ;  /* 0x00000001c3c3d824 */ /* 0x100fe200078e0a04 */
        /* <DEDUP_REMOVED lines=11> */
[----:B------:R-:W-:Y:S01]  /*3ed0*/  ISETP.GT.U32.AND P5, PT, R4, R197, PT ;  /* 0x000000c50400720c */ /* 0x000fe20003fa4070 */
[----:B------:R-:W-:Y:S01]  /*3ee0*/  IMAD.HI.U32 R7, R5, R189, RZ ;  /* 0x000000bd05077227 */ /* 0x000fe200078e00ff */
[----:B------:R-:W-:Y:S02]  /*3ef0*/  ISETP.GE.AND P1, PT, R22, RZ, PT ;  /* 0x000000ff1600720c */ /* 0x000fe40003f26270 */
[----:B------:R-:W-:Y:S01]  /*3f00*/  IABS R153, R20 ;  /* 0x0000001400997213 */ /* 0x000fe20000000000 */
[----:B------:R-:W-:Y:S01]  /*3f10*/  IMAD.MOV R7, RZ, RZ, -R7 ;  /* 0x000000ffff077224 */ /* 0x000fe200078e0a07 */
[----:B------:R-:W-:Y:S01]  /*3f20*/  LOP3.LUT R22, R3, 0xd2, RZ, 0xfc, !PT ;  /* 0x000000d203167812 */ /* 0x000fe200078efcff */
[--C-:B------:R-:W-:Y:S01]  /*3f30*/  @!P4 IMAD.IADD R199, R199, 0x1, -R4.reuse ;  /* 0x00000001c7c7c824 */ /* 0x100fe200078e0a04 */
[----:B------:R-:W-:Y:S01]  /*3f40*/  ISETP.GT.U32.AND P4, PT, R4, R191, PT ;  /* 0x000000bf0400720c */ /* 0x000fe20003f84070 */
        /* <DEDUP_REMOVED lines=8> */
[----:B------:R-:W-:Y:S01]  /*3fd0*/  @!P3 IMAD.MOV R195, RZ, RZ, -R195 ;  /* 0x000000ffffc3b224 */ /* 0x000fe200078e0ac3 */
[----:B------:R-:W-:Y:S01]  /*3fe0*/  ISETP.GT.U32.AND P3, PT, R4, R189, PT ;  /* 0x000000bd0400720c */ /* 0x000fe20003f64070 */
[--C-:B------:R-:W-:Y:S01]  /*3ff0*/  @!P5 IMAD.IADD R197, R197, 0x1, -R4.reuse ;  /* 0x00000001c5c5d824 */ /* 0x100fe200078e0a04 */
[----:B------:R-:W-:Y:S01]  /*4000*/  ISETP.GE.AND P5, PT, R12, RZ, PT ;  /* 0x000000ff0c00720c */ /* 0x000fe20003fa6270 */
[----:B------:R-:W-:Y:S01]  /*4010*/  @!P4 IMAD.IADD R191, R191, 0x1, -R4 ;  /* 0x00000001bfbfc824 */ /* 0x000fe200078e0a04 */
[----:B------:R-:W-:Y:S01]  /*4020*/  IABS R185, R7 ;  /* 0x0000000700b97213 */ /* 0x000fe20000000000 */
[----:B------:R-:W-:Y:S01]  /*4030*/  IMAD.HI.U32 R10, R5, R187, RZ ;  /* 0x000000bb050a7227 */ /* 0x000fe200078e00ff */
[----:B------:R-:W-:-:S02]  /*4040*/  LOP3.LUT R14, R3, 0xa0, RZ, 0xfc, !PT ;  /* 0x000000a0030e7812 */ /* 0x000fc400078efcff */
[----:B------:R-:W-:Y:S01]  /*4050*/  ISETP.GE.AND P4, PT, R16, RZ, PT ;  /* 0x000000ff1000720c */ /* 0x000fe20003f86270 */
[----:B------:R-:W-:Y:S01]  /*4060*/  @!P1 IMAD.MOV R197, RZ, RZ, -R197 ;  /* 0x000000ffffc59224 */ /* 0x000fe200078e0ac5 */
[C---:B------:R-:W-:Y:S01]  /*4070*/  ISETP.GT.U32.AND P1, PT, R4.reuse, R191, PT ;  /* 0x000000bf0400720c */ /* 0x040fe20003f24070 */
[--C-:B------:R-:W-:Y:S01]  /*4080*/  @!P2 IMAD.IADD R193, R193, 0x1, -R4.reuse ;  /* 0x00000001c1c1a824 */ /* 0x100fe200078e0a04 */
[----:B------:R-:W-:Y:S01]  /*4090*/  ISETP.GE.AND P2, PT, R7, RZ, PT ;  /* 0x000000ff0700720c */ /* 0x000fe20003f46270 */
[----:B------:R-:W-:Y:S01]  /*40a0*/  @!P3 IMAD.IADD R189, R189, 0x1, -R4 ;  /* 0x00000001bdbdb824 */ /* 0x000fe200078e0a04 */
[----:B------:R-:W-:Y:S01]  /*40b0*/  IABS R181, R14 ;  /* 0x0000000e00b57213 */ /* 0x000fe20000000000 */
[----:B------:R-:W-:Y:S01]  /*40c0*/  @!P5 IMAD.MOV R193, RZ, RZ, -R193 ;  /* 0x000000ffffc1d224 */ /* 0x000fe200078e0ac1 */
[----:B------:R-:W-:Y:S01]  /*40d0*/  LOP3.LUT R16, R3, 0xa6, RZ, 0xfc, !PT ;  /* 0x000000a603107812 */ /* 0x000fe200078efcff */
[----:B------:R-:W-:Y:S01]  /*40e0*/  IMAD.MOV R10, RZ, RZ, -R10 ;  /* 0x000000ffff0a7224 */ /* 0x000fe200078e0a0a */
[----:B------:R-:W-:Y:S01]  /*40f0*/  ISETP.GT.U32.AND P5, PT, R4, R189, PT ;  /* 0x000000bd0400720c */ /* 0x000fe20003fa4070 */
[----:B------:R-:W-:Y:S01]  /*4100*/  IMAD.HI.U32 R7, R5, R185, RZ ;  /* 0x000000b905077227 */ /* 0x000fe200078e00ff */
[----:B------:R-:W-:-:S02]  /*4110*/  IABS R175, R16 ;  /* 0x0000001000af7213 */ /* 0x000fc40000000000 */
[C---:B------:R-:W-:Y:S01]  /*4120*/  LOP3.LUT R24, R3.reuse, 0xd4, RZ, 0xfc, !PT ;  /* 0x000000d403187812 */ /* 0x040fe200078efcff */
[C---:B------:R-:W-:Y:S01]  /*4130*/  IMAD R187, R4.reuse, R10, R187 ;  /* 0x0000000a04bb7224 */ /* 0x040fe200078e02bb */
[----:B------:R-:W-:Y:S01]  /*4140*/  LOP3.LUT R10, R3, 0x9e, RZ, 0xfc, !PT ;  /* 0x0000009e030a7812 */ /* 0x000fe200078efcff */
[----:B------:R-:W-:Y:S01]  /*4150*/  IMAD.MOV R7, RZ, RZ, -R7 ;  /* 0x000000ffff077224 */ /* 0x000fe200078e0a07 */
[----:B------:R-:W-:Y:S01]  /*4160*/  IABS R133, R24 ;  /* 0x0000001800857213 */ /* 0x000fe20000000000 */
[--C-:B------:R-:W-:Y:S01]  /*4170*/  @!P1 IMAD.IADD R191, R191, 0x1, -R4.reuse ;  /* 0x00000001bfbf9824 */ /* 0x100fe200078e0a04 */
[----:B------:R-:W-:Y:S01]  /*4180*/  IABS R183, R10 ;  /* 0x0000000a00b77213 */ /* 0x000fe20000000000 */
[C---:B------:R-:W-:Y:S01]  /*4190*/  IMAD R185, R4.reuse, R7, R185 ;  /* 0x0000000704b97224 */ /* 0x040fe200078e02b9 */
[----:B------:R-:W-:Y:S01]  /*41a0*/  ISETP.GT.U32.AND P1, PT, R4, R187, PT ;  /* 0x000000bb0400720c */ /* 0x000fe20003f24070 */
[----:B------:R-:W-:Y:S01]  /*41b0*/  @!P5 IMAD.IADD R189, R189, 0x1, -R4 ;  /* 0x00000001bdbdd824 */ /* 0x000fe200078e0a04 */
[----:B------:R-:W-:Y:S01]  /*41c0*/  ISETP.GE.AND P3, PT, R10, RZ, PT ;  /* 0x000000ff0a00720c */ /* 0x000fe20003f66270 */
[----:B------:R-:W-:Y:S01]  /*41d0*/  IMAD.HI.U32 R10, R5, R183, RZ ;  /* 0x000000b7050a7227 */ /* 0x000fe200078e00ff */
[----:B------:R-:W-:-:S03]  /*41e0*/  ISETP.GT.U32.AND P5, PT, R4, R185, PT ;  /* 0x000000b90400720c */ /* 0x000fc60003fa4070 */
[----:B------:R-:W-:-:S04]  /*41f0*/  IMAD.HI.U32 R12, R5, R181, RZ ;  /* 0x000000b5050c7227 */ /* 0x000fc800078e00ff */
[----:B------:R-:W-:Y:S02]  /*4200*/  IMAD.MOV R10, RZ, RZ, -R10 ;  /* 0x000000ffff0a7224 */ /* 0x000fe400078e0a0a */
[----:B------:R-:W-:Y:S02]  /*4210*/  IMAD.MOV R12, RZ, RZ, -R12 ;  /* 0x000000ffff0c7224 */ /* 0x000fe400078e0a0c */
[C---:B------:R-:W-:Y:S01]  /*4220*/  IMAD R183, R4.reuse, R10, R183 ;  /* 0x0000000a04b77224 */ /* 0x040fe200078e02b7 */
[----:B------:R-:W-:Y:S01]  /*4230*/  LOP3.LUT R10, R3, 0xa2, RZ, 0xfc, !PT ;  /* 0x000000a2030a7812 */ /* 0x000fe200078efcff */
[--C-:B------:R-:W-:Y:S02]  /*4240*/  @!P1 IMAD.IADD R187, R187, 0x1, -R4.reuse ;  /* 0x00000001bbbb9824 */ /* 0x100fe400078e0a04 */
[C---:B------:R-:W-:Y:S01]  /*4250*/  IMAD R181, R4.reuse, R12, R181 ;  /* 0x0000000c04b57224 */ /* 0x040fe200078e02b5 */
[----:B------:R-:W-:Y:S01]  /*4260*/  IABS R179, R10 ;  /* 0x0000000a00b37213 */ /* 0x000fe20000000000 */
[----:B------:R-:W-:Y:S01]  /*4270*/  @!P5 IMAD.IADD R185, R185, 0x1, -R4 ;  /* 0x00000001b9b9d824 */ /* 0x000fe200078e0a04 */
[C---:B------:R-:W-:Y:S01]  /*4280*/  ISETP.GT.U32.AND P1, PT, R4.reuse, R187, PT ;  /* 0x000000bb0400720c */ /* 0x040fe20003f24070 */
[----:B------:R-:W-:Y:S01]  /*4290*/  @!P6 IMAD.MOV R189, RZ, RZ, -R189 ;  /* 0x000000ffffbde224 */ /* 0x000fe200078e0abd */
[C---:B------:R-:W-:Y:S01]  /*42a0*/  ISETP.GT.U32.AND P6, PT, R4.reuse, R181, PT ;  /* 0x000000b50400720c */ /* 0x040fe20003fc4070 */
[----:B------:R-:W-:Y:S01]  /*42b0*/  IMAD.HI.U32 R7, R5, R179, RZ ;  /* 0x000000b305077227 */ /* 0x000fe200078e00ff */
[----:B------:R-:W-:-:S03]  /*42c0*/  ISETP.GT.U32.AND P5, PT, R4, R185, PT ;  /* 0x000000b90400720c */ /* 0x000fc60003fa4070 */
[----:B------:R-:W-:Y:S01]  /*42d0*/  @!P0 IMAD.MOV R191, RZ, RZ, -R191 ;  /* 0x000000ffffbf8224 */ /* 0x000fe200078e0abf */
[----:B------:R-:W-:Y:S01]  /*42e0*/  ISETP.GE.AND P0, PT, R14, RZ, PT ;  /* 0x000000ff0e00720c */ /* 0x000fe20003f06270 */
[----:B------:R-:W-:Y:S01]  /*42f0*/  IMAD.MOV R7, RZ, RZ, -R7 ;  /* 0x000000ffff077224 */ /* 0x000fe200078e0a07 */
[----:B------:R-:W-:Y:S01]  /*4300*/  LOP3.LUT R14, R3, 0xa4, RZ, 0xfc, !PT ;  /* 0x000000a4030e7812 */ /* 0x000fe200078efcff */
[----:B------:R-:W-:-:S03]  /*4310*/  IMAD.HI.U32 R12, R5, R173, RZ ;  /* 0x000000ad050c7227 */ /* 0x000fc600078e00ff */
[----:B------:R-:W-:Y:S01]  /*4320*/  IABS R177, R14 ;  /* 0x0000000e00b17213 */ /* 0x000fe20000000000 */
[C---:B------:R-:W-:Y:S02]  /*4330*/  IMAD R179, R4.reuse, R7, R179 ;  /* 0x0000000704b37224 */ /* 0x040fe400078e02b3 */
[--C-:B------:R-:W-:Y:S01]  /*4340*/  @!P1 IMAD.IADD R187, R187, 0x1, -R4.reuse ;  /* 0x00000001bbbb9824 */ /* 0x100fe200078e0a04 */
[C---:B------:R-:W-:Y:S01]  /*4350*/  ISETP.GT.U32.AND P1, PT, R4.reuse, R183, PT ;  /* 0x000000b70400720c */ /* 0x040fe20003f24070 */
[--C-:B------:R-:W-:Y:S01]  /*4360*/  @!P5 IMAD.IADD R185, R185, 0x1, -R4.reuse ;  /* 0x00000001b9b9d824 */ /* 0x100fe200078e0a04 */
[----:B------:R-:W-:Y:S01]  /*4370*/  ISETP.GT.U32.AND P5, PT, R4, R179, PT ;  /* 0x000000b30400720c */ /* 0x000fe20003fa4070 */
[----:B------:R-:W-:Y:S02]  /*4380*/  @!P6 IMAD.IADD R181, R181, 0x1, -R4 ;  /* 0x00000001b5b5e824 */ /* 0x000fe400078e0a04 */
[----:B------:R-:W-:-:S03]  /*4390*/  IMAD.HI.U32 R7, R5, R177, RZ ;  /* 0x000000b105077227 */ /* 0x000fc600078e00ff */
[----:B------:R-:W-:Y:S01]  /*43a0*/  ISETP.GT.U32.AND P6, PT, R4, R181, PT ;  /* 0x000000b50400720c */ /* 0x000fe20003fc4070 */
[----:B------:R-:W-:Y:S01]  /*43b0*/  @!P4 IMAD.MOV R187, RZ, RZ, -R187 ;  /* 0x000000ffffbbc224 */ /* 0x000fe200078e0abb */
[----:B------:R-:W-:Y:S01]  /*43c0*/  ISETP.GE.AND P4, PT, R10, RZ, PT ;  /* 0x000000ff0a00720c */ /* 0x000fe20003f86270 */
[----:B------:R-:W-:-:S04]  /*43d0*/  IMAD.HI.U32 R10, R5, R175, RZ ;  /* 0x000000af050a7227 */ /* 0x000fc800078e00ff */
[----:B------:R-:W-:Y:S02]  /*43e0*/  IMAD.MOV R7, RZ, RZ, -R7 ;  /* 0x000000ffff077224 */ /* 0x000fe400078e0a07 */
[----:B------:R-:W-:Y:S02]  /*43f0*/  IMAD.MOV R10, RZ, RZ, -R10 ;  /* 0x000000ffff0a7224 */ /* 0x000fe400078e0a0a */
[C---:B------:R-:W-:Y:S02]  /*4400*/  IMAD R177, R4.reuse, R7, R177 ;  /* 0x0000000704b17224 */ /* 0x040fe400078e02b1 */
[C---:B------:R-:W-:Y:S01]  /*4410*/  IMAD R175, R4.reuse, R10, R175 ;  /* 0x0000000a04af7224 */ /* 0x040fe200078e02af */
[----:B------:R-:W-:Y:S01]  /*4420*/  LOP3.LUT R10, R3, 0xaa, RZ, 0xfc, !PT ;  /* 0x000000aa030a7812 */ /* 0x000fe200078efcff */
[--C-:B------:R-:W-:Y:S01]  /*4430*/  @!P5 IMAD.IADD R179, R179, 0x1, -R4.reuse ;  /* 0x00000001b3b3d824 */ /* 0x100fe200078e0a04 */
[C---:B------:R-:W-:Y:S01]  /*4440*/  ISETP.GT.U32.AND P5, PT, R4.reuse, R177, PT ;  /* 0x000000b10400720c */ /* 0x040fe20003fa4070 */
[--C-:B------:R-:W-:Y:S01]  /*4450*/  @!P6 IMAD.IADD R181, R181, 0x1, -R4.reuse ;  /* 0x00000001b5b5e824 */ /* 0x100fe200078e0a04 */
[----:B------:R-:W-:Y:S01]  /*4460*/  ISETP.GT.U32.AND P6, PT, R4, R175, PT ;  /* 0x000000af0400720c */ /* 0x000fe20003fc4070 */
[----:B------:R-:W-:Y:S01]  /*4470*/  @!P1 IMAD.IADD R183, R183, 0x1, -R4 ;  /* 0x00000001b7b79824 */ /* 0x000fe200078e0a04 */
[----:B------:R-:W-:Y:S01]  /*4480*/  IABS R171, R10 ;  /* 0x0000000a00ab7213 */ /* 0x000fe20000000000 */
[----:B------:R-:W-:-:S02]  /*4490*/  IMAD.MOV R12, RZ, RZ, -R12 ;  /* 0x000000ffff0c7224 */ /* 0x000fc400078e0a0c */
[----:B------:R-:W-:Y:S01]  /*44a0*/  @!P0 IMAD.MOV R181, RZ, RZ, -R181 ;  /* 0x000000ffffb58224 */ /* 0x000fe200078e0ab5 */
[C---:B------:R-:W-:Y:S01]  /*44b0*/  ISETP.GT.U32.AND P1, PT, R4.reuse, R183, PT ;  /* 0x000000b70400720c */ /* 0x040fe20003f24070 */
[C---:B------:R-:W-:Y:S01]  /*44c0*/  IMAD R173, R4.reuse, R12, R173 ;  /* 0x0000000c04ad7224 */ /* 0x040fe200078e02ad */
[----:B------:R-:W-:Y:S01]  /*44d0*/  LOP3.LUT R12, R3, 0xac, RZ, 0xfc, !PT ;  /* 0x000000ac030c7812 */ /* 0x000fe200078efcff */
[----:B------:R-:W-:Y:S01]  /*44e0*/  @!P2 IMAD.MOV R185, RZ, RZ, -R185 ;  /* 0x000000ffffb9a224 */ /* 0x000fe200078e0ab9 */
[C---:B------:R-:W-:Y:S01]  /*44f0*/  ISETP.GT.U32.AND P2, PT, R4.reuse, R179, PT ;  /* 0x000000b30400720c */ /* 0x040fe20003f44070 */
[--C-:B------:R-:W-:Y:S01]  /*4500*/  @!P5 IMAD.IADD R177, R177, 0x1, -R4.reuse ;  /* 0x00000001b1b1d824 */ /* 0x100fe200078e0a04 */
[C---:B------:R-:W-:Y:S01]  /*4510*/  ISETP.GT.U32.AND P0, PT, R4.reuse, R173, PT ;  /* 0x000000ad0400720c */ /* 0x040fe20003f04070 */
[----:B------:R-:W-:Y:S01]  /*4520*/  @!P6 IMAD.IADD R175, R175, 0x1, -R4 ;  /* 0x00000001afafe824 */ /* 0x000fe200078e0a04 */
[----:B------:R-:W-:Y:S01]  /*4530*/  IABS R169, R12 ;  /* 0x0000000c00a97213 */ /* 0x000fe20000000000 */
[----:B------:R-:W-:Y:S01]  /*4540*/  IMAD.HI.U32 R7, R5, R171, RZ ;  /* 0x000000ab05077227 */ /* 0x000fe200078e00ff */
[----:B------:R-:W-:-:S02]  /*4550*/  ISETP.GT.U32.AND P6, PT, R4, R177, PT ;  /* 0x000000b10400720c */ /* 0x000fc40003fc4070 */
[----:B------:R-:W-:Y:S01]  /*4560*/  ISETP.GE.AND P5, PT, R10, RZ, PT ;  /* 0x000000ff0a00720c */ /* 0x000fe20003fa6270 */
[--C-:B------:R-:W-:Y:S01]  /*4570*/  @!P1 IMAD.IADD R183, R183, 0x1, -R4.reuse ;  /* 0x00000001b7b79824 */ /* 0x100fe200078e0a04 */
[----:B------:R-:W-:Y:S01]  /*4580*/  ISETP.GE.AND P1, PT, R14, RZ, PT ;  /* 0x000000ff0e00720c */ /* 0x000fe20003f26270 */
[----:B------:R-:W-:Y:S01]  /*4590*/  IMAD.MOV R7, RZ, RZ, -R7 ;  /* 0x000000ffff077224 */ /* 0x000fe200078e0a07 */
[----:B------:R-:W-:Y:S01]  /*45a0*/  LOP3.LUT R14, R3, 0xae, RZ, 0xfc, !PT ;  /* 0x000000ae030e7812 */ /* 0x000fe200078efcff */
[----:B------:R-:W-:Y:S01]  /*45b0*/  @!P3 IMAD.MOV R183, RZ, RZ, -R183 ;  /* 0x000000ffffb7b224 */ /* 0x000fe200078e0ab7 */
[----:B------:R-:W-:Y:S01]  /*45c0*/  ISETP.GE.AND P3, PT, R16, RZ, PT ;  /* 0x000000ff1000720c */ /* 0x000fe20003f66270 */
[--C-:B------:R-:W-:Y:S01]  /*45d0*/  @!P0 IMAD.IADD R173, R173, 0x1, -R4.reuse ;  /* 0x00000001adad8824 */ /* 0x100fe200078e0a04 */
[----:B------:R-:W-:Y:S01]  /*45e0*/  LOP3.LUT R16, R3, 0xb0, RZ, 0xfc, !PT ;  /* 0x000000b003107812 */ /* 0x000fe200078efcff */
[C---:B------:R-:W-:Y:S01]  /*45f0*/  IMAD R171, R4.reuse, R7, R171 ;  /* 0x0000000704ab7224 */ /* 0x040fe200078e02ab */
[----:B------:R-:W-:Y:S01]  /*4600*/  IABS R167, R14 ;  /* 0x0000000e00a77213 */ /* 0x000fe20000000000 */
[--C-:B------:R-:W-:Y:S01]  /*4610*/  @!P2 IMAD.IADD R179, R179, 0x1, -R4.reuse ;  /* 0x00000001b3b3a824 */ /* 0x100fe200078e0a04 */
[C---:B------:R-:W-:Y:S01]  /*4620*/  ISETP.GT.U32.AND P0, PT, R4.reuse, R173, PT ;  /* 0x000000ad0400720c */ /* 0x040fe20003f04070 */
[----:B------:R-:W-:Y:S01]  /*4630*/  @!P6 IMAD.IADD R177, R177, 0x1, -R4 ;  /* 0x00000001b1b1e824 */ /* 0x000fe200078e0a04 */
[----:B------:R-:W-:Y:S01]  /*4640*/  ISETP.GT.U32.AND P6, PT, R4, R171, PT ;  /* 0x000000ab0400720c */ /* 0x000fe20003fc4070 */
[----:B------:R-:W-:Y:S01]  /*4650*/  @!P4 IMAD.MOV R179, RZ, RZ, -R179 ;  /* 0x000000ffffb3c224 */ /* 0x000fe200078e0ab3 */
[----:B------:R-:W-:Y:S01]  /*4660*/  IABS R165, R16 ;  /* 0x0000001000a57213 */ /* 0x000fe20000000000 */
[----:B------:R-:W-:Y:S01]  /*4670*/  IMAD.HI.U32 R7, R5, R169, RZ ;  /* 0x000000a905077227 */ /* 0x000fe200078e00ff */
[----:B------:R-:W-:-:S02]  /*4680*/  ISETP.GE.AND P2, PT, R18, RZ, PT ;  /* 0x000000ff1200720c */ /* 0x000fc40003f46270 */
[----:B------:R-:W-:Y:S01]  /*4690*/  ISETP.GT.U32.AND P4, PT, R4, R175, PT ;  /* 0x000000af0400720c */ /* 0x000fe20003f84070 */
[----:B------:R-:W-:Y:S01]  /*46a0*/  IMAD.HI.U32 R10, R5, R165, RZ ;  /* 0x000000a5050a7227 */ /* 0x000fe200078e00ff */
[----:B------:R-:W-:-:S03]  /*46b0*/  LOP3.LUT R18, R3, 0xb2, RZ, 0xfc, !PT ;  /* 0x000000b203127812 */ /* 0x000fc600078efcff */
[----:B------:R-:W-:Y:S01]  /*46c0*/  IMAD.MOV R7, RZ, RZ, -R7 ;  /* 0x000000ffff077224 */ /* 0x000fe200078e0a07 */
[----:B------:R-:W-:Y:S01]  /*46d0*/  IABS R163, R18 ;  /* 0x0000001200a37213 */ /* 0x000fe20000000000 */
[----:B------:R-:W-:Y:S02]  /*46e0*/  IMAD.MOV R10, RZ, RZ, -R10 ;  /* 0x000000ffff0a7224 */ /* 0x000fe400078e0a0a */
[----:B------:R-:W-:Y:S02]  /*46f0*/  IMAD R169, R4, R7, R169 ;  /* 0x0000000704a97224 */ /* 0x000fe400078e02a9 */
[----:B------:R-:W-:Y:S01]  /*4700*/  @!P0 IMAD.IADD R173, R173, 0x1, -R4 ;  /* 0x00000001adad8824 */ /* 0x000fe200078e0a04 */
[----:B------:R-:W-:Y:S01]  /*4710*/  ISETP.GE.AND P0, PT, R12, RZ, PT ;  /* 0x000000ff0c00720c */ /* 0x000fe20003f06270 */
[----:B------:R-:W-:-:S04]  /*4720*/  IMAD.HI.U32 R7, R5, R167, RZ ;  /* 0x000000a705077227 */ /* 0x000fc800078e00ff */
[----:B------:R-:W-:Y:S01]  /*4730*/  @!P6 IMAD.IADD R171, R171, 0x1, -R4 ;  /* 0x00000001ababe824 */ /* 0x000fe200078e0a04 */
[----:B------:R-:W-:Y:S01]  /*4740*/  ISETP.GE.AND P6, PT, R14, RZ, PT ;  /* 0x000000ff0e00720c */ /* 0x000fe20003fc6270 */
[----:B------:R-:W-:Y:S01]  /*4750*/  IMAD R165, R4, R10, R165 ;  /* 0x0000000a04a57224 */ /* 0x000fe200078e02a5 */
[----:B------:R-:W-:Y:S01]  /*4760*/  LOP3.LUT R14, R3, 0xb6, RZ, 0xfc, !PT ;  /* 0x000000b6030e7812 */ /* 0x000fe200078efcff */
[----:B------:R-:W-:-:S03]  /*4770*/  IMAD.HI.U32 R12, R5, R163, RZ ;  /* 0x000000a3050c7227 */ /* 0x000fc600078e00ff */
[----:B------:R-:W-:Y:S01]  /*4780*/  IABS R159, R14 ;  /* 0x0000000e009f7213 */ /* 0x000fe20000000000 */
[----:B------:R-:W-:Y:S01]  /*4790*/  @!P4 IMAD.IADD R175, R175, 0x1, -R4 ;  /* 0x00000001afafc824 */ /* 0x000fe200078e0a04 */
[C---:B------:R-:W-:Y:S01]  /*47a0*/  ISETP.GT.U32.AND P4, PT, R4.reuse, R169, PT ;  /* 0x000000a90400720c */ /* 0x040fe20003f84070 */
[----:B------:R-:W-:Y:S02]  /*47b0*/  IMAD.MOV R7, RZ, RZ, -R7 ;  /* 0x000000ffff077224 */ /* 0x000fe400078e0a07 */
[----:B------:R-:W-:Y:S01]  /*47c0*/  @!P1 IMAD.MOV R177, RZ, RZ, -R177 ;  /* 0x000000ffffb19224 */ /* 0x000fe200078e0ab1 */
[C---:B------:R-:W-:Y:S01]  /*47d0*/  ISETP.GT.U32.AND P1, PT, R4.reuse, R171, PT ;  /* 0x000000ab0400720c */ /* 0x040fe20003f24070 */
[----:B------:R-:W-:Y:S01]  /*47e0*/  @!P2 IMAD.MOV R173, RZ, RZ, -R173 ;  /* 0x000000ffffada224 */ /* 0x000fe200078e0aad */
[C---:B------:R-:W-:Y:S01]  /*47f0*/  ISETP.GT.U32.AND P2, PT, R4.reuse, R165, PT ;  /* 0x000000a50400720c */ /* 0x040fe20003f44070 */
[----:B------:R-:W-:Y:S02]  /*4800*/  IMAD.MOV R12, RZ, RZ, -R12 ;  /* 0x000000ffff0c7224 */ /* 0x000fe400078e0a0c */
[----:B------:R-:W-:-:S02]  /*4810*/  IMAD R167, R4, R7, R167 ;  /* 0x0000000704a77224 */ /* 0x000fc400078e02a7 */
[C---:B------:R-:W-:Y:S01]  /*4820*/  IMAD R163, R4.reuse, R12, R163 ;  /* 0x0000000c04a37224 */ /* 0x040fe200078e02a3 */
[----:B------:R-:W-:Y:S01]  /*4830*/  LOP3.LUT R12, R3, 0xb4, RZ, 0xfc, !PT ;  /* 0x000000b4030c7812 */ /* 0x000fe200078efcff */
[----:B------:R-:W-:Y:S01]  /*4840*/  @!P3 IMAD.MOV R175, RZ, RZ, -R175 ;  /* 0x000000ffffafb224 */ /* 0x000fe200078e0aaf */
[----:B------:R-:W-:Y:S01]  /*4850*/  ISETP.GT.U32.AND P3, PT, R4, R167, PT ;  /* 0x000000a70400720c */ /* 0x000fe20003f64070 */
[--C-:B------:R-:W-:Y:S01]  /*4860*/  @!P4 IMAD.IADD R169, R169, 0x1, -R4.reuse ;  /* 0x00000001a9a9c824 */ /* 0x100fe200078e0a04 */
[----:B------:R-:W-:Y:S01]  /*4870*/  IABS R161, R12 ;  /* 0x0000000c00a17213 */ /* 0x000fe20000000000 */
[--C-:B------:R-:W-:Y:S01]  /*4880*/  @!P1 IMAD.IADD R171, R171, 0x1, -R4.reuse ;  /* 0x00000001abab9824 */ /* 0x100fe200078e0a04 */
[----:B------:R-:W-:Y:S01]  /*4890*/  ISETP.GE.AND P1, PT, R16, RZ, PT ;  /* 0x000000ff1000720c */ /* 0x000fe20003f26270 */
[----:B------:R-:W-:Y:S01]  /*48a0*/  @!P2 IMAD.IADD R165, R165, 0x1, -R4 ;  /* 0x00000001a5a5a824 */ /* 0x000fe200078e0a04 */
[----:B------:R-:W-:Y:S01]  /*48b0*/  ISETP.GT.U32.AND P4, PT, R4, R169, PT ;  /* 0x000000a90400720c */ /* 0x000fe20003f84070 */
[----:B------:R-:W-:Y:S01]  /*48c0*/  IMAD.HI.U32 R7, R5, R161, RZ ;  /* 0x000000a105077227 */ /* 0x000fe200078e00ff */
[----:B------:R-:W-:-:S03]  /*48d0*/  LOP3.LUT R16, R3, 0xb8, RZ, 0xfc, !PT ;  /* 0x000000b803107812 */ /* 0x000fc600078efcff */
[----:B------:R-:W-:Y:S01]  /*48e0*/  @!P5 IMAD.MOV R171, RZ, RZ, -R171 ;  /* 0x000000ffffabd224 */ /* 0x000fe200078e0aab */
[----:B------:R-:W-:Y:S01]  /*48f0*/  ISETP.GT.U32.AND P5, PT, R4, R165, PT ;  /* 0x000000a50400720c */ /* 0x000fe20003fa4070 */
[----:B------:R-:W-:Y:S01]  /*4900*/  IMAD.MOV R10, RZ, RZ, -R7 ;  /* 0x000000ffff0a7224 */ /* 0x000fe200078e0a07 */
[----:B------:R-:W-:Y:S01]  /*4910*/  IABS R157, R16 ;  /* 0x00000010009d7213 */ /* 0x000fe20000000000 */
[----:B------:R-:W-:-:S04]  /*4920*/  IMAD.HI.U32 R7, R5, R159, RZ ;  /* 0x0000009f05077227 */ /* 0x000fc800078e00ff */
[--C-:B------:R-:W-:Y:S01]  /*4930*/  @!P3 IMAD.IADD R167, R167, 0x1, -R4.reuse ;  /* 0x00000001a7a7b824 */ /* 0x100fe200078e0a04 */
[----:B------:R-:W-:Y:S01]  /*4940*/  ISETP.GE.AND P3, PT, R18, RZ, PT ;  /* 0x000000ff1200720c */ /* 0x000fe20003f66270 */
[----:B------:R-:W-:Y:S01]  /*4950*/  IMAD.MOV R7, RZ, RZ, -R7 ;  /* 0x000000ffff077224 */ /* 0x000fe200078e0a07 */
[----:B------:R-:W-:Y:S01]  /*4960*/  LOP3.LUT R18, R3, 0xba, RZ, 0xfc, !PT ;  /* 0x000000ba03127812 */ /* 0x000fe200078efcff */
[--C-:B------:R-:W-:Y:S01]  /*4970*/  @!P4 IMAD.IADD R169, R169, 0x1, -R4.reuse ;  /* 0x00000001a9a9c824 */ /* 0x100fe200078e0a04 */
[C---:B------:R-:W-:Y:S01]  /*4980*/  ISETP.GT.U32.AND P2, PT, R4.reuse, R167, PT ;  /* 0x000000a70400720c */ /* 0x040fe20003f44070 */
[C---:B------:R-:W-:Y:S01]  /*4990*/  IMAD R159, R4.reuse, R7, R159 ;  /* 0x00000007049f7224 */ /* 0x040fe200078e029f */
[C---:B------:R-:W-:Y:S01]  /*49a0*/  ISETP.GT.U32.AND P4, PT, R4.reuse, R163, PT ;  /* 0x000000a30400720c */ /* 0x040fe20003f84070 */
[----:B------:R-:W-:Y:S01]  /*49b0*/  @!P5 IMAD.IADD R165, R165, 0x1, -R4 ;  /* 0x00000001a5a5d824 */ /* 0x000fe200078e0a04 */
[----:B------:R-:W-:Y:S01]  /*49c0*/  IABS R155, R18 ;  /* 0x00000012009b7213 */ /* 0x000fe20000000000 */
[C---:B------:R-:W-:Y:S01]  /*49d0*/  IMAD R161, R4.reuse, R10, R161 ;  /* 0x0000000a04a17224 */ /* 0x040fe200078e02a1 */
[----:B------:R-:W-:Y:S01]  /*49e0*/  ISETP.GT.U32.AND P5, PT, R4, R159, PT ;  /* 0x0000009f0400720c */ /* 0x000fe20003fa4070 */
[----:B------:R-:W-:-:S04]  /*49f0*/  IMAD.HI.U32 R7, R5, R157, RZ ;  /* 0x0000009d05077227 */ /* 0x000fc800078e00ff */
[----:B------:R-:W-:Y:S02]  /*4a00*/  IMAD.MOV R10, RZ, RZ, -R7 ;  /* 0x000000ffff0a7224 */ /* 0x000fe400078e0a07 */
[--C-:B------:R-:W-:Y:S01]  /*4a10*/  @!P2 IMAD.IADD R167, R167, 0x1, -R4.reuse ;  /* 0x00000001a7a7a824 */ /* 0x100fe200078e0a04 */
[C---:B------:R-:W-:Y:S01]  /*4a20*/  ISETP.GT.U32.AND P2, PT, R4.reuse, R161, PT ;  /* 0x000000a10400720c */ /* 0x040fe20003f44070 */
[--C-:B------:R-:W-:Y:S02]  /*4a30*/  @!P4 IMAD.IADD R163, R163, 0x1, -R4.reuse ;  /* 0x00000001a3a3c824 */ /* 0x100fe400078e0a04 */
[C---:B------:R-:W-:Y:S02]  /*4a40*/  IMAD R157, R4.reuse, R10, R157 ;  /* 0x0000000a049d7224 */ /* 0x040fe400078e029d */
[----:B------:R-:W-:Y:S01]  /*4a50*/  @!P5 IMAD.IADD R159, R159, 0x1, -R4 ;  /* 0x000000019f9fd824 */ /* 0x000fe200078e0a04 */
[----:B------:R-:W-:Y:S01]  /*4a60*/  ISETP.GT.U32.AND P4, PT, R4, R163, PT ;  /* 0x000000a30400720c */ /* 0x000fe20003f84070 */
[----:B------:R-:W-:-:S02]  /*4a70*/  @!P0 IMAD.MOV R169, RZ, RZ, -R169 ;  /* 0x000000ffffa98224 */ /* 0x000fc400078e0aa9 */
[----:B------:R-:W-:Y:S01]  /*4a80*/  IMAD.HI.U32 R7, R5, R155, RZ ;  /* 0x0000009b05077227 */ /* 0x000fe200078e00ff */
[----:B------:R-:W-:-:S03]  /*4a90*/  ISETP.GT.U32.AND P0, PT, R4, R159, PT ;  /* 0x0000009f0400720c */ /* 0x000fc60003f04070 */
[----:B------:R-:W-:Y:S01]  /*4aa0*/  @!P6 IMAD.MOV R167, RZ, RZ, -R167 ;  /* 0x000000ffffa7e224 */ /* 0x000fe200078e0aa7 */
[----:B------:R-:W-:Y:S01]  /*4ab0*/  ISETP.GT.U32.AND P6, PT, R4, R157, PT ;  /* 0x0000009d0400720c */ /* 0x000fe20003fc4070 */
[----:B------:R-:W-:Y:S01]  /*4ac0*/  @!P2 IMAD.IADD R161, R161, 0x1, -R4 ;  /* 0x00000001a1a1a824 */ /* 0x000fe200078e0a04 */
[----:B------:R-:W-:Y:S01]  /*4ad0*/  ISETP.GE.AND P2, PT, R14, RZ, PT ;  /* 0x000000ff0e00720c */ /* 0x000fe20003f46270 */
[----:B------:R-:W-:Y:S01]  /*4ae0*/  IMAD.MOV R10, RZ, RZ, -R7 ;  /* 0x000000ffff0a7224 */ /* 0x000fe200078e0a07 */
[----:B------:R-:W-:Y:S01]  /*4af0*/  LOP3.LUT R14, R3, 0xc4, RZ, 0xfc, !PT ;  /* 0x000000c4030e7812 */ /* 0x000fe200078efcff */
[----:B------:R-:W-:Y:S01]  /*4b00*/  IMAD.HI.U32 R7, R5, R153, RZ ;  /* 0x0000009905077227 */ /* 0x000fe200078e00ff */
[----:B------:R-:W-:Y:S02]  /*4b10*/  ISETP.GT.U32.AND P5, PT, R4, R161, PT ;  /* 0x000000a10400720c */ /* 0x000fe40003fa4070 */
[----:B------:R-:W-:Y:S01]  /*4b20*/  IABS R147, R14 ;  /* 0x0000000e00937213 */ /* 0x000fe20000000000 */
[----:B------:R-:W-:-:S02]  /*4b30*/  IMAD.MOV R7, RZ, RZ, -R7 ;  /* 0x000000ffff077224 */ /* 0x000fc400078e0a07 */
[--C-:B------:R-:W-:Y:S01]  /*4b40*/  @!P4 IMAD.IADD R163, R163, 0x1, -R4.reuse ;  /* 0x00000001a3a3c824 */ /* 0x100fe200078e0a04 */
[----:B------:R-:W-:Y:S01]  /*4b50*/  ISETP.GE.AND P4, PT, R12, RZ, PT ;  /* 0x000000ff0c00720c */ /* 0x000fe20003f86270 */
[--C-:B------:R-:W-:Y:S01]  /*4b60*/  @!P0 IMAD.IADD R159, R159, 0x1, -R4.reuse ;  /* 0x000000019f9f8824 */ /* 0x100fe200078e0a04 */
[C---:B------:R-:W-:Y:S01]  /*4b70*/  LOP3.LUT R12, R3.reuse, 0xc2, RZ, 0xfc, !PT ;  /* 0x000000c2030c7812 */ /* 0x040fe200078efcff */
[C---:B------:R-:W-:Y:S02]  /*4b80*/  IMAD R153, R4.reuse, R7, R153 ;  /* 0x0000000704997224 */ /* 0x040fe400078e0299 */
[C---:B------:R-:W-:Y:S01]  /*4b90*/  IMAD R155, R4.reuse, R10, R155 ;  /* 0x0000000a049b7224 */ /* 0x040fe200078e029b */
[----:B------:R-:W-:Y:S01]  /*4ba0*/  LOP3.LUT R10, R3, 0xbe, RZ, 0xfc, !PT ;  /* 0x000000be030a7812 */ /* 0x000fe200078efcff */
[--C-:B------:R-:W-:Y:S01]  /*4bb0*/  @!P6 IMAD.IADD R157, R157, 0x1, -R4.reuse ;  /* 0x000000019d9de824 */ /* 0x100fe200078e0a04 */
[----:B------:R-:W-:Y:S01]  /*4bc0*/  IABS R137, R12 ;  /* 0x0000000c00897213 */ /* 0x000fe20000000000 */
[----:B------:R-:W-:Y:S01]  /*4bd0*/  @!P2 IMAD.MOV R159, RZ, RZ, -R159 ;  /* 0x000000ffff9fa224 */ /* 0x000fe200078e0a9f */
[C---:B------:R-:W-:Y:S01]  /*4be0*/  ISETP.GT.U32.AND P2, PT, R4.reuse, R153, PT ;  /* 0x000000990400720c */ /* 0x040fe20003f44070 */
[----:B------:R-:W-:Y:S01]  /*4bf0*/  @!P1 IMAD.MOV R165, RZ, RZ, -R165 ;  /* 0x000000ffffa59224 */ /* 0x000fe200078e0aa5 */
[----:B------:R-:W-:Y:S01]  /*4c00*/  IABS R135, R10 ;  /* 0x0000000a00877213 */ /* 0x000fe20000000000 */
[----:B------:R-:W-:Y:S01]  /*4c10*/  @!P5 IMAD.IADD R161, R161, 0x1, -R4 ;  /* 0x00000001a1a1d824 */ /* 0x000fe200078e0a04 */
[----:B------:R-:W-:Y:S01]  /*4c20*/  ISETP.GT.U32.AND P6, PT, R4, R157, PT ;  /* 0x0000009d0400720c */ /* 0x000fe20003fc4070 */
[----:B------:R-:W-:Y:S01]  /*4c30*/  @!P3 IMAD.MOV R163, RZ, RZ, -R163 ;  /* 0x000000ffffa3b224 */ /* 0x000fe200078e0aa3 */
[----:B------:R-:W-:Y:S01]  /*4c40*/  ISETP.GE.AND P1, PT, R16, RZ, PT ;  /* 0x000000ff1000720c */ /* 0x000fe20003f26270 */
[----:B------:R-:W-:Y:S01]  /*4c50*/  IMAD.HI.U32 R7, R5, R135, RZ ;  /* 0x0000008705077227 */ /* 0x000fe200078e00ff */
[----:B------:R-:W-:-:S02]  /*4c60*/  ISETP.GT.U32.AND P0, PT, R4, R155, PT ;  /* 0x0000009b0400720c */ /* 0x000fc40003f04070 */
[----:B------:R-:W-:Y:S01]  /*4c70*/  ISETP.GE.AND P5, PT, R20, RZ, PT ;  /* 0x000000ff1400720c */ /* 0x000fe20003fa6270 */
[----:B------:R-:W-:Y:S01]  /*4c80*/  @!P4 IMAD.MOV R161, RZ, RZ, -R161 ;  /* 0x000000ffffa1c224 */ /* 0x000fe200078e0aa1 */
[----:B------:R-:W-:Y:S01]  /*4c90*/  ISETP.GE.AND P4, PT, R10, RZ, PT ;  /* 0x000000ff0a00720c */ /* 0x000fe20003f86270 */
[----:B------:R-:W-:Y:S01]  /*4ca0*/  IMAD.MOV R7, RZ, RZ, -R7 ;  /* 0x000000ffff077224 */ /* 0x000fe200078e0a07 */
[----:B------:R-:W-:Y:S01]  /*4cb0*/  LOP3.LUT R10, R3, 0xc0, RZ, 0xfc, !PT ;  /* 0x000000c0030a7812 */ /* 0x000fe200078efcff */
[--C-:B------:R-:W-:Y:S01]  /*4cc0*/  @!P2 IMAD.IADD R153, R153, 0x1, -R4.reuse ;  /* 0x000000019999a824 */ /* 0x100fe200078e0a04 */
[----:B------:R-:W-:Y:S01]  /*4cd0*/  ISETP.GE.AND P3, PT, R18, RZ, PT ;  /* 0x000000ff1200720c */ /* 0x000fe20003f66270 */
[----:B------:R-:W-:Y:S01]  /*4ce0*/  @!P6 IMAD.IADD R157, R157, 0x1, -R4 ;  /* 0x000000019d9de824 */ /* 0x000fe200078e0a04 */
[----:B------:R-:W-:Y:S01]  /*4cf0*/  IABS R149, R10 ;  /* 0x0000000a00957213 */ /* 0x000fe20000000000 */
[C---:B------:R-:W-:Y:S01]  /*4d00*/  IMAD R135, R4.reuse, R7, R135 ;  /* 0x0000000704877224 */ /* 0x040fe200078e0287 */
[----:B------:R-:W-:Y:S01]  /*4d10*/  ISETP.GT.U32.AND P2, PT, R4, R153, PT ;  /* 0x000000990400720c */ /* 0x000fe20003f44070 */
[----:B------:R-:W-:Y:S01]  /*4d20*/  @!P1 IMAD.MOV R157, RZ, RZ, -R157 ;  /* 0x000000ffff9d9224 */ /* 0x000fe200078e0a9d */
[----:B------:R-:W-:Y:S01]  /*4d30*/  ISETP.GE.AND P6, PT, R10, RZ, PT ;  /* 0x000000ff0a00720c */ /* 0x000fe20003fc6270 */
[----:B------:R-:W-:Y:S01]  /*4d40*/  IMAD.HI.U32 R7, R5, R149, RZ ;  /* 0x0000009505077227 */ /* 0x000fe200078e00ff */
[----:B------:R-:W-:-:S02]  /*4d50*/  ISETP.GT.U32.AND P1, PT, R4, R135, PT ;  /* 0x000000870400720c */ /* 0x000fc40003f24070 */
[----:B------:R-:W-:Y:S01]  /*4d60*/  LOP3.LUT R16, R3, 0xca, RZ, 0xfc, !PT ;  /* 0x000000ca03107812 */ /* 0x000fe200078efcff */
[----:B------:R-:W-:Y:S01]  /*4d70*/  @!P0 IMAD.IADD R155, R155, 0x1, -R4 ;  /* 0x000000019b9b8824 */ /* 0x000fe200078e0a04 */
[----:B------:R-:W-:Y:S01]  /*4d80*/  LOP3.LUT R18, R3, 0xce, RZ, 0xfc, !PT ;  /* 0x000000ce03127812 */ /* 0x000fe200078efcff */
[----:B------:R-:W-:Y:S01]  /*4d90*/  IMAD.HI.U32 R10, R5, R137, RZ ;  /* 0x00000089050a7227 */ /* 0x000fe200078e00ff */
[----:B------:R-:W-:Y:S02]  /*4da0*/  IABS R143, R16 ;  /* 0x00000010008f7213 */ /* 0x000fe40000000000 */
[C---:B------:R-:W-:Y:S01]  /*4db0*/  ISETP.GT.U32.AND P0, PT, R4.reuse, R155, PT ;  /* 0x0000009b0400720c */ /* 0x040fe20003f04070 */
[----:B------:R-:W-:Y:S01]  /*4dc0*/  IMAD.MOV R7, RZ, RZ, -R7 ;  /* 0x000000ffff077224 */ /* 0x000fe200078e0a07 */
[----:B------:R-:W-:Y:S01]  /*4dd0*/  LOP3.LUT R20, R3, 0xd0, RZ, 0xfc, !PT ;  /* 0x000000d003147812 */ /* 0x000fe200078efcff */
[----:B------:R-:W-:Y:S02]  /*4de0*/  IMAD.MOV R10, RZ, RZ, -R10 ;  /* 0x000000ffff0a7224 */ /* 0x000fe400078e0a0a */
[----:B------:R-:W-:-:S02]  /*4df0*/  IMAD R149, R4, R7, R149 ;  /* 0x0000000704957224 */ /* 0x000fc400078e0295 */
[C---:B------:R-:W-:Y:S02]  /*4e00*/  IMAD R137, R4.reuse, R10, R137 ;  /* 0x0000000a04897224 */ /* 0x040fe400078e0289 */
[--C-:B------:R-:W-:Y:S01]  /*4e10*/  @!P2 IMAD.IADD R153, R153, 0x1, -R4.reuse ;  /* 0x000000019999a824 */ /* 0x100fe200078e0a04 */
[C---:B------:R-:W-:Y:S01]  /*4e20*/  ISETP.GT.U32.AND P2, PT, R4.reuse, R149, PT ;  /* 0x000000950400720c */ /* 0x040fe20003f44070 */
[----:B------:R-:W-:Y:S02]  /*4e30*/  @!P1 IMAD.IADD R135, R135, 0x1, -R4 ;  /* 0x0000000187879824 */ /* 0x000fe400078e0a04 */
[----:B------:R-:W-:Y:S01]  /*4e40*/  @!P5 IMAD.MOV R153, RZ, RZ, -R153 ;  /* 0x000000ffff99d224 */ /* 0x000fe200078e0a99 */
[C---:B------:R-:W-:Y:S01]  /*4e50*/  ISETP.GT.U32.AND P5, PT, R4.reuse, R137, PT ;  /* 0x000000890400720c */ /* 0x040fe20003fa4070 */
[----:B------:R-:W-:Y:S01]  /*4e60*/  IMAD.HI.U32 R7, R5, R147, RZ ;  /* 0x0000009305077227 */ /* 0x000fe200078e00ff */
[----:B------:R-:W-:-:S03]  /*4e70*/  ISETP.GT.U32.AND P1, PT, R4, R135, PT ;  /* 0x000000870400720c */ /* 0x000fc60003f24070 */
[--C-:B------:R-:W-:Y:S01]  /*4e80*/  @!P0 IMAD.IADD R155, R155, 0x1, -R4.reuse ;  /* 0x000000019b9b8824 */ /* 0x100fe200078e0a04 */
[----:B------:R-:W-:Y:S01]  /*4e90*/  ISETP.GE.AND P0, PT, R12, RZ, PT ;  /* 0x000000ff0c00720c */ /* 0x000fe20003f06270 */
[----:B------:R-:W-:Y:S01]  /*4ea0*/  IMAD.MOV R7, RZ, RZ, -R7 ;  /* 0x000000ffff077224 */ /* 0x000fe200078e0a07 */
[C---:B------:R-:W-:Y:S01]  /*4eb0*/  LOP3.LUT R12, R3.reuse, 0xc6, RZ, 0xfc, !PT ;  /* 0x000000c6030c7812 */ /* 0x040fe200078efcff */
[----:B------:R-:W-:Y:S01]  /*4ec0*/  @!P3 IMAD.MOV R155, RZ, RZ, -R155 ;  /* 0x000000ffff9bb224 */ /* 0x000fe200078e0a9b */
[----:B------:R-:W-:Y:S01]  /*4ed0*/  ISETP.GE.AND P3, PT, R14, RZ, PT ;  /* 0x000000ff0e00720c */ /* 0x000fe20003f66270 */
[C---:B------:R-:W-:Y:S01]  /*4ee0*/  IMAD R147, R4.reuse, R7, R147 ;  /* 0x0000000704937224 */ /* 0x040fe200078e0293 */
[----:B------:R-:W-:Y:S01]  /*4ef0*/  LOP3.LUT R14, R3, 0xc8, RZ, 0xfc, !PT ;  /* 0x000000c8030e7812 */ /* 0x000fe200078efcff */
[--C-:B------:R-:W-:Y:S01]  /*4f00*/  @!P2 IMAD.IADD R149, R149, 0x1, -R4.reuse ;  /* 0x000000019595a824 */ /* 0x100fe200078e0a04 */
[----:B------:R-:W-:Y:S01]  /*4f10*/  IABS R139, R12 ;  /* 0x0000000c008b7213 */ /* 0x000fe20000000000 */
[--C-:B------:R-:W-:Y:S01]  /*4f20*/  @!P5 IMAD.IADD R137, R137, 0x1, -R4.reuse ;  /* 0x000000018989d824 */ /* 0x100fe200078e0a04 */
[----:B------:R-:W-:Y:S01]  /*4f30*/  IABS R145, R14 ;  /* 0x0000000e00917213 */ /* 0x000fe20000000000 */
[----:B------:R-:W-:Y:S01]  /*4f40*/  @!P1 IMAD.IADD R135, R135, 0x1, -R4 ;  /* 0x0000000187879824 */ /* 0x000fe200078e0a04 */
[C---:B------:R-:W-:Y:S01]  /*4f50*/  ISETP.GT.U32.AND P2, PT, R4.reuse, R149, PT ;  /* 0x000000950400720c */ /* 0x040fe20003f44070 */
[----:B------:R-:W-:Y:S01]  /*4f60*/  IMAD.HI.U32 R7, R5, R139, RZ ;  /* 0x0000008b05077227 */ /* 0x000fe200078e00ff */
[----:B------:R-:W-:-:S02]  /*4f70*/  ISETP.GT.U32.AND P1, PT, R4, R147, PT ;  /* 0x000000930400720c */ /* 0x000fc40003f24070 */
[----:B------:R-:W-:Y:S01]  /*4f80*/  ISETP.GT.U32.AND P5, PT, R4, R137, PT ;  /* 0x000000890400720c */ /* 0x000fe20003fa4070 */
[----:B------:R-:W-:-:S04]  /*4f90*/  IMAD.HI.U32 R10, R5, R145, RZ ;  /* 0x00000091050a7227 */ /* 0x000fc800078e00ff */
[----:B------:R-:W-:Y:S02]  /*4fa0*/  IMAD.MOV R7, RZ, RZ, -R7 ;  /* 0x000000ffff077224 */ /* 0x000fe400078e0a07 */
[----:B------:R-:W-:Y:S02]  /*4fb0*/  IMAD.MOV R10, RZ, RZ, -R10 ;  /* 0x000000ffff0a7224 */ /* 0x000fe400078e0a0a */
[----:B------:R-:W-:Y:S01]  /*4fc0*/  IMAD R139, R4, R7, R139 ;  /* 0x00000007048b7224 */ /* 0x000fe200078e028b */
[----:B------:R-:W-:Y:S01]  /*4fd0*/  LOP3.LUT R7, R3, 0xcc, RZ, 0xfc, !PT ;  /* 0x000000cc03077812 */ /* 0x000fe200078efcff */
[--C-:B------:R-:W-:Y:S01]  /*4fe0*/  @!P2 IMAD.IADD R149, R149, 0x1, -R4.reuse ;  /* 0x000000019595a824 */ /* 0x100fe200078e0a04 */
[----:B------:R-:W-:Y:S01]  /*4ff0*/  ISETP.GE.AND P2, PT, R14, RZ, PT ;  /* 0x000000ff0e00720c */ /* 0x000fe20003f46270 */
[--C-:B------:R-:W-:Y:S01]  /*5000*/  @!P1 IMAD.IADD R147, R147, 0x1, -R4.reuse ;  /* 0x0000000193939824 */ /* 0x100fe200078e0a04 */
[----:B------:R-:W-:Y:S01]  /*5010*/  IABS R141, R7 ;  /* 0x00000007008d7213 */ /* 0x000fe20000000000 */
[C---:B------:R-:W-:Y:S01]  /*5020*/  IMAD R145, R4.reuse, R10, R145 ;  /* 0x0000000a04917224 */ /* 0x040fe200078e0291 */
[----:B------:R-:W-:Y:S01]  /*5030*/  IABS R14, R20 ;  /* 0x00000014000e7213 */ /* 0x000fe20000000000 */
[----:B------:R-:W-:Y:S01]  /*5040*/  @!P5 IMAD.IADD R137, R137, 0x1, -R4 ;  /* 0x000000018989d824 */ /* 0x000fe200078e0a04 */
[C---:B------:R-:W-:Y:S01]  /*5050*/  ISETP.GT.U32.AND P5, PT, R4.reuse, R139, PT ;  /* 0x0000008b0400720c */ /* 0x040fe20003fa4070 */
[----:B------:R-:W-:Y:S01]  /*5060*/  @!P6 IMAD.MOV R149, RZ, RZ, -R149 ;  /* 0x000000ffff95e224 */ /* 0x000fe200078e0a95 */
[C---:B------:R-:W-:Y:S01]  /*5070*/  ISETP.GT.U32.AND P1, PT, R4.reuse, R147, PT ;  /* 0x000000930400720c */ /* 0x040fe20003f24070 */
[----:B------:R-:W-:Y:S01]  /*5080*/  @!P4 IMAD.MOV R135, RZ, RZ, -R135 ;  /* 0x000000ffff87c224 */ /* 0x000fe200078e0a87 */
[----:B------:R-:W-:Y:S01]  /*5090*/  ISETP.GT.U32.AND P6, PT, R4, R145, PT ;  /* 0x000000910400720c */ /* 0x000fe20003fc4070 */
[----:B------:R-:W-:Y:S01]  /*50a0*/  @!P0 IMAD.MOV R137, RZ, RZ, -R137 ;  /* 0x000000ffff898224 */ /* 0x000fe200078e0a89 */
[----:B------:R-:W-:Y:S01]  /*50b0*/  ISETP.GE.AND P4, PT, R12, RZ, PT ;  /* 0x000000ff0c00720c */ /* 0x000fe20003f86270 */
[----:B------:R-:W-:Y:S01]  /*50c0*/  IMAD.HI.U32 R12, R5, R143, RZ ;  /* 0x0000008f050c7227 */ /* 0x000fe200078e00ff */
[----:B------:R-:W-:-:S02]  /*50d0*/  ISETP.GE.AND P0, PT, R16, RZ, PT ;  /* 0x000000ff1000720c */ /* 0x000fc40003f06270 */
[----:B------:R-:W-:Y:S01]  /*50e0*/  IABS R16, R22 ;  /* 0x0000001600107213 */ /* 0x000fe20000000000 */
[----:B------:R-:W-:Y:S02]  /*50f0*/  IMAD.MOV R12, RZ, RZ, -R12 ;  /* 0x000000ffff0c7224 */ /* 0x000fe400078e0a0c */
[--C-:B------:R-:W-:Y:S01]  /*5100*/  @!P5 IMAD.IADD R139, R139, 0x1, -R4.reuse ;  /* 0x000000018b8bd824 */ /* 0x100fe200078e0a04 */
[----:B------:R-:W-:Y:S01]  /*5110*/  ISETP.GE.AND P5, PT, R7, RZ, PT ;  /* 0x000000ff0700720c */ /* 0x000fe20003fa6270 */
[C---:B------:R-:W-:Y:S01]  /*5120*/  IMAD R143, R4.reuse, R12, R143 ;  /* 0x0000000c048f7224 */ /* 0x040fe200078e028f */
[----:B------:R-:W-:Y:S01]  /*5130*/  IABS R12, R18 ;  /* 0x00000012000c7213 */ /* 0x000fe20000000000 */
[--C-:B------:R-:W-:Y:S02]  /*5140*/  @!P1 IMAD.IADD R147, R147, 0x1, -R4.reuse ;  /* 0x0000000193939824 */ /* 0x100fe400078e0a04 */
[----:B------:R-:W-:Y:S01]  /*5150*/  @!P6 IMAD.IADD R145, R145, 0x1, -R4 ;  /* 0x000000019191e824 */ /* 0x000fe200078e0a04 */
[C---:B------:R-:W-:Y:S01]  /*5160*/  ISETP.GT.U32.AND P1, PT, R4.reuse, R143, PT ;  /* 0x0000008f0400720c */ /* 0x040fe20003f24070 */
[----:B------:R-:W-:Y:S01]  /*5170*/  IMAD.HI.U32 R7, R5, R141, RZ ;  /* 0x0000008d05077227 */ /* 0x000fe200078e00ff */
[----:B------:R-:W-:-:S03]  /*5180*/  ISETP.GT.U32.AND P6, PT, R4, R139, PT ;  /* 0x0000008b0400720c */ /* 0x000fc60003fc4070 */
[----:B------:R-:W-:Y:S01]  /*5190*/  @!P3 IMAD.MOV R147, RZ, RZ, -R147 ;  /* 0x000000ffff93b224 */ /* 0x000fe200078e0a93 */
[----:B------:R-:W-:Y:S01]  /*51a0*/  ISETP.GT.U32.AND P3, PT, R4, R145, PT ;  /* 0x000000910400720c */ /* 0x000fe20003f64070 */
[----:B------:R-:W-:Y:S02]  /*51b0*/  IMAD.MOV R7, RZ, RZ, -R7 ;  /* 0x000000ffff077224 */ /* 0x000fe400078e0a07 */
[----:B------:R-:W-:-:S04]  /*51c0*/  IMAD.HI.U32 R10, R5, R12, RZ ;  /* 0x0000000c050a7227 */ /* 0x000fc800078e00ff */
[C---:B------:R-:W-:Y:S02]  /*51d0*/  IMAD R141, R4.reuse, R7, R141 ;  /* 0x00000007048d7224 */ /* 0x040fe400078e028d */
[----:B------:R-:W-:Y:S02]  /*51e0*/  IMAD.MOV R7, RZ, RZ, -R10 ;  /* 0x000000ffff077224 */ /* 0x000fe400078e0a0a */
[----:B------:R-:W-:Y:S02]  /*51f0*/  @!P1 IMAD.IADD R143, R143, 0x1, -R4 ;  /* 0x000000018f8f9824 */ /* 0x000fe400078e0a04 */
[C---:B------:R-:W-:Y:S02]  /*5200*/  IMAD R10, R4.reuse, R7, R12 ;  /* 0x00000007040a7224 */ /* 0x040fe400078e020c */
[----:B------:R-:W-:Y:S01]  /*5210*/  @!P3 IMAD.IADD R145, R145, 0x1, -R4 ;  /* 0x000000019191b824 */ /* 0x000fe200078e0a04 */
[C---:B------:R-:W-:Y:S01]  /*5220*/  ISETP.GT.U32.AND P1, PT, R4.reuse, R143, PT ;  /* 0x0000008f0400720c */ /* 0x040fe20003f24070 */
[----:B------:R-:W-:Y:S01]  /*5230*/  IMAD.HI.U32 R7, R5, R14, RZ ;  /* 0x0000000e05077227 */ /* 0x000fe200078e00ff */
[----:B------:R-:W-:-:S03]  /*5240*/  ISETP.GT.U32.AND P3, PT, R4, R10, PT ;  /* 0x0000000a0400720c */ /* 0x000fc60003f64070 */
[----:B------:R-:W-:Y:S01]  /*5250*/  @!P6 IMAD.IADD R139, R139, 0x1, -R4 ;  /* 0x000000018b8be824 */ /* 0x000fe200078e0a04 */
[----:B------:R-:W-:Y:S01]  /*5260*/  ISETP.GT.U32.AND P6, PT, R4, R141, PT ;  /* 0x0000008d0400720c */ /* 0x000fe20003fc4070 */
[----:B------:R-:W-:Y:S02]  /*5270*/  IMAD.MOV R121, RZ, RZ, -R7 ;  /* 0x000000ffff797224 */ /* 0x000fe400078e0a07 */
[----:B------:R-:W-:-:S04]  /*5280*/  IMAD.HI.U32 R7, R5, R16, RZ ;  /* 0x0000001005077227 */ /* 0x000fc800078e00ff */
[----:B------:R-:W-:Y:S02]  /*5290*/  IMAD R12, R4, R121, R14 ;  /* 0x00000079040c7224 */ /* 0x000fe400078e020e */
[----:B------:R-:W-:Y:S02]  /*52a0*/  @!P3 IMAD.IADD R10, R10, 0x1, -R4 ;  /* 0x000000010a0ab824 */ /* 0x000fe400078e0a04 */
[----:B------:R-:W-:-:S03]  /*52b0*/  IMAD.HI.U32 R14, R5, R133, RZ ;  /* 0x00000085050e7227 */ /* 0x000fc600078e00ff */
[----:B------:R-:W-:Y:S01]  /*52c0*/  ISETP.GT.U32.AND P3, PT, R4, R10, PT ;  /* 0x0000000a0400720c */ /* 0x000fe20003f64070 */
[----:B------:R-:W-:Y:S02]  /*52d0*/  IMAD.MOV R7, RZ, RZ, -R7 ;  /* 0x000000ffff077224 */ /* 0x000fe400078e0a07 */
[----:B------:R-:W-:Y:S01]  /*52e0*/  @!P1 IMAD.IADD R143, R143, 0x1, -R4 ;  /* 0x000000018f8f9824 */ /* 0x000fe200078e0a04 */
[----:B------:R-:W-:Y:S01]  /*52f0*/  ISETP.GE.AND P1, PT, R18, RZ, PT ;  /* 0x000000ff1200720c */ /* 0x000fe20003f26270 */
[----:B------:R-:W-:Y:S02]  /*5300*/  IMAD.MOV R18, RZ, RZ, -R14 ;  /* 0x000000ffff127224 */ /* 0x000fe400078e0a0e */
[----:B------:R-:W-:Y:S01]  /*5310*/  IMAD R14, R4, R7, R16 ;  /* 0x00000007040e7224 */ /* 0x000fe200078e0210 */
[----:B------:R-:W-:Y:S01]  /*5320*/  LOP3.LUT R16, R3, 0xd6, RZ, 0xfc, !PT ;  /* 0x000000d603107812 */ /* 0x000fe200078efcff */
[--C-:B------:R-:W-:Y:S02]  /*5330*/  @!P6 IMAD.IADD R141, R141, 0x1, -R4.reuse ;  /* 0x000000018d8de824 */ /* 0x100fe400078e0a04 */
[----:B------:R-:W-:Y:S01]  /*5340*/  @!P4 IMAD.MOV R139, RZ, RZ, -R139 ;  /* 0x000000ffff8bc224 */ /* 0x000fe200078e0a8b */
[----:B------:R-:W-:Y:S01]  /*5350*/  ISETP.GE.AND P4, PT, R20, RZ, PT ;  /* 0x000000ff1400720c */ /* 0x000fe20003f86270 */
[----:B------:R-:W-:Y:S01]  /*5360*/  @!P3 IMAD.IADD R10, R10, 0x1, -R4 ;  /* 0x000000010a0ab824 */ /* 0x000fe200078e0a04 */
[C---:B------:R-:W-:Y:S01]  /*5370*/  ISETP.GT.U32.AND P3, PT, R4.reuse, R14, PT ;  /* 0x0000000e0400720c */ /* 0x040fe20003f64070 */
[----:B------:R-:W-:Y:S01]  /*5380*/  @!P2 IMAD.MOV R145, RZ, RZ, -R145 ;  /* 0x000000ffff91a224 */ /* 0x000fe200078e0a91 */
[C---:B------:R-:W-:Y:S01]  /*5390*/  ISETP.GT.U32.AND P6, PT, R4.reuse, R141, PT ;  /* 0x0000008d0400720c */ /* 0x040fe20003fc4070 */
[C---:B------:R-:W-:Y:S01]  /*53a0*/  IMAD R133, R4.reuse, R18, R133 ;  /* 0x0000001204857224 */ /* 0x040fe200078e0285 */
[----:B------:R-:W-:Y:S01]  /*53b0*/  IABS R131, R16 ;  /* 0x0000001000837213 */ /* 0x000fe20000000000 */
[----:B------:R-:W-:Y:S01]  /*53c0*/  @!P0 IMAD.MOV R143, RZ, RZ, -R143 ;  /* 0x000000ffff8f8224 */ /* 0x000fe200078e0a8f */
[----:B------:R-:W-:Y:S01]  /*53d0*/  ISETP.GT.U32.AND P2, PT, R4, R12, PT ;  /* 0x0000000c0400720c */ /* 0x000fe20003f44070 */
[----:B------:R-:W-:Y:S01]  /*53e0*/  @!P1 IMAD.MOV R10, RZ, RZ, -R10 ;  /* 0x000000ffff0a9224 */ /* 0x000fe200078e0a0a */
[----:B------:R-:W-:Y:S01]  /*53f0*/  LOP3.LUT R20, R3, 0xd8, RZ, 0xfc, !PT ;  /* 0x000000d803147812 */ /* 0x000fe200078efcff */
[----:B------:R-:W-:Y:S01]  /*5400*/  IMAD.HI.U32 R7, R5, R131, RZ ;  /* 0x0000008305077227 */ /* 0x000fe200078e00ff */
[----:B------:R-:W-:-:S02]  /*5410*/  ISETP.GE.AND P0, PT, R22, RZ, PT ;  /* 0x000000ff1600720c */ /* 0x000fc40003f06270 */
[----:B------:R-:W-:Y:S01]  /*5420*/  IABS R129, R20 ;  /* 0x0000001400817213 */ /* 0x000fe20000000000 */
[--C-:B------:R-:W-:Y:S01]  /*5430*/  @!P3 IMAD.IADD R14, R14, 0x1, -R4.reuse ;  /* 0x000000010e0eb824 */ /* 0x100fe200078e0a04 */
[----:B------:R-:W-:Y:S01]  /*5440*/  LOP3.LUT R22, R3, 0xda, RZ, 0xfc, !PT ;  /* 0x000000da03167812 */ /* 0x000fe200078efcff */
[----:B------:R-:W-:Y:S01]  /*5450*/  @!P6 IMAD.IADD R141, R141, 0x1, -R4 ;  /* 0x000000018d8de824 */ /* 0x000fe200078e0a04 */
[----:B------:R-:W-:Y:S01]  /*5460*/  ISETP.GE.AND P6, PT, R24, RZ, PT ;  /* 0x000000ff1800720c */ /* 0x000fe20003fc6270 */
[----:B------:R-:W-:Y:S01]  /*5470*/  IMAD.MOV R18, RZ, RZ, -R7 ;  /* 0x000000ffff127224 */ /* 0x000fe200078e0a07 */
[C---:B------:R-:W-:Y:S01]  /*5480*/  ISETP.GT.U32.AND P3, PT, R4.reuse, R14, PT ;  /* 0x0000000e0400720c */ /* 0x040fe20003f64070 */
[----:B------:R-:W-:Y:S01]  /*5490*/  @!P5 IMAD.MOV R141, RZ, RZ, -R141 ;  /* 0x000000ffff8dd224 */ /* 0x000fe200078e0a8d */
[----:B------:R-:W-:Y:S01]  /*54a0*/  ISETP.GT.U32.AND P5, PT, R4, R133, PT ;  /* 0x000000850400720c */ /* 0x000fe20003fa4070 */
[----:B------:R-:W-:Y:S01]  /*54b0*/  IMAD.HI.U32 R7, R5, R129, RZ ;  /* 0x0000008105077227 */ /* 0x000fe200078e00ff */
[----:B------:R-:W-:-:S02]  /*54c0*/  IABS R127, R22 ;  /* 0x00000016007f7213 */ /* 0x000fc40000000000 */
[----:B------:R-:W-:Y:S01]  /*54d0*/  ISETP.GE.AND P1, PT, R16, RZ, PT ;  /* 0x000000ff1000720c */ /* 0x000fe20003f26270 */
[--C-:B------:R-:W-:Y:S01]  /*54e0*/  @!P2 IMAD.IADD R12, R12, 0x1, -R4.reuse ;  /* 0x000000010c0ca824 */ /* 0x100fe200078e0a04 */
[C---:B------:R-:W-:Y:S01]  /*54f0*/  LOP3.LUT R24, R3.reuse, 0xe0, RZ, 0xfc, !PT ;  /* 0x000000e003187812 */ /* 0x040fe200078efcff */
[----:B------:R-:W-:Y:S02]  /*5500*/  IMAD.MOV R7, RZ, RZ, -R7 ;  /* 0x000000ffff077224 */ /* 0x000fe400078e0a07 */
[C---:B------:R-:W-:Y:S01]  /*5510*/  IMAD R131, R4.reuse, R18, R131 ;  /* 0x0000001204837224 */ /* 0x040fe200078e0283 */
[----:B------:R-:W-:Y:S01]  /*5520*/  ISETP.GT.U32.AND P2, PT, R4, R12, PT ;  /* 0x0000000c0400720c */ /* 0x000fe20003f44070 */
[--C-:B------:R-:W-:Y:S01]  /*5530*/  @!P3 IMAD.IADD R14, R14, 0x1, -R4.reuse ;  /* 0x000000010e0eb824 */ /* 0x100fe200078e0a04 */
[----:B------:R-:W-:Y:S01]  /*5540*/  ISETP.GE.AND P3, PT, R22, RZ, PT ;  /* 0x000000ff1600720c */ /* 0x000fe20003f66270 */
[C---:B------:R-:W-:Y:S01]  /*5550*/  IMAD R129, R4.reuse, R7, R129 ;  /* 0x0000000704817224 */ /* 0x040fe200078e0281 */
[----:B------:R-:W-:Y:S01]  /*5560*/  LOP3.LUT R7, R3, 0xdc, RZ, 0xfc, !PT ;  /* 0x000000dc03077812 */ /* 0x000fe200078efcff */
[----:B------:R-:W-:Y:S01]  /*5570*/  @!P5 IMAD.IADD R133, R133, 0x1, -R4 ;  /* 0x000000018585d824 */ /* 0x000fe200078e0a04 */
[----:B------:R-:W-:Y:S01]  /*5580*/  LOP3.LUT R22, R3, 0xde, RZ, 0xfc, !PT ;  /* 0x000000de03167812 */ /* 0x000fe200078efcff */
[----:B------:R-:W-:Y:S01]  /*5590*/  @!P0 IMAD.MOV R14, RZ, RZ, -R14 ;  /* 0x000000ffff0e8224 */ /* 0x000fe200078e0a0e */
[C---:B------:R-:W-:Y:S01]  /*55a0*/  ISETP.GT.U32.AND P0, PT, R4.reuse, R129, PT ;  /* 0x000000810400720c */ /* 0x040fe20003f04070 */
[----:B------:R-:W-:Y:S01]  /*55b0*/  IMAD.HI.U32 R16, R5, R127, RZ ;  /* 0x0000007f05107227 */ /* 0x000fe200078e00ff */
[----:B------:R-:W-:-:S02]  /*55c0*/  ISETP.GT.U32.AND P5, PT, R4, R133, PT ;  /* 0x000000850400720c */ /* 0x000fc40003fa4070 */
[----:B------:R-:W-:Y:S01]  /*55d0*/  IABS R125, R7 ;  /* 0x00000007007d7213 */ /* 0x000fe20000000000 */
[----:B------:R-:W-:Y:S01]  /*55e0*/  @!P2 IMAD.IADD R12, R12, 0x1, -R4 ;  /* 0x000000010c0ca824 */ /* 0x000fe200078e0a04 */
[----:B------:R-:W-:Y:S01]  /*55f0*/  ISETP.GE.AND P2, PT, R20, RZ, PT ;  /* 0x000000ff1400720c */ /* 0x000fe20003f46270 */
[----:B------:R-:W-:Y:S01]  /*5600*/  IMAD.MOV R16, RZ, RZ, -R16 ;  /* 0x000000ffff107224 */ /* 0x000fe200078e0a10 */
[----:B------:R-:W-:Y:S01]  /*5610*/  IABS R123, R22 ;  /* 0x00000016007b7213 */ /* 0x000fe20000000000 */
[----:B------:R-:W-:Y:S01]  /*5620*/  @!P4 IMAD.MOV R12, RZ, RZ, -R12 ;  /* 0x000000ffff0cc224 */ /* 0x000fe200078e0a0c */
[C---:B------:R-:W-:Y:S01]  /*5630*/  ISETP.GT.U32.AND P4, PT, R4.reuse, R131, PT ;  /* 0x000000830400720c */ /* 0x040fe20003f84070 */
[C---:B------:R-:W-:Y:S01]  /*5640*/  IMAD R127, R4.reuse, R16, R127 ;  /* 0x00000010047f7224 */ /* 0x040fe200078e027f */
[----:B------:R-:W-:Y:S01]  /*5650*/  IABS R121, R24 ;  /* 0x0000001800797213 */ /* 0x000fe20000000000 */
[--C-:B------:R-:W-:Y:S01]  /*5660*/  @!P0 IMAD.IADD R129, R129, 0x1, -R4.reuse ;  /* 0x0000000181818824 */ /* 0x100fe200078e0a04 */
[----:B------:R-:W-:Y:S01]  /*5670*/  IABS R20, R26 ;  /* 0x0000001a00147213 */ /* 0x000fe20000000000 */
[----:B------:R-:W-:Y:S01]  /*5680*/  @!P5 IMAD.IADD R133, R133, 0x1, -R4 ;  /* 0x000000018585d824 */ /* 0x000fe200078e0a04 */
[----:B------:R-:W-:Y:S01]  /*5690*/  ISETP.GE.AND P5, PT, R7, RZ, PT ;  /* 0x000000ff0700720c */ /* 0x000fe20003fa6270 */
[----:B------:R-:W-:Y:S01]  /*56a0*/  IMAD.HI.U32 R7, R5, R125, RZ ;  /* 0x0000007d05077227 */ /* 0x000fe200078e00ff */
[----:B------:R-:W-:-:S03]  /*56b0*/  ISETP.GT.U32.AND P0, PT, R4, R129, PT ;  /* 0x000000810400720c */ /* 0x000fc60003f04070 */
[----:B------:R-:W-:Y:S02]  /*56c0*/  IMAD.MOV R18, RZ, RZ, -R7 ;  /* 0x000000ffff127224 */ /* 0x000fe400078e0a07 */
[----:B------:R-:W-:Y:S02]  /*56d0*/  @!P4 IMAD.IADD R131, R131, 0x1, -R4 ;  /* 0x000000018383c824 */ /* 0x000fe400078e0a04 */
[C---:B------:R-:W-:Y:S02]  /*56e0*/  IMAD R125, R4.reuse, R18, R125 ;  /* 0x00000012047d7224 */ /* 0x040fe400078e027d */
[----:B------:R-:W-:Y:S01]  /*56f0*/  @!P6 IMAD.MOV R133, RZ, RZ, -R133 ;  /* 0x000000ffff85e224 */ /* 0x000fe200078e0a85 */
[C---:B------:R-:W-:Y:S01]  /*5700*/  ISETP.GT.U32.AND P4, PT, R4.reuse, R131, PT ;  /* 0x000000830400720c */ /* 0x040fe20003f84070 */
[----:B------:R-:W-:Y:S01]  /*5710*/  IMAD.HI.U32 R7, R5, R123, RZ ;  /* 0x0000007b05077227 */ /* 0x000fe200078e00ff */
[----:B------:R-:W-:-:S03]  /*5720*/  ISETP.GT.U32.AND P6, PT, R4, R127, PT ;  /* 0x0000007f0400720c */ /* 0x000fc60003fc4070 */
[----:B------:R-:W-:Y:S01]  /*5730*/  @!P0 IMAD.IADD R129, R129, 0x1, -R4 ;  /* 0x0000000181818824 */ /* 0x000fe200078e0a04 */
[----:B------:R-:W-:Y:S01]  /*5740*/  ISETP.GT.U32.AND P0, PT, R4, R125, PT ;  /* 0x0000007d0400720c */ /* 0x000fe20003f04070 */
[----:B------:R-:W-:-:S04]  /*5750*/  IMAD.HI.U32 R16, R5, R121, RZ ;  /* 0x0000007905107227 */ /* 0x000fc800078e00ff */
[----:B------:R-:W-:-:S04]  /*5760*/  IMAD.HI.U32 R18, R5, R20, RZ ;  /* 0x0000001405127227 */ /* 0x000fc800078e00ff */
[--C-:B------:R-:W-:Y:S01]  /*5770*/  @!P4 IMAD.IADD R131, R131, 0x1, -R4.reuse ;  /* 0x000000018383c824 */ /* 0x100fe200078e0a04 */
[----:B------:R-:W-:Y:S01]  /*5780*/  ISETP.GE.AND P4, PT, R22, RZ, PT ;  /* 0x000000ff1600720c */ /* 0x000fe20003f86270 */
[----:B------:R-:W-:Y:S01]  /*5790*/  IMAD.MOV R7, RZ, RZ, -R7 ;  /* 0x000000ffff077224 */ /* 0x000fe200078e0a07 */
[----:B------:R-:W-:Y:S01]  /*57a0*/  LOP3.LUT R22, R3, 0xe4, RZ, 0xfc, !PT ;  /* 0x000000e403167812 */ /* 0x000fe200078efcff */
[----:B------:R-:W-:Y:S02]  /*57b0*/  @!P0 IMAD.IADD R125, R125, 0x1, -R4 ;  /* 0x000000017d7d8824 */ /* 0x000fe400078e0a04 */
[----:B------:R-:W-:Y:S02]  /*57c0*/  @!P1 IMAD.MOV R131, RZ, RZ, -R131 ;  /* 0x000000ffff839224 */ /* 0x000fe400078e0a83 */
[----:B------:R-:W-:Y:S01]  /*57d0*/  IMAD.MOV R16, RZ, RZ, -R16 ;  /* 0x000000ffff107224 */ /* 0x000fe200078e0a10 */
[----:B------:R-:W-:Y:S01]  /*57e0*/  ISETP.GT.U32.AND P1, PT, R4, R125, PT ;  /* 0x0000007d0400720c */ /* 0x000fe20003f24070 */
[----:B------:R-:W-:-:S02]  /*57f0*/  IMAD.MOV R151, RZ, RZ, -R18 ;  /* 0x000000ffff977224 */ /* 0x000fc400078e0a12 */
[----:B------:R-:W-:Y:S01]  /*5800*/  @!P6 IMAD.IADD R127, R127, 0x1, -R4 ;  /* 0x000000017f7fe824 */ /* 0x000fe200078e0a04 */
[----:B------:R-:W-:Y:S01]  /*5810*/  ISETP.GE.AND P6, PT, R24, RZ, PT ;  /* 0x000000ff1800720c */ /* 0x000fe20003fc6270 */
[C---:B------:R-:W-:Y:S01]  /*5820*/  IMAD R123, R4.reuse, R7, R123 ;  /* 0x00000007047b7224 */ /* 0x040fe200078e027b */
[----:B------:R-:W-:Y:S01]  /*5830*/  LOP3.LUT R24, R3, 0xe6, RZ, 0xfc, !PT ;  /* 0x000000e603187812 */ /* 0x000fe200078efcff */
[C---:B------:R-:W-:Y:S01]  /*5840*/  IMAD R121, R4.reuse, R16, R121 ;  /* 0x0000001004797224 */ /* 0x040fe200078e0279 */
[C---:B------:R-:W-:Y:S01]  /*5850*/  ISETP.GT.U32.AND P0, PT, R4.reuse, R127, PT ;  /* 0x0000007f0400720c */ /* 0x040fe20003f04070 */
[----:B------:R-:W-:Y:S01]  /*5860*/  IMAD R7, R4, R151, R20 ;  /* 0x0000009704077224 */ /* 0x000fe200078e0214 */
[----:B------:R-:W-:Y:S01]  /*5870*/  IABS R151, R22 ;  /* 0x0000001600977213 */ /* 0x000fe20000000000 */
[----:B------:R-:W-:Y:S01]  /*5880*/  IMAD.HI.U32 R20, R5, R251, RZ ;  /* 0x000000fb05147227 */ /* 0x000fe200078e00ff */
[----:B------:R-:W-:-:S03]  /*5890*/  IABS R233, R24 ;  /* 0x0000001800e97213 */ /* 0x000fc60000000000 */
[----:B------:R-:W-:Y:S01]  /*58a0*/  @!P1 IMAD.IADD R125, R125, 0x1, -R4 ;  /* 0x000000017d7d9824 */ /* 0x000fe200078e0a04 */
[----:B------:R-:W-:Y:S01]  /*58b0*/  ISETP.GT.U32.AND P1, PT, R4, R121, PT ;  /* 0x000000790400720c */ /* 0x000fe20003f24070 */
[----:B------:R-:W-:-:S04]  /*58c0*/  IMAD.HI.U32 R16, R5, R151, RZ ;  /* 0x0000009705107227 */ /* 0x000fc800078e00ff */
[----:B------:R-:W-:Y:S02]  /*58d0*/  IMAD.MOV R16, RZ, RZ, -R16 ;  /* 0x000000ffff107224 */ /* 0x000fe400078e0a10 */
[----:B------:R-:W-:Y:S01]  /*58e0*/  @!P0 IMAD.IADD R127, R127, 0x1, -R4 ;  /* 0x000000017f7f8824 */ /* 0x000fe200078e0a04 */
[C---:B------:R-:W-:Y:S01]  /*58f0*/  ISETP.GT.U32.AND P0, PT, R4.reuse, R123, PT ;  /* 0x0000007b0400720c */ /* 0x040fe20003f04070 */
[----:B------:R-:W-:Y:S02]  /*5900*/  IMAD R151, R4, R16, R151 ;  /* 0x0000001004977224 */ /* 0x000fe400078e0297 */
[----:B------:R-:W-:-:S04]  /*5910*/  IMAD.HI.U32 R18, R5, R233, RZ ;  /* 0x000000e905127227 */ /* 0x000fc800078e00ff */
[----:B------:R-:W-:Y:S01]  /*5920*/  @!P1 IMAD.IADD R121, R121, 0x1, -R4 ;  /* 0x0000000179799824 */ /* 0x000fe200078e0a04 */
[C---:B------:R-:W-:Y:S01]  /*5930*/  ISETP.GT.U32.AND P1, PT, R4.reuse, R151, PT ;  /* 0x000000970400720c */ /* 0x040fe20003f24070 */
[----:B------:R-:W-:Y:S02]  /*5940*/  IMAD.MOV R18, RZ, RZ, -R18 ;  /* 0x000000ffff127224 */ /* 0x000fe400078e0a12 */
[----:B------:R-:W-:Y:S02]  /*5950*/  IMAD.MOV R20, RZ, RZ, -R20 ;  /* 0x000000ffff147224 */ /* 0x000fe400078e0a14 */
[----:B------:R-:W-:Y:S01]  /*5960*/  @!P0 IMAD.IADD R123, R123, 0x1, -R4 ;  /* 0x000000017b7b8824 */ /* 0x000fe200078e0a04 */
[----:B------:R-:W-:Y:S01]  /*5970*/  ISETP.GT.U32.AND P0, PT, R4, R7, PT ;  /* 0x000000070400720c */ /* 0x000fe20003f04070 */
[----:B------:R-:W-:-:S04]  /*5980*/  IMAD.HI.U32 R16, R5, R249, RZ ;  /* 0x000000f905107227 */ /* 0x000fc800078e00ff */
[C---:B------:R-:W-:Y:S02]  /*5990*/  IMAD R233, R4.reuse, R18, R233 ;  /* 0x0000001204e97224 */ /* 0x040fe400078e02e9 */
[----:B------:R-:W-:Y:S01]  /*59a0*/  @!P1 IMAD.IADD R151, R151, 0x1, -R4 ;  /* 0x0000000197979824 */ /* 0x000fe200078e0a04 */
[C---:B------:R-:W-:Y:S01]  /*59b0*/  ISETP.GT.U32.AND P1, PT, R4.reuse, R123, PT ;  /* 0x0000007b0400720c */ /* 0x040fe20003f24070 */
[----:B------:R-:W-:Y:S02]  /*59c0*/  IMAD R251, R4, R20, R251 ;  /* 0x0000001404fb7224 */ /* 0x000fe400078e02fb */
[----:B------:R-:W-:Y:S02]  /*59d0*/  IMAD.MOV R18, RZ, RZ, -R16 ;  /* 0x000000ffff127224 */ /* 0x000fe400078e0a10 */
[----:B------:R-:W-:-:S04]  /*59e0*/  IMAD.HI.U32 R16, R5, R247, RZ ;  /* 0x000000f705107227 */ /* 0x000fc800078e00ff */
[C---:B------:R-:W-:Y:S02]  /*59f0*/  IMAD R249, R4.reuse, R18, R249 ;  /* 0x0000001204f97224 */ /* 0x040fe400078e02f9 */
[----:B------:R-:W-:Y:S02]  /*5a00*/  IMAD.MOV R18, RZ, RZ, -R16 ;  /* 0x000000ffff127224 */ /* 0x000fe400078e0a10 */
        /* <DEDUP_REMOVED lines=10> */
[----:B------:R-:W-:Y:S01]  /*5ab0*/  @!P5 IMAD.MOV R125, RZ, RZ, -R125 ;  /* 0x000000ffff7dd224 */ /* 0x000fe200078e0a7d */
[C---:B------:R-:W-:Y:S01]  /*5ac0*/  ISETP.GT.U32.AND P5, PT, R4.reuse, R7, PT ;  /* 0x000000070400720c */ /* 0x040fe20003fa4070 */
[----:B------:R-:W-:Y:S02]  /*5ad0*/  IMAD.MOV R16, RZ, RZ, -R16 ;  /* 0x000000ffff107224 */ /* 0x000fe400078e0a10 */
[----:B------:R-:W-:Y:S01]  /*5ae0*/  @!P2 IMAD.MOV R129, RZ, RZ, -R129 ;  /* 0x000000ffff81a224 */ /* 0x000fe200078e0a81 */
[C---:B------:R-:W-:Y:S01]  /*5af0*/  ISETP.GT.U32.AND P2, PT, R4.reuse, R121, PT ;  /* 0x000000790400720c */ /* 0x040fe20003f44070 */
[C---:B------:R-:W-:Y:S02]  /*5b00*/  IMAD R243, R4.reuse, R16, R243 ;  /* 0x0000001004f37224 */ /* 0x040fe400078e02f3 */
[----:B------:R-:W-:-:S02]  /*5b10*/  IMAD R247, R4, R18, R247 ;  /* 0x0000001204f77224 */ /* 0x000fc400078e02f7 */
[----:B------:R-:W-:-:S04]  /*5b20*/  IMAD.HI.U32 R18, R5, R241, RZ ;  /* 0x000000f105127227 */ /* 0x000fc800078e00ff */
[--C-:B------:R-:W-:Y:S01]  /*5b30*/  @!P1 IMAD.IADD R245, R245, 0x1, -R4.reuse ;  /* 0x00000001f5f59824 */ /* 0x100fe200078e0a04 */
[C---:B------:R-:W-:Y:S01]  /*5b40*/  ISETP.GT.U32.AND P1, PT, R4.reuse, R243, PT ;  /* 0x000000f30400720c */ /* 0x040fe20003f24070 */
[----:B------:R-:W-:Y:S01]  /*5b50*/  @!P5 IMAD.IADD R7, R7, 0x1, -R4 ;  /* 0x000000010707d824 */ /* 0x000fe200078e0a04 */
[C---:B------:R-:W-:Y:S01]  /*5b60*/  ISETP.GT.U32.AND P5, PT, R4.reuse, R247, PT ;  /* 0x000000f70400720c */ /* 0x040fe20003fa4070 */
[----:B------:R-:W-:Y:S02]  /*5b70*/  IMAD.MOV R18, RZ, RZ, -R18 ;  /* 0x000000ffff127224 */ /* 0x000fe400078e0a12 */
[--C-:B------:R-:W-:Y:S02]  /*5b80*/  @!P0 IMAD.IADD R233, R233, 0x1, -R4.reuse ;  /* 0x00000001e9e98824 */ /* 0x100fe400078e0a04 */
[----:B------:R-:W-:Y:S01]  /*5b90*/  @!P3 IMAD.MOV R127, RZ, RZ, -R127 ;  /* 0x000000ffff7fb224 */ /* 0x000fe200078e0a7f */
[C---:B------:R-:W-:Y:S01]  /*5ba0*/  ISETP.GT.U32.AND P3, PT, R4.reuse, R151, PT ;  /* 0x000000970400720c */ /* 0x040fe20003f64070 */
[C---:B------:R-:W-:Y:S01]  /*5bb0*/  IMAD R241, R4.reuse, R18, R241 ;  /* 0x0000001204f17224 */ /* 0x040fe200078e02f1 */
[C---:B------:R-:W-:Y:S01]  /*5bc0*/  ISETP.GT.U32.AND P0, PT, R4.reuse, R233, PT ;  /* 0x000000e90400720c */ /* 0x040fe20003f04070 */
[--C-:B------:R-:W-:Y:S01]  /*5bd0*/  @!P2 IMAD.IADD R121, R121, 0x1, -R4.reuse ;  /* 0x000000017979a824 */ /* 0x100fe200078e0a04 */
[C---:B------:R-:W-:Y:S01]  /*5be0*/  ISETP.GT.U32.AND P2, PT, R4.reuse, R249, PT ;  /* 0x000000f90400720c */ /* 0x040fe20003f44070 */
[--C-:B------:R-:W-:Y:S01]  /*5bf0*/  @!P1 IMAD.IADD R243, R243, 0x1, -R4.reuse ;  /* 0x00000001f3f39824 */ /* 0x100fe200078e0a04 */
[----:B------:R-:W-:Y:S01]  /*5c00*/  ISETP.GT.U32.AND P1, PT, R4, R241, PT ;  /* 0x000000f10400720c */ /* 0x000fe20003f24070 */
[----:B------:R-:W-:Y:S01]  /*5c10*/  @!P5 IMAD.IADD R247, R247, 0x1, -R4 ;  /* 0x00000001f7f7d824 */ /* 0x000fe200078e0a04 */
[----:B------:R-:W-:Y:S01]  /*5c20*/  ISETP.GE.AND P5, PT, R28, RZ, PT ;  /* 0x000000ff1c00720c */ /* 0x000fe20003fa6270 */
[----:B------:R-:W-:Y:S01]  /*5c30*/  IMAD.HI.U32 R18, R5, R235, RZ ;  /* 0x000000eb05127227 */ /* 0x000fe200078e00ff */
[----:B------:R-:W-:-:S03]  /*5c40*/  LOP3.LUT R28, R3, 0xf4, RZ, 0xfc, !PT ;  /* 0x000000f4031c7812 */ /* 0x000fc600078efcff */
[--C-:B------:R-:W-:Y:S01]  /*5c50*/  @!P3 IMAD.IADD R151, R151, 0x1, -R4.reuse ;  /* 0x000000019797b824 */ /* 0x100fe200078e0a04 */
[----:B------:R-:W-:Y:S01]  /*5c60*/  ISETP.GE.AND P3, PT, R26, RZ, PT ;  /* 0x000000ff1a00720c */ /* 0x000fe20003f66270 */
[--C-:B------:R-:W-:Y:S01]  /*5c70*/  @!P0 IMAD.IADD R233, R233, 0x1, -R4.reuse ;  /* 0x00000001e9e98824 */ /* 0x100fe200078e0a04 */
[----:B------:R-:W-:Y:S01]  /*5c80*/  IABS R237, R28 ;  /* 0x0000001c00ed7213 */ /* 0x000fe20000000000 */
[--C-:B------:R-:W-:Y:S01]  /*5c90*/  @!P2 IMAD.IADD R249, R249, 0x1, -R4.reuse ;  /* 0x00000001f9f9a824 */ /* 0x100fe200078e0a04 */
[----:B------:R-:W-:Y:S01]  /*5ca0*/  LOP3.LUT R26, R3, 0xfc, RZ, 0xfc, !PT ;  /* 0x000000fc031a7812 */ /* 0x000fe200078efcff */
[----:B------:R-:W-:Y:S01]  /*5cb0*/  @!P1 IMAD.IADD R241, R241, 0x1, -R4 ;  /* 0x00000001f1f19824 */ /* 0x000fe200078e0a04 */
[----:B------:R-:W-:Y:S01]  /*5cc0*/  ISETP.GE.AND P0, PT, R22, RZ, PT ;  /* 0x000000ff1600720c */ /* 0x000fe20003f06270 */
[C---:B------:R-:W-:Y:S01]  /*5cd0*/  IMAD.HI.U32 R3, R5.reuse, R237, RZ ;  /* 0x000000ed05037227 */ /* 0x040fe200078e00ff */
[----:B------:R-:W-:Y:S02]  /*5ce0*/  ISETP.GE.AND P2, PT, R24, RZ, PT ;  /* 0x000000ff1800720c */ /* 0x000fe40003f46270 */
[----:B------:R-:W-:Y:S01]  /*5cf0*/  IABS R22, R44 ;  /* 0x0000002c00167213 */ /* 0x000fe20000000000 */
[----:B------:R-:W-:Y:S01]  /*5d00*/  IMAD.HI.U32 R16, R5, R239, RZ ;  /* 0x000000ef05107227 */ /* 0x000fe200078e00ff */
[----:B------:R-:W-:-:S02]  /*5d10*/  IABS R24, R26 ;  /* 0x0000001a00187213 */ /* 0x000fc40000000000 */
[----:B------:R-:W-:Y:S01]  /*5d20*/  ISETP.GT.U32.AND P1, PT, R4, R251, PT ;  /* 0x000000fb0400720c */ /* 0x000fe20003f24070 */
[----:B------:R-:W-:-:S04]  /*5d30*/  IMAD.HI.U32 R20, R5, R22, RZ ;  /* 0x0000001605147227 */ /* 0x000fc800078e00ff */
[----:B------:R-:W-:Y:S02]  /*5d40*/  IMAD.MOV R18, RZ, RZ, -R18 ;  /* 0x000000ffff127224 */ /* 0x000fe400078e0a12 */
[----:B------:R-:W-:Y:S01]  /*5d50*/  @!P4 IMAD.MOV R123, RZ, RZ, -R123 ;  /* 0x000000ffff7bc224 */ /* 0x000fe200078e0a7b */
[----:B------:R-:W-:Y:S01]  /*5d60*/  ISETP.GT.U32.AND P4, PT, R4, R249, PT ;  /* 0x000000f90400720c */ /* 0x000fe20003f84070 */
[----:B------:R-:W-:Y:S02]  /*5d70*/  IMAD.MOV R3, RZ, RZ, -R3 ;  /* 0x000000ffff037224 */ /* 0x000fe400078e0a03 */
[----:B------:R-:W-:-:S04]  /*5d80*/  IMAD.HI.U32 R5, R5, R24, RZ ;  /* 0x0000001805057227 */ /* 0x000fc800078e00ff */
[C---:B------:R-:W-:Y:S02]  /*5d90*/  IMAD R235, R4.reuse, R18, R235 ;  /* 0x0000001204eb7224 */ /* 0x040fe400078e02eb */
[C---:B------:R-:W-:Y:S02]  /*5da0*/  IMAD R237, R4.reuse, R3, R237 ;  /* 0x0000000304ed7224 */ /* 0x040fe400078e02ed */
[----:B------:R-:W-:Y:S02]  /*5db0*/  IMAD.MOV R18, RZ, RZ, -R5 ;  /* 0x000000ffff127224 */ /* 0x000fe400078e0a05 */
[----:B------:R-:W-:Y:S01]  /*5dc0*/  @!P3 IMAD.MOV R7, RZ, RZ, -R7 ;  /* 0x000000ffff07b224 */ /* 0x000fe200078e0a07 */
[----:B------:R-:W-:Y:S01]  /*5dd0*/  ISETP.GT.U32.AND P3, PT, R4, R247, PT ;  /* 0x000000f70400720c */ /* 0x000fe20003f64070 */
[----:B------:R-:W-:Y:S02]  /*5de0*/  IMAD.MOV R16, RZ, RZ, -R16 ;  /* 0x000000ffff107224 */ /* 0x000fe400078e0a10 */
[----:B------:R-:W-:-:S02]  /*5df0*/  IMAD.MOV.U32 R5, RZ, RZ, R151 ;  /* 0x000000ffff057224 */ /* 0x000fc400078e0097 */
[----:B------:R-:W-:Y:S02]  /*5e00*/  IMAD.MOV.U32 R3, RZ, RZ, R233 ;  /* 0x000000ffff037224 */ /* 0x000fe400078e00e9 */
[--C-:B------:R-:W-:Y:S01]  /*5e10*/  @!P1 IMAD.IADD R251, R251, 0x1, -R4.reuse ;  /* 0x00000001fbfb9824 */ /* 0x100fe200078e0a04 */
[C---:B------:R-:W-:Y:S01]  /*5e20*/  ISETP.GT.U32.AND P1, PT, R4.reuse, R237, PT ;  /* 0x000000ed0400720c */ /* 0x040fe20003f24070 */
[C---:B------:R-:W-:Y:S02]  /*5e30*/  IMAD R239, R4.reuse, R16, R239 ;  /* 0x0000001004ef7224 */ /* 0x040fe400078e02ef */
[----:B------:R-:W-:Y:S01]  /*5e40*/  @!P6 IMAD.MOV R121, RZ, RZ, -R121 ;  /* 0x000000ffff79e224 */ /* 0x000fe200078e0a79 */
[C---:B------:R-:W-:Y:S01]  /*5e50*/  ISETP.GT.U32.AND P6, PT, R4.reuse, R243, PT ;  /* 0x000000f30400720c */ /* 0x040fe20003fc4070 */
[----:B------:R-:W-:Y:S01]  /*5e60*/  @!P0 IMAD.MOV R5, RZ, RZ, -R5 ;  /* 0x000000ffff058224 */ /* 0x000fe200078e0a05 */
[C---:B------:R-:W-:Y:S01]  /*5e70*/  ISETP.GT.U32.AND P0, PT, R4.reuse, R245, PT ;  /* 0x000000f50400720c */ /* 0x040fe20003f04070 */
[----:B------:R-:W-:Y:S01]  /*5e80*/  @!P2 IMAD.MOV R3, RZ, RZ, -R3 ;  /* 0x000000ffff03a224 */ /* 0x000fe200078e0a03 */
[C---:B------:R-:W-:Y:S01]  /*5e90*/  ISETP.GT.U32.AND P2, PT, R4.reuse, R241, PT ;  /* 0x000000f10400720c */ /* 0x040fe20003f44070 */
[----:B------:R-:W-:Y:S01]  /*5ea0*/  @!P4 IMAD.IADD R249, R249, 0x1, -R4 ;  /* 0x00000001f9f9c824 */ /* 0x000fe200078e0a04 */
[----:B------:R-:W-:Y:S01]  /*5eb0*/  ISETP.GT.U32.AND P4, PT, R4, R239, PT ;  /* 0x000000ef0400720c */ /* 0x000fe20003f84070 */
[----:B------:R-:W-:-:S02]  /*5ec0*/  IMAD.MOV R20, RZ, RZ, -R20 ;  /* 0x000000ffff147224 */ /* 0x000fc400078e0a14 */
[----:B------:R-:W-:Y:S01]  /*5ed0*/  @!P3 IMAD.IADD R247, R247, 0x1, -R4 ;  /* 0x00000001f7f7b824 */ /* 0x000fe200078e0a04 */
[C---:B------:R-:W-:Y:S01]  /*5ee0*/  ISETP.GT.U32.AND P3, PT, R4.reuse, R235, PT ;  /* 0x000000eb0400720c */ /* 0x040fe20003f64070 */
[C---:B------:R-:W-:Y:S02]  /*5ef0*/  IMAD R16, R4.reuse, R20, R22 ;  /* 0x0000001404107224 */ /* 0x040fe400078e0216 */
[----:B------:R-:W-:Y:S02]  /*5f00*/  IMAD R151, R4, R18, R24 ;  /* 0x0000001204977224 */ /* 0x000fe400078e0218 */
[--C-:B------:R-:W-:Y:S01]  /*5f10*/  @!P1 IMAD.IADD R237, R237, 0x1, -R4.reuse ;  /* 0x00000001eded9824 */ /* 0x100fe200078e0a04 */
[----:B------:R-:W-:Y:S01]  /*5f20*/  ISETP.GE.AND P1, PT, R32, RZ, PT ;  /* 0x000000ff2000720c */ /* 0x000fe20003f26270 */
[--C-:B------:R-:W-:Y:S01]  /*5f30*/  @!P0 IMAD.IADD R245, R245, 0x1, -R4.reuse ;  /* 0x00000001f5f58824 */ /* 0x100fe200078e0a04 */
[----:B------:R-:W-:Y:S01]  /*5f40*/  ISETP.GT.U32.AND P0, PT, R4, R16, PT ;  /* 0x000000100400720c */ /* 0x000fe20003f04070 */
[--C-:B------:R-:W-:Y:S01]  /*5f50*/  @!P6 IMAD.IADD R243, R243, 0x1, -R4.reuse ;  /* 0x00000001f3f3e824 */ /* 0x100fe200078e0a04 */
[----:B------:R-:W-:Y:S01]  /*5f60*/  ISETP.GE.AND P6, PT, R30, RZ, PT ;  /* 0x000000ff1e00720c */ /* 0x000fe20003fc6270 */
[--C-:B------:R-:W-:Y:S01]  /*5f70*/  @!P2 IMAD.IADD R241, R241, 0x1, -R4.reuse ;  /* 0x00000001f1f1a824 */ /* 0x100fe200078e0a04 */
[----:B------:R-:W-:Y:S01]  /*5f80*/  ISETP.GT.U32.AND P2, PT, R4, R151, PT ;  /* 0x000000970400720c */ /* 0x000fe20003f44070 */
[--C-:B------:R-:W-:Y:S01]  /*5f90*/  @!P4 IMAD.IADD R239, R239, 0x1, -R4.reuse ;  /* 0x00000001efefc824 */ /* 0x100fe200078e0a04 */
[----:B------:R-:W-:Y:S01]  /*5fa0*/  ISETP.GE.AND P4, PT, R34, RZ, PT ;  /* 0x000000ff2200720c */ /* 0x000fe20003f86270 */
[--C-:B------:R-:W-:Y:S01]  /*5fb0*/  @!P3 IMAD.IADD R235, R235, 0x1, -R4.reuse ;  /* 0x00000001ebebb824 */ /* 0x100fe200078e0a04 */
[----:B------:R-:W-:Y:S01]  /*5fc0*/  ISETP.GE.AND P3, PT, R36, RZ, PT ;  /* 0x000000ff2400720c */ /* 0x000fe20003f66270 */
[----:B------:R-:W-:Y:S01]  /*5fd0*/  @!P5 IMAD.MOV R251, RZ, RZ, -R251 ;  /* 0x000000fffffbd224 */ /* 0x000fe200078e0afb */
[C---:B------:R-:W-:Y:S01]  /*5fe0*/  ISETP.GT.U32.AND P5, PT, R4.reuse, R237, PT ;  /* 0x000000ed0400720c */ /* 0x040fe20003fa4070 */
[----:B------:R-:W-:Y:S01]  /*5ff0*/  @!P1 IMAD.MOV R247, RZ, RZ, -R247 ;  /* 0x000000fffff79224 */ /* 0x000fe200078e0af7 */
[----:B------:R-:W-:Y:S01]  /*6000*/  ISETP.GT.U32.AND P1, PT, R4, R235, PT ;  /* 0x000000eb0400720c */ /* 0x000fe20003f24070 */
[--C-:B------:R-:W-:Y:S01]  /*6010*/  @!P0 IMAD.IADD R16, R16, 0x1, -R4.reuse ;  /* 0x0000000110108824 */ /* 0x100fe200078e0a04 */
[----:B------:R-:W-:Y:S01]  /*6020*/  ISETP.GE.AND P0, PT, R46, UR10, PT ;  /* 0x0000000a2e007c0c */ /* 0x000fe2000bf06270 */
[----:B------:R-:W-:Y:S01]  /*6030*/  @!P6 IMAD.MOV R249, RZ, RZ, -R249 ;  /* 0x000000fffff9e224 */ /* 0x000fe200078e0af9 */
[----:B------:R-:W-:Y:S01]  /*6040*/  ISETP.GT.U32.AND P6, PT, R4, R239, PT ;  /* 0x000000ef0400720c */ /* 0x000fe20003fc4070 */
[--C-:B------:R-:W-:Y:S01]  /*6050*/  @!P2 IMAD.IADD R151, R151, 0x1, -R4.reuse ;  /* 0x000000019797a824 */ /* 0x100fe200078e0a04 */
[----:B------:R-:W-:Y:S01]  /*6060*/  ISETP.GE.AND P2, PT, R38, RZ, PT ;  /* 0x000000ff2600720c */ /* 0x000fe20003f46270 */
[----:B------:R-:W-:Y:S01]  /*6070*/  @!P4 IMAD.MOV R245, RZ, RZ, -R245 ;  /* 0x000000fffff5c224 */ /* 0x000fe200078e0af5 */
[C---:B------:R-:W-:Y:S01]  /*6080*/  ISETP.GT.U32.AND P4, PT, R4.reuse, R16, PT ;  /* 0x000000100400720c */ /* 0x040fe20003f84070 */
[----:B------:R-:W-:Y:S01]  /*6090*/  @!P3 IMAD.MOV R243, RZ, RZ, -R243 ;  /* 0x000000fffff3b224 */ /* 0x000fe200078e0af3 */
[----:B------:R-:W-:Y:S01]  /*60a0*/  ISETP.GT.U32.AND P3, PT, R4, R151, PT ;  /* 0x000000970400720c */ /* 0x000fe20003f64070 */
[--C-:B------:R-:W-:Y:S01]  /*60b0*/  @!P5 IMAD.IADD R237, R237, 0x1, -R4.reuse ;  /* 0x00000001ededd824 */ /* 0x100fe200078e0a04 */
[----:B------:R-:W-:Y:S01]  /*60c0*/  ISETP.GE.AND P5, PT, R40, RZ, PT ;  /* 0x000000ff2800720c */ /* 0x000fe20003fa6270 */
[--C-:B------:R-:W-:Y:S01]  /*60d0*/  @!P1 IMAD.IADD R235, R235, 0x1, -R4.reuse ;  /* 0x00000001ebeb9824 */ /* 0x100fe200078e0a04 */
[----:B------:R-:W-:Y:S01]  /*60e0*/  ISETP.GE.AND P1, PT, R44, RZ, PT ;  /* 0x000000ff2c00720c */ /* 0x000fe20003f26270 */
[----:B------:R-:W-:Y:S01]  /*60f0*/  IMAD.U32 R18, RZ, RZ, UR9 ;  /* 0x00000009ff127e24 */ /* 0x000fe2000f8e00ff */
[----:B------:R-:W1:Y:S01]  /*6100*/  S2UR UR9, SR_CgaCtaId ;  /* 0x00000000000979c3 */ /* 0x000e620000008800 */
[--C-:B------:R-:W-:Y:S01]  /*6110*/  @!P6 IMAD.IADD R239, R239, 0x1, -R4.reuse ;  /* 0x00000001efefe824 */ /* 0x100fe200078e0a04 */
[----:B------:R-:W-:Y:S01]  /*6120*/  ISETP.GE.AND P6, PT, R42, RZ, PT ;  /* 0x000000ff2a00720c */ /* 0x000fe20003fc6270 */
[----:B------:R-:W-:Y:S01]  /*6130*/  @!P2 IMAD.MOV R241, RZ, RZ, -R241 ;  /* 0x000000fffff1a224 */ /* 0x000fe200078e0af1 */
[----:B------:R-:W-:Y:S01]  /*6140*/  ISETP.GE.AND P2, PT, R28, RZ, PT ;  /* 0x000000ff1c00720c */ /* 0x000fe20003f46270 */
[--C-:B------:R-:W-:Y:S01]  /*6150*/  @!P4 IMAD.IADD R16, R16, 0x1, -R4.reuse ;  /* 0x000000011010c824 */ /* 0x100fe200078e0a04 */
[----:B------:R-:W-:Y:S01]  /*6160*/  ISETP.GE.AND P4, PT, R26, RZ, PT ;  /* 0x000000ff1a00720c */ /* 0x000fe20003f86270 */
[----:B------:R-:W-:Y:S01]  /*6170*/  @!P3 IMAD.IADD R151, R151, 0x1, -R4 ;  /* 0x000000019797b824 */ /* 0x000fe200078e0a04 */
[----:B------:R-:W-:Y:S01]  /*6180*/  ISETP.GE.AND P3, PT, R56, RZ, PT ;  /* 0x000000ff3800720c */ /* 0x000fe20003f66270 */
[----:B------:R-:W-:Y:S01]  /*6190*/  IMAD.MOV.U32 R233, RZ, RZ, R16 ;  /* 0x000000ffffe97224 */ /* 0x000fe200078e0010 */
[----:B------:R-:W-:Y:S01]  /*61a0*/  SEL R18, R18, RZ, !P0 ;  /* 0x000000ff12127207 */ /* 0x000fe20004000000 */
[----:B------:R-:W-:Y:S01]  /*61b0*/  @!P5 IMAD.MOV R239, RZ, RZ, -R239 ;  /* 0x000000ffffefd224 */ /* 0x000fe200078e0aef */
[----:B------:R-:W-:Y:S01]  /*61c0*/  ISETP.GE.AND P5, PT, R52, RZ, PT ;  /* 0x000000ff3400720c */ /* 0x000fe20003fa6270 */
[----:B------:R-:W-:Y:S01]  /*61d0*/  @!P1 IMAD.MOV R233, RZ, RZ, -R233 ;  /* 0x000000ffffe99224 */ /* 0x000fe200078e0ae9 */
[----:B------:R-:W-:Y:S01]  /*61e0*/  ISETP.GE.AND P1, PT, R50, RZ, PT ;  /* 0x000000ff3200720c */ /* 0x000fe20003f26270 */
[----:B------:R-:W-:Y:S01]  /*61f0*/  @!P6 IMAD.MOV R235, RZ, RZ, -R235 ;  /* 0x000000ffffebe224 */ /* 0x000fe200078e0aeb */
[----:B------:R-:W-:Y:S01]  /*6200*/  ISETP.GE.AND P6, PT, R54, RZ, PT ;  /* 0x000000ff3600720c */ /* 0x000fe20003fc6270 */
[----:B------:R-:W-:Y:S01]  /*6210*/  @!P2 IMAD.MOV R237, RZ, RZ, -R237 ;  /* 0x000000ffffeda224 */ /* 0x000fe200078e0aed */
[----:B------:R-:W-:Y:S01]  /*6220*/  ISETP.NE.AND P2, PT, R58, RZ, PT ;  /* 0x000000ff3a00720c */ /* 0x000fe20003f45270 */
[----:B------:R-:W-:Y:S01]  /*6230*/  @!P4 IMAD.MOV R151, RZ, RZ, -R151 ;  /* 0x000000ffff97c224 */ /* 0x000fe200078e0a97 */
[----:B------:R-:W-:Y:S01]  /*6240*/  ISETP.NE.U32.AND P0, PT, R18, RZ, PT ;  /* 0x000000ff1200720c */ /* 0x000fe20003f05070 */
[----:B------:R-:W-:Y:S01]  /*6250*/  @!P3 IMAD.MOV R2, RZ, RZ, -R2 ;  /* 0x000000ffff02b224 */ /* 0x000fe200078e0a02 */
[C---:B------:R-:W-:Y:S01]  /*6260*/  SEL R150, R134.reuse, R135, !P2 ;  /* 0x0000008786967207 */ /* 0x040fe20005000000 */
[----:B------:R-:W-:Y:S01]  /*6270*/  UIADD3 UR12, UPT, UPT, UR4, -0x5, URZ ;  /* 0xfffffffb040c7890 */ /* 0x000fe2000fffe0ff */
[C---:B------:R-:W-:Y:S01]  /*6280*/  SEL R148, R134.reuse, R137, !P2 ;  /* 0x0000008986947207 */ /* 0x040fe20005000000 */
[----:B------:R-:W-:Y:S01]  /*6290*/  @!P5 IMAD.MOV R6, RZ, RZ, -R6 ;  /* 0x000000ffff06d224 */ /* 0x000fe200078e0a06 */
[C---:B------:R-:W-:Y:S01]  /*62a0*/  SEL R146, R134.reuse, R139, !P2 ;  /* 0x0000008b86927207 */ /* 0x040fe20005000000 */
[----:B------:R-:W-:Y:S01]  /*62b0*/  @!P1 IMAD.MOV R0, RZ, RZ, -R0 ;  /* 0x000000ffff009224 */ /* 0x000fe200078e0a00 */
[C---:B------:R-:W-:Y:S01]  /*62c0*/  SEL R9, R134.reuse, R9, !P2 ;  /* 0x0000000986097207 */ /* 0x040fe20005000000 */
[----:B------:R-:W-:Y:S01]  /*62d0*/  @!P6 IMAD.MOV R8, RZ, RZ, -R8 ;  /* 0x000000ffff08e224 */ /* 0x000fe200078e0a08 */
[----:B------:R-:W-:Y:S01]  /*62e0*/  SEL R231, R134, R231, !P2 ;  /* 0x000000e786e77207 */ /* 0x000fe20005000000 */
[----:B-----5:R-:W-:Y:S01]  /*62f0*/  IMAD R150, R150, UR11, RZ ;  /* 0x0000000b96967c24 */ /* 0x020fe2000f8e02ff */
[C---:B------:R-:W-:Y:S01]  /*6300*/  SEL R63, R134.reuse, R63, !P2 ;  /* 0x0000003f863f7207 */ /* 0x040fe20005000000 */
[----:B------:R-:W-:Y:S01]  /*6310*/  IMAD R9, R9, UR11, RZ ;  /* 0x0000000b09097c24 */ /* 0x000fe2000f8e02ff */
        /* <DEDUP_REMOVED lines=192> */
[----:B------:R-:W-:Y:S01]  /*6f20*/  SEL R143, R134, R143, !P2 ;  /* 0x0000008f868f7207 */ /* 0x000fe20005000000 */
[----:B------:R-:W-:Y:S01]  /*6f30*/  IMAD R148, R148, UR11, RZ ;  /* 0x0000000b94947c24 */ /* 0x000fe2000f8e02ff */
[C---:B------:R-:W-:Y:S01]  /*6f40*/  SEL R141, R134.reuse, R141, !P2 ;  /* 0x0000008d868d7207 */ /* 0x040fe20005000000 */
[----:B------:R-:W-:Y:S01]  /*6f50*/  IMAD R147, R147, UR11, RZ ;  /* 0x0000000b93937c24 */ /* 0x000fe2000f8e02ff */
[----:B------:R-:W-:Y:S01]  /*6f60*/  SEL R139, R134, R10, !P2 ;  /* 0x0000000a868b7207 */ /* 0x000fe20005000000 */
[----:B------:R-:W-:Y:S01]  /*6f70*/  IMAD R10, R46, UR7, RZ ;  /* 0x000000072e0a7c24 */ /* 0x000fe2000f8e02ff */
[----:B------:R-:W-:Y:S01]  /*6f80*/  SEL R137, R134, R12, !P2 ;  /* 0x0000000c86897207 */ /* 0x000fe20005000000 */
        /* <DEDUP_REMOVED lines=45> */
[----:B------:R-:W-:Y:S01]  /*7260*/  ISETP.NE.AND P2, PT, R48, RZ, PT ;  /* 0x000000ff3000720c */ /* 0x000fe20003f45270 */
[----:B------:R-:W-:Y:S01]  /*7270*/  IMAD R142, R142, UR11, RZ ;  /* 0x0000000b8e8e7c24 */ /* 0x000fe2000f8e02ff */
[----:B------:R-:W-:Y:S01]  /*7280*/  LOP3.LUT R151, RZ, R48, RZ, 0x33, !PT ;  /* 0x00000030ff977212 */ /* 0x000fe200078e33ff */
[----:B------:R-:W-:Y:S01]  /*7290*/  IMAD R140, R140, UR11, RZ ;  /* 0x0000000b8c8c7c24 */ /* 0x000fe2000f8e02ff */
[----:B------:R-:W-:Y:S01]  /*72a0*/  USHF.L.U32 UR10, UR6, 0x2, URZ ;  /* 0x00000002060a7899 */ /* 0x000fe200080006ff */
[----:B------:R-:W-:Y:S01]  /*72b0*/  IMAD R138, R138, UR11, RZ ;  /* 0x0000000b8a8a7c24 */ /* 0x000fe2000f8e02ff */
[C---:B------:R-:W-:Y:S01]  /*72c0*/  SEL R124, R151.reuse, R2, !P2 ;  /* 0x00000002977c7207 */ /* 0x040fe20005000000 */
[----:B------:R-:W-:Y:S01]  /*72d0*/  IMAD R136, R136, UR11, RZ ;  /* 0x0000000b88887c24 */ /* 0x000fe2000f8e02ff */
[----:B------:R-:W-:Y:S01]  /*72e0*/  LEA R2, P1, R10, UR18, 0x2 ;  /* 0x000000120a027c11 */ /* 0x000fe2000f8210ff */
[----:B------:R-:W-:Y:S01]  /*72f0*/  IMAD R134, R134, UR11, RZ ;  /* 0x0000000b86867c24 */ /* 0x000fe2000f8e02ff */
[----:B------:R-:W-:-:S02]  /*7300*/  SEL R120, R151, R6, !P2 ;  /* 0x0000000697787207 */ /* 0x000fc40005000000 */
[C---:B------:R-:W-:Y:S02]  /*7310*/  SEL R6, R151.reuse, R0, !P2 ;  /* 0x0000000097067207 */ /* 0x040fe40005000000 */
[----:B------:R-:W-:Y:S02]  /*7320*/  SEL R122, R151, R8, !P2 ;  /* 0x00000008977a7207 */ /* 0x000fe40005000000 */
[----:B------:R-:W-:Y:S01]  /*7330*/  LEA.HI.X.SX32 R0, R10, UR19, 0x2, P1 ;  /* 0x000000130a007c11 */ /* 0x000fe200088f16ff */
[----:B------:R-:W5:Y:S01]  /*7340*/  LDC R151, c[0x0][0x3a0] ;  /* 0x0000e800ff977b82 */ /* 0x000f620000000800 */
[-C--:B------:R-:W-:Y:S02]  /*7350*/  LEA R8, P1, R9, R2.reuse, 0x2 ;  /* 0x0000000209087211 */ /* 0x080fe400078210ff */
[----:B------:R-:W-:Y:S02]  /*7360*/  LEA R232, P5, R231, R2, 0x2 ;  /* 0x00000002e7e87211 */ /* 0x000fe400078a10ff */
[----:B------:R-:W-:-:S02]  /*7370*/  LEA.HI.X.SX32 R9, R9, R0, 0x2, P1 ;  /* 0x0000000009097211 */ /* 0x000fc400008f16ff */
[-C--:B------:R-:W-:Y:S02]  /*7380*/  LEA R62, P1, R63, R2.reuse, 0x2 ;  /* 0x000000023f3e7211 */ /* 0x080fe400078210ff */
[-C--:B------:R-:W-:Y:S01]  /*7390*/  LEA R78, P2, R79, R2.reuse, 0x2 ;  /* 0x000000024f4e7211 */ /* 0x080fe200078410ff */
[----:B------:R1:W-:Y:S01]  /*73a0*/  STL.64 [R1+0x2170], R8 ;  /* 0x0021700801007387 */ /* 0x0003e20000100a00 */
[-C--:B------:R-:W-:Y:S02]  /*73b0*/  LEA R92, P3, R93, R2.reuse, 0x2 ;  /* 0x000000025d5c7211 */ /* 0x080fe400078610ff */
[----:B------:R-:W-:Y:S02]  /*73c0*/  LEA R106, P4, R107, R2, 0x2 ;  /* 0x000000026b6a7211 */ /* 0x000fe400078810ff */
[----:B------:R-:W-:Y:S02]  /*73d0*/  LEA.HI.X.SX32 R233, R231, R0, 0x2, P5 ;  /* 0x00000000e7e97211 */ /* 0x000fe400028f16ff */
[----:B------:R-:W-:-:S02]  /*73e0*/  LEA R64, P5, R65, R2, 0x2 ;  /* 0x0000000241407211 */ /* 0x000fc400078a10ff */
[----:B------:R-:W-:Y:S01]  /*73f0*/  LEA.HI.X.SX32 R63, R63, R0, 0x2, P1 ;  /* 0x000000003f3f7211 */ /* 0x000fe200008f16ff */
[----:B------:R1:W-:Y:S01]  /*7400*/  STL.64 [R1+0x408], R232 ;  /* 0x000408e801007387 */ /* 0x0003e20000100a00 */
[----:B------:R-:W-:Y:S02]  /*7410*/  LEA R80, P6, R81, R2, 0x2 ;  /* 0x0000000251507211 */ /* 0x000fe400078c10ff */
[----:B------:R-:W-:Y:S01]  /*7420*/  LEA.HI.X.SX32 R79, R79, R0, 0x2, P2 ;  /* 0x000000004f4f7211 */ /* 0x000fe200010f16ff */
[----:B------:R-:W-:Y:S01]  /*7430*/  STL.64 [R1+0x2100], R62 ;  /* 0x0021003e01007387 */ /* 0x000fe20000100a00 */
[----:B------:R-:W-:Y:S02]  /*7440*/  LEA R94, P1, R95, R2, 0x2 ;  /* 0x000000025f5e7211 */ /* 0x000fe400078210ff */
[----:B------:R-:W-:Y:S01]  /*7450*/  LEA.HI.X.SX32 R93, R93, R0, 0x2, P3 ;  /* 0x000000005d5d7211 */ /* 0x000fe200018f16ff */
[----:B------:R-:W-:Y:S01]  /*7460*/  STL.64 [R1+0x2090], R78 ;  /* 0x0020904e01007387 */ /* 0x000fe20000100a00 */
[----:B------:R-:W-:-:S02]  /*7470*/  LEA R108, P2, R109, R2, 0x2 ;  /* 0x000000026d6c7211 */ /* 0x000fc400078410ff */
[----:B------:R-:W-:Y:S01]  /*7480*/  LEA.HI.X.SX32 R107, R107, R0, 0x2, P4 ;  /* 0x000000006b6b7211 */ /* 0x000fe200020f16ff */
[----:B------:R-:W-:Y:S01]  /*7490*/  STL.64 [R1+0x2028], R92 ;  /* 0x0020285c01007387 */ /* 0x000fe20000100a00 */
        /* <DEDUP_REMOVED lines=75> */
[----:B-1----:R-:W-:Y:S02]  /*7950*/  LEA R56, P4, R57, R2, 0x2 ;  /* 0x0000000239387211 */ /* 0x002fe400078810ff */
[----:B------:R-:W-:Y:S01]  /*7960*/  LEA.HI.X.SX32 R11, R11, R0, 0x2, P6 ;  /* 0x000000000b0b7211 */ /* 0x000fe200030f16ff */
[----:B------:R-:W-:Y:S01]  /*7970*/  STL.64 [R1+0x2138], R76 ;  /* 0x0021384c01007387 */ /* 0x000fe20000100a00 */
[----:B--2---:R-:W-:-:S02]  /*7980*/  LEA R54, P5, R55, R2, 0x2 ;  /* 0x0000000237367211 */ /* 0x004fc400078a10ff */
[----:B------:R-:W-:Y:S01]  /*7990*/  LEA.HI.X.SX32 R13, R13, R0, 0x2, P1 ;  /* 0x000000000d0d7211 */ /* 0x000fe200008f16ff */
[----:B------:R-:W-:Y:S01]  /*79a0*/  STL.64 [R1+0x20c8], R10 ;  /* 0x0020c80a01007387 */ /* 0x000fe20000100a00 */
[----:B---3--:R-:W-:Y:S02]  /*79b0*/  LEA R52, P6, R53, R2, 0x2 ;  /* 0x0000000235347211 */ /* 0x008fe400078c10ff */
[----:B------:R-:W-:Y:S01]  /*79c0*/  LEA.HI.X.SX32 R61, R61, R0, 0x2, P2 ;  /* 0x000000003d3d7211 */ /* 0x000fe200010f16ff */
[----:B------:R-:W-:Y:S01]  /*79d0*/  STL.64 [R1+0x2060], R12 ;  /* 0x0020600c01007387 */ /* 0x000fe20000100a00 */
[----:B----4-:R-:W-:Y:S02]  /*79e0*/  LEA R50, P1, R51, R2, 0x2 ;  /* 0x0000000233327211 */ /* 0x010fe400078210ff */
        /* <DEDUP_REMOVED lines=45> */
[-C--:B------:R-:W-:Y:S01]  /*7cc0*/  LEA.HI.X.SX32 R29, R29, R0.reuse, 0x2, P6 ;  /* 0x000000001d1d7211 */ /* 0x080fe200030f16ff */
[----:B------:R-:W-:Y:S01]  /*7cd0*/  STL.64 [R1+0x2080], R30 ;  /* 0x0020801e01007387 */ /* 0x000fe20000100a00 */
[----:B------:R-:W-:-:S02]  /*7ce0*/  LEA.HI.X.SX32 R27, R27, R0, 0x2, P1 ;  /* 0x000000001b1b7211 */ /* 0x000fc400008f16ff */
[----:B------:R-:W-:Y:S01]  /*7cf0*/  LEA R18, P5, R19, R2, 0x2 ;  /* 0x0000000213127211 */ /* 0x000fe200078a10ff */
[----:B------:R-:W-:Y:S01]  /*7d00*/  STL.64 [R1+0x21d0], R28 ;  /* 0x0021d01c01007387 */ /* 0x000fe20000100a00 */
[----:B------:R-:W-:Y:S02]  /*7d10*/  LEA.HI.X.SX32 R25, R25, R0, 0x2, P2 ;  /* 0x0000000019197211 */ /* 0x000fe400010f16ff */
[----:B------:R-:W-:Y:S01]  /*7d20*/  LEA R16, P6, R17, R2, 0x2 ;  /* 0x0000000211107211 */ /* 0x000fe200078c10ff */
[----:B------:R-:W-:Y:S01]  /*7d30*/  STL.64 [R1+0x2160], R26 ;  /* 0x0021601a01007387 */ /* 0x000fe20000100a00 */
[-C--:B------:R-:W-:Y:S02]  /*7d40*/  LEA.HI.X.SX32 R23, R23, R0.reuse, 0x2, P3 ;  /* 0x0000000017177211 */ /* 0x080fe400018f16ff */
[----:B------:R-:W-:Y:S01]  /*7d50*/  LEA.HI.X.SX32 R21, R21, R0, 0x2, P4 ;  /* 0x0000000015157211 */ /* 0x000fe200020f16ff */
[----:B------:R-:W-:Y:S01]  /*7d60*/  STL.64 [R1+0x20f0], R24 ;  /* 0x0020f01801007387 */ /* 0x000fe20000100a00 */
[----:B------:R-:W-:-:S02]  /*7d70*/  LEA R8, P3, R227, R2, 0x2 ;  /* 0x00000002e3087211 */ /* 0x000fc400078610ff */
[-C--:B------:R-:W-:Y:S01]  /*7d80*/  LEA.HI.X.SX32 R19, R19, R0.reuse, 0x2, P5 ;  /* 0x0000000013137211 */ /* 0x080fe200028f16ff */
[----:B------:R1:W-:Y:S01]  /*7d90*/  STL.64 [R1+0x2088], R22 ;  /* 0x0020881601007387 */ /* 0x0003e20000100a00 */
[----:B------:R-:W-:Y:S02]  /*7da0*/  LEA.HI.X.SX32 R17, R17, R0, 0x2, P6 ;  /* 0x0000000011117211 */ /* 0x000fe400030f16ff */
[-C--:B------:R-:W-:Y:S01]  /*7db0*/  LEA R14, P1, R15, R2.reuse, 0x2 ;  /* 0x000000020f0e7211 */ /* 0x080fe200078210ff */
[----:B------:R-:W-:Y:S01]  /*7dc0*/  STL.64 [R1+0x21d8], R20 ;  /* 0x0021d81401007387 */ /* 0x000fe20000100a00 */
[-C--:B------:R-:W-:Y:S02]  /*7dd0*/  LEA R234, P2, R229, R2.reuse, 0x2 ;  /* 0x00000002e5ea7211 */ /* 0x080fe400078410ff */
[-C--:B------:R-:W-:Y:S01]  /*7de0*/  LEA R232, P5, R223, R2.reuse, 0x2 ;  /* 0x00000002dfe87211 */ /* 0x080fe200078a10ff */
[----:B------:R-:W-:Y:S04]  /*7df0*/  STL [R1+0x148], R8 ;  /* 0x0001480801007387 */ /* 0x000fe80000100800 */
[----:B------:R-:W-:Y:S01]  /*7e00*/  STL.64 [R1+0x2168], R18 ;  /* 0x0021681201007387 */ /* 0x000fe20000100a00 */
[----:B-1----:R-:W-:-:S03]  /*7e10*/  LEA R22, P4, R225, R2, 0x2 ;  /* 0x00000002e1167211 */ /* 0x002fc600078810ff */
[----:B------:R1:W-:Y:S04]  /*7e20*/  STL.64 [R1+0x20f8], R16 ;  /* 0x0020f81001007387 */ /* 0x0003e80000100a00 */
[----:B-1----:R-:W2:Y:S01]  /*7e30*/  LDL.64 R16, [R1+0x148] ;  /* 0x0001480001107983 */ /* 0x002ea20000100a00 */
[-C--:B------:R-:W-:Y:S01]  /*7e40*/  LEA.HI.X.SX32 R15, R15, R0.reuse, 0x2, P1 ;  /* 0x000000000f0f7211 */ /* 0x080fe200008f16ff */
[----:B------:R-:W-:Y:S01]  /*7e50*/  UIADD3 UR11, UPT, UPT, UR4, -0x1, URZ ;  /* 0xffffffff040b7890 */ /* 0x000fe2000fffe0ff */
[----:B------:R-:W-:Y:S01]  /*7e60*/  LEA.HI.X.SX32 R235, R229, R0, 0x2, P2 ;  /* 0x00000000e5eb7211 */ /* 0x000fe200010f16ff */
[----:B------:R-:W-:Y:S01]  /*7e70*/  IMAD R124, R124, UR5, RZ ;  /* 0x000000057c7c7c24 */ /* 0x000fe2000f8e02ff */
[----:B------:R-:W-:Y:S01]  /*7e80*/  LEA R18, P6, R221, R2, 0x2 ;  /* 0x00000002dd127211 */ /* 0x000fe200078c10ff */
[----:B------:R-:W-:Y:S01]  /*7e90*/  STL.64 [R1+0x21e0], R14 ;  /* 0x0021e00e01007387 */ /* 0x000fe20000100a00 */
[----:B------:R-:W-:Y:S01]  /*7ea0*/  LEA.HI.X.SX32 R23, R225, R0, 0x2, P4 ;  /* 0x00000000e1177211 */ /* 0x000fe200020f16ff */
[----:B------:R-:W-:Y:S01]  /*7eb0*/  IMAD R6, R6, UR5, RZ ;  /* 0x0000000506067c24 */ /* 0x000fe2000f8e02ff */
[----:B------:R-:W-:Y:S01]  /*7ec0*/  LEA R24, P1, R219, R2, 0x2 ;  /* 0x00000002db187211 */ /* 0x000fe200078210ff */
[----:B------:R-:W-:Y:S01]  /*7ed0*/  STL.64 [R1+0x138], R234 ;  /* 0x000138ea01007387 */ /* 0x000fe20000100a00 */
[----:B------:R-:W-:Y:S01]  /*7ee0*/  LEA.HI.X.SX32 R233, R223, R0, 0x2, P5 ;  /* 0x00000000dfe97211 */ /* 0x000fe200028f16ff */
[----:B------:R-:W-:Y:S01]  /*7ef0*/  IMAD R122, R122, UR5, RZ ;  /* 0x000000057a7a7c24 */ /* 0x000fe2000f8e02ff */
[----:B------:R-:W-:Y:S01]  /*7f00*/  LEA R30, P2, R217, R2, 0x2 ;  /* 0x00000002d91e7211 */ /* 0x000fe200078410ff */
[----:B------:R-:W-:Y:S01]  /*7f10*/  UISETP.GE.U32.AND UP2, UPT, UR11, 0x7fffffe0, UPT ;  /* 0x7fffffe00b00788c */ /* 0x000fe2000bf46070 */
[-C--:B------:R-:W-:Y:S01]  /*7f20*/  LEA.HI.X.SX32 R19, R221, R0.reuse, 0x2, P6 ;  /* 0x00000000dd137211 */ /* 0x080fe200030f16ff */
[----:B------:R-:W-:Y:S01]  /*7f30*/  IMAD R120, R120, UR5, RZ ;  /* 0x0000000578787c24 */ /* 0x000fe2000f8e02ff */
[----:B------:R-:W-:Y:S01]  /*7f40*/  LEA.HI.X.SX32 R25, R219, R0, 0x2, P1 ;  /* 0x00000000db197211 */ /* 0x000fe200008f16ff */
[----:B------:R-:W-:Y:S01]  /*7f50*/  ULEA UR75, UR9, UR75, 0x18 ;  /* 0x0000004b094b7291 */ /* 0x000fe2000f8ec0ff */
[----:B------:R-:W-:Y:S01]  /*7f60*/  LEA R26, P4, R213, R2, 0x2 ;  /* 0x00000002d51a7211 */ /* 0x000fe200078810ff */
[----:B------:R-:W-:Y:S01]  /*7f70*/  UISETP.GE.U32.AND UP3, UPT, UR12, 0x7fffffdc, UPT ;  /* 0x7fffffdc0c00788c */ /* 0x000fe2000bf66070 */
[----:B------:R-:W-:Y:S01]  /*7f80*/  LEA.HI.X.SX32 R31, R217, R0, 0x2, P2 ;  /* 0x00000000d91f7211 */ /* 0x000fe200010f16ff */
[----:B------:R-:W-:Y:S01]  /*7f90*/  UIADD3 UR5, UPT, UPT, UR4, -0x9, URZ ;  /* 0xfffffff704057890 */ /* 0x000fe2000fffe0ff */
[-C--:B------:R-:W-:Y:S01]  /*7fa0*/  LEA R32, P5, R211, R2.reuse, 0x2 ;  /* 0x00000002d3207211 */ /* 0x080fe200078a10ff */
[----:B------:R-:W-:Y:S01]  /*7fb0*/  UIADD3 UR9, UPT, UPT, UR4, -0xd, URZ ;  /* 0xfffffff304097890 */ /* 0x000fe2000fffe0ff */
[----:B------:R-:W-:Y:S01]  /*7fc0*/  LEA R38, P6, R209, R2, 0x2 ;  /* 0x00000002d1267211 */ /* 0x000fe200078c10ff */
[----:B------:R-:W-:Y:S01]  /*7fd0*/  UISETP.GE.U32.AND UP1, UPT, UR5, 0x7fffffd8, UPT ;  /* 0x7fffffd80500788c */ /* 0x000fe2000bf26070 */
[----:B------:R-:W-:Y:S01]  /*7fe0*/  LEA.HI.X.SX32 R27, R213, R0, 0x2, P4 ;  /* 0x00000000d51b7211 */ /* 0x000fe200020f16ff */
[----:B------:R-:W-:Y:S01]  /*7ff0*/  USHF.L.U32 UR5, UR6, 0x3, URZ ;  /* 0x0000000306057899 */ /* 0x000fe200080006ff */
[----:B------:R-:W-:Y:S01]  /*8000*/  LEA R10, P1, R207, R2, 0x2 ;  /* 0x00000002cf0a7211 */ /* 0x000fe200078210ff */
[----:B------:R-:W-:Y:S01]  /*8010*/  UIMAD UR11, UR6, 0x18, URZ ;  /* 0x00000018060b78a4 */ /* 0x000fe2000f8e02ff */
[----:B------:R-:W-:Y:S01]  /*8020*/  LEA.HI.X.SX32 R33, R211, R0, 0x2, P5 ;  /* 0x00000000d3217211 */ /* 0x000fe200028f16ff */
[----:B------:R-:W-:Y:S01]  /*8030*/  UIMAD UR12, UR6, 0x1c, URZ ;  /* 0x0000001c060c78a4 */ /* 0x000fe2000f8e02ff */
[----:B------:R-:W-:Y:S01]  /*8040*/  LEA R34, P2, R205, R2, 0x2 ;  /* 0x00000002cd227211 */ /* 0x000fe200078410ff */
[----:B------:R-:W-:Y:S01]  /*8050*/  UIADD3 UR13, UPT, UPT, UR4, -0x2, URZ ;  /* 0xfffffffe040d7890 */ /* 0x000fe2000fffe0ff */
[-C--:B------:R-:W-:Y:S01]  /*8060*/  LEA.HI.X.SX32 R39, R209, R0.reuse, 0x2, P6 ;  /* 0x00000000d1277211 */ /* 0x080fe200030f16ff */
[----:B------:R-:W-:Y:S01]  /*8070*/  UIADD3 UR14, UPT, UPT, UR4, -0x6, URZ ;  /* 0xfffffffa040e7890 */ /* 0x000fe2000fffe0ff */
[----:B------:R-:W-:Y:S01]  /*8080*/  LEA.HI.X.SX32 R11, R207, R0, 0x2, P1 ;  /* 0x00000000cf0b7211 */ /* 0x000fe200008f16ff */
[----:B------:R-:W-:Y:S01]  /*8090*/  UIADD3 UR15, UPT, UPT, UR4, -0x7, URZ ;  /* 0xfffffff9040f7890 */ /* 0x000fe2000fffe0ff */
[----:B------:R-:W-:Y:S01]  /*80a0*/  LEA R46, P4, R201, R2, 0x2 ;  /* 0x00000002c92e7211 */ /* 0x000fe200078810ff */
[----:B------:R-:W1:Y:S01]  /*80b0*/  LDC R211, c[0x0][0x3a0] ;  /* 0x0000e800ffd37b82 */ /* 0x000e620000000800 */
[----:B------:R-:W-:Y:S01]  /*80c0*/  LEA.HI.X.SX32 R35, R205, R0, 0x2, P2 ;  /* 0x00000000cd237211 */ /* 0x000fe200010f16ff */
[----:B------:R-:W-:Y:S01]  /*80d0*/  VIADD R210, R210, 0xffffffec ;  /* 0xffffffecd2d27836 */ /* 0x000fe20000000000 */
[----:B------:R-:W-:-:S02]  /*80e0*/  LEA R42, P6, R197, R2, 0x2 ;  /* 0x00000002c52a7211 */ /* 0x000fc400078c10ff */
[----:B------:R-:W-:Y:S02]  /*80f0*/  LEA.HI.X.SX32 R47, R201, R0, 0x2, P4 ;  /* 0x00000000c92f7211 */ /* 0x000fe400020f16ff */
[----:B------:R-:W-:Y:S02]  /*8100*/  LEA R48, P1, R195, R2, 0x2 ;  /* 0x00000002c3307211 */ /* 0x000fe400078210ff */
[----:B------:R-:W-:Y:S02]  /*8110*/  LEA.HI.X.SX32 R43, R197, R0, 0x2, P6 ;  /* 0x00000000c52b7211 */ /* 0x000fe400030f16ff */
[----:B------:R-:W-:Y:S02]  /*8120*/  LEA R54, P2, R193, R2, 0x2 ;  /* 0x00000002c1367211 */ /* 0x000fe400078410ff */
[----:B------:R-:W-:Y:S02]  /*8130*/  LEA.HI.X.SX32 R49, R195, R0, 0x2, P1 ;  /* 0x00000000c3317211 */ /* 0x000fe400008f16ff */
        /* <DEDUP_REMOVED lines=10> */
[----:B------:R-:W-:Y:S01]  /*81e0*/  LEA R102, P2, R169, R2, 0x2 ;  /* 0x00000002a9667211 */ /* 0x000fe200078410ff */
[----:B------:R-:W3:Y:S01]  /*81f0*/  LDC R177, c[0x0][0x3a0] ;  /* 0x0000e800ffb17b82 */ /* 0x000ee20000000800 */
        /* <DEDUP_REMOVED lines=12> */
[----:B---3--:R-:W-:Y:S01]  /*82c0*/  VIADD R177, R177, 0xffffffe9 ;  /* 0xffffffe9b1b17836 */ /* 0x008fe20000000000 */
[----:B------:R-:W-:Y:S02]  /*82d0*/  LEA.HI.X.SX32 R71, R149, R0, 0x2, P6 ;  /* 0x0000000095477211 */ /* 0x000fe400030f16ff */
[----:B------:R-:W-:-:S02]  /*82e0*/  LEA R68, P4, R145, R2, 0x2 ;  /* 0x0000000291447211 */ /* 0x000fc400078810ff */
[----:B------:R-:W-:Y:S02]  /*82f0*/  LEA.HI.X.SX32 R97, R147, R0, 0x2, P2 ;  /* 0x0000000093617211 */ /* 0x000fe400010f16ff */
[----:B------:R-:W-:Y:S01]  /*8300*/  LEA R94, P6, R141, R2, 0x2 ;  /* 0x000000028d5e7211 */ /* 0x000fe200078c10ff */
[----:B------:R-:W3:Y:S01]  /*8310*/  LDC R147, c[0x0][0x3a0] ;  /* 0x0000e800ff937b82 */ /* 0x000ee20000000800 */
[----:B------:R-:W-:Y:S02]  /*8320*/  LEA.HI.X.SX32 R69, R145, R0, 0x2, P4 ;  /* 0x0000000091457211 */ /* 0x000fe400020f16ff */
[----:B------:R-:W-:Y:S02]  /*8330*/  LEA R66, P2, R137, R2, 0x2 ;  /* 0x0000000289427211 */ /* 0x000fe400078410ff */
[----:B------:R-:W-:Y:S02]  /*8340*/  LEA.HI.X.SX32 R95, R141, R0, 0x2, P6 ;  /* 0x000000008d5f7211 */ /* 0x000fe400030f16ff */
[----:B------:R-:W-:Y:S01]  /*8350*/  LEA R92, P4, R133, R2, 0x2 ;  /* 0x00000002855c7211 */ /* 0x000fe200078810ff */
[----:B------:R-:W4:Y:S01]  /*8360*/  LDC R145, c[0x0][0x3a0] ;  /* 0x0000e800ff917b82 */ /* 0x000f220000000800 */
[----:B------:R-:W-:-:S02]  /*8370*/  LEA.HI.X.SX32 R67, R137, R0, 0x2, P2 ;  /* 0x0000000089437211 */ /* 0x000fc400010f16ff */
[----:B------:R-:W-:Y:S02]  /*8380*/  LEA R64, P6, R129, R2, 0x2 ;  /* 0x0000000281407211 */ /* 0x000fe400078c10ff */
[-C--:B------:R-:W-:Y:S02]  /*8390*/  LEA.HI.X.SX32 R93, R133, R0.reuse, 0x2, P4 ;  /* 0x00000000855d7211 */ /* 0x080fe400020f16ff */
[----:B------:R-:W-:Y:S02]  /*83a0*/  LEA.HI.X.SX32 R65, R129, R0, 0x2, P6 ;  /* 0x0000000081417211 */ /* 0x000fe400030f16ff */
[----:B------:R-:W-:-:S04]  /*83b0*/  LEA R62, P4, R121, R2, 0x2 ;  /* 0x00000002793e7211 */ /* 0x000fc800078810ff */
[-C--:B------:R-:W-:Y:S02]  /*83c0*/  LEA.HI.X.SX32 R63, R121, R0.reuse, 0x2, P4 ;  /* 0x00000000793f7211 */ /* 0x080fe400020f16ff */
[----:B--2---:R-:W-:Y:S01]  /*83d0*/  LEA.HI.X.SX32 R17, R227, R0, 0x2, P3 ;  /* 0x00000000e3117211 */ /* 0x004fe200018f16ff */
[----:B------:R-:W-:Y:S01]  /*83e0*/  IMAD.MOV.U32 R16, RZ, RZ, R8 ;  /* 0x000000ffff107224 */ /* 0x000fe200078e0008 */
[----:B------:R-:W-:-:S03]  /*83f0*/  LEA R8, P3, R215, R2, 0x2 ;  /* 0x00000002d7087211 */ /* 0x000fc600078610ff */
[----:B------:R-:W-:Y:S01]  /*8400*/  STL [R1+0x14c], R17 ;  /* 0x00014c1101007387 */ /* 0x000fe20000100800 */
[----:B------:R-:W-:Y:S02]  /*8410*/  LEA.HI.X.SX32 R9, R215, R0, 0x2, P3 ;  /* 0x00000000d7097211 */ /* 0x000fe400018f16ff */
[C---:B------:R-:W-:Y:S01]  /*8420*/  LEA R40, P3, R203.reuse, R2, 0x2 ;  /* 0x00000002cb287211 */ /* 0x040fe200078610ff */
[----:B------:R2:W-:Y:S03]  /*8430*/  STL.64 [R1+0x21e8], R16 ;  /* 0x0021e81001007387 */ /* 0x0005e60000100a00 */
[----:B------:R-:W-:Y:S01]  /*8440*/  LEA.HI.X.SX32 R41, R203, R0, 0x2, P3 ;  /* 0x00000000cb297211 */ /* 0x000fe200018f16ff */
[----:B------:R-:W-:Y:S04]  /*8450*/  STL.64 [R1+0x160], R22 ;  /* 0x0001601601007387 */ /* 0x000fe80000100a00 */
[----:B------:R-:W-:Y:S04]  /*8460*/  STL.64 [R1+0x21f0], R22 ;  /* 0x0021f01601007387 */ /* 0x000fe80000100a00 */
[----:B------:R-:W-:Y:S01]  /*8470*/  STL.64 [R1+0x170], R232 ;  /* 0x000170e801007387 */ /* 0x000fe20000100a00 */
[----:B--2---:R-:W-:-:S03]  /*8480*/  LEA R16, P6, R5, R2, 0x2 ;  /* 0x0000000205107211 */ /* 0x004fc600078c10ff */
[----:B------:R-:W-:Y:S01]  /*8490*/  STL.64 [R1+0x188], R18 ;  /* 0x0001881201007387 */ /* 0x000fe20000100a00 */
[----:B------:R-:W-:-:S03]  /*84a0*/  LEA.HI.X.SX32 R17, R5, R0, 0x2, P6 ;  /* 0x0000000005117211 */ /* 0x000fc600030f16ff */
[----:B------:R-:W-:Y:S04]  /*84b0*/  STL.64 [R1+0x21f8], R18 ;  /* 0x0021f81201007387 */ /* 0x000fe80000100a00 */
[----:B------:R-:W-:Y:S04]  /*84c0*/  STL.64 [R1+0x198], R24 ;  /* 0x0001981801007387 */ /* 0x000fe80000100a00 */
[----:B------:R-:W-:Y:S04]  /*84d0*/  STL.64 [R1+0x2200], R24 ;  /* 0x0022001801007387 */ /* 0x000fe80000100a00 */
[----:B------:R-:W-:Y:S04]  /*84e0*/  STL.64 [R1+0x1b0], R30 ;  /* 0x0001b01e01007387 */ /* 0x000fe80000100a00 */
[----:B------:R-:W-:Y:S04]  /*84f0*/  STL.64 [R1+0x2208], R30 ;  /* 0x0022081e01007387 */ /* 0x000fe80000100a00 */
[----:B------:R2:W-:Y:S04]  /*8500*/  STL.64 [R1+0x1b8], R8 ;  /* 0x0001b80801007387 */ /* 0x0005e80000100a00 */
[----:B------:R-:W-:Y:S04]  /*8510*/  STL.64 [R1+0x1c8], R26 ;  /* 0x0001c81a01007387 */ /* 0x000fe80000100a00 */
[----:B------:R-:W-:Y:S04]  /*8520*/  STL.64 [R1+0x2210], R26 ;  /* 0x0022101a01007387 */ /* 0x000fe80000100a00 */
[----:B------:R-:W-:Y:S01]  /*8530*/  STL.64 [R1+0x1e0], R32 ;  /* 0x0001e02001007387 */ /* 0x000fe20000100a00 */
[----:B--2---:R-:W-:-:S03]  /*8540*/  LEA R8, P5, R199, R2, 0x2 ;  /* 0x00000002c7087211 */ /* 0x004fc600078a10ff */
[----:B------:R-:W-:Y:S01]  /*8550*/  STL.64 [R1+0x2218], R32 ;  /* 0x0022182001007387 */ /* 0x000fe20000100a00 */
[----:B------:R-:W-:Y:S02]  /*8560*/  LEA.HI.X.SX32 R9, R199, R0, 0x2, P5 ;  /* 0x00000000c7097211 */ /* 0x000fe400028f16ff */
[C---:B------:R-:W-:Y:S01]  /*8570*/  LEA R56, P5, R187.reuse, R2, 0x2 ;  /* 0x00000002bb387211 */ /* 0x040fe200078a10ff */
[----:B------:R-:W-:Y:S03]  /*8580*/  STL.64 [R1+0x1f0], R38 ;  /* 0x0001f02601007387 */ /* 0x000fe60000100a00 */
[----:B------:R-:W-:Y:S01]  /*8590*/  LEA.HI.X.SX32 R57, R187, R0, 0x2, P5 ;  /* 0x00000000bb397211 */ /* 0x000fe200028f16ff */
[----:B------:R-:W-:Y:S01]  /*85a0*/  STL.64 [R1+0x2220], R38 ;  /* 0x0022202601007387 */ /* 0x000fe20000100a00 */
[----:B------:R-:W-:-:S03]  /*85b0*/  LEA R14, P5, R175, R2, 0x2 ;  /* 0x00000002af0e7211 */ /* 0x000fc600078a10ff */
[----:B------:R2:W-:Y:S01]  /*85c0*/  STL.64 [R1+0x208], R10 ;  /* 0x0002080a01007387 */ /* 0x0005e20000100a00 */
[----:B------:R-:W-:Y:S02]  /*85d0*/  LEA.HI.X.SX32 R15, R175, R0, 0x2, P5 ;  /* 0x00000000af0f7211 */ /* 0x000fe400028f16ff */
[C---:B------:R-:W-:Y:S01]  /*85e0*/  LEA R88, P5, R163.reuse, R2, 0x2 ;  /* 0x00000002a3587211 */ /* 0x040fe200078a10ff */
[----:B------:R-:W-:Y:S03]  /*85f0*/  STL.64 [R1+0x220], R34 ;  /* 0x0002202201007387 */ /* 0x000fe60000100a00 */
[----:B------:R-:W-:Y:S01]  /*8600*/  LEA.HI.X.SX32 R89, R163, R0, 0x2, P5 ;  /* 0x00000000a3597211 */ /* 0x000fe200028f16ff */
[----:B------:R-:W-:Y:S01]  /*8610*/  STL.64 [R1+0x2228], R34 ;  /* 0x0022282201007387 */ /* 0x000fe20000100a00 */
[----:B--2---:R-:W-:-:S03]  /*8620*/  LEA R10, P3, R191, R2, 0x2 ;  /* 0x00000002bf0a7211 */ /* 0x004fc600078610ff */
[----:B------:R-:W-:Y:S01]  /*8630*/  STL.64 [R1+0x228], R40 ;  /* 0x0002282801007387 */ /* 0x000fe20000100a00 */
[----:B------:R-:W-:-:S03]  /*8640*/  LEA.HI.X.SX32 R11, R191, R0, 0x2, P3 ;  /* 0x00000000bf0b7211 */ /* 0x000fc600018f16ff */
        /* <DEDUP_REMOVED lines=11> */
[----:B------:R2:W-:Y:S03]  /*8700*/  STL.64 [R1+0x268], R10 ;  /* 0x0002680a01007387 */ /* 0x0005e60000100a00 */
[----:B------:R-:W-:Y:S01]  /*8710*/  LEA.HI.X.SX32 R91, R171, R0, 0x2, P1 ;  /* 0x00000000ab5b7211 */ /* 0x000fe200008f16ff */
[----:B------:R-:W-:Y:S04]  /*8720*/  STL.64 [R1+0x260], R54 ;  /* 0x0002603601007387 */ /* 0x000fe80000100a00 */
[----:B------:R-:W-:Y:S01]  /*8730*/  STL.64 [R1+0x2250], R54 ;  /* 0x0022503601007387 */ /* 0x000fe20000100a00 */
[----:B--2---:R-:W-:-:S03]  /*8740*/  LEA R10, P3, R179, R2, 0x2 ;  /* 0x00000002b30a7211 */ /* 0x004fc600078610ff */
[----:B------:R-:W-:Y:S01]  /*8750*/  STL.64 [R1+0x270], R50 ;  /* 0x0002703201007387 */ /* 0x000fe20000100a00 */
[----:B------:R-:W-:-:S03]  /*8760*/  LEA.HI.X.SX32 R11, R179, R0, 0x2, P3 ;  /* 0x00000000b30b7211 */ /* 0x000fc600018f16ff */
[----:B------:R-:W-:Y:S01]  /*8770*/  STL.64 [R1+0x2258], R50 ;  /* 0x0022583201007387 */ /* 0x000fe20000100a00 */
[----:B------:R-:W2:Y:S03]  /*8780*/  LDC R179, c[0x0][0x3a0] ;  /* 0x0000e800ffb37b82 */ /* 0x000ea60000000800 */
        /* <DEDUP_REMOVED lines=8> */
[----:B-1----:R-:W-:-:S03]  /*8810*/  LEA R8, P3, R167, R2, 0x2 ;  /* 0x00000002a7087211 */ /* 0x002fc600078610ff */
[----:B------:R1:W-:Y:S01]  /*8820*/  STL.64 [R1+0x2278], R10 ;  /* 0x0022780a01007387 */ /* 0x0003e20000100a00 */
[----:B------:R-:W-:Y:S02]  /*8830*/  LEA.HI.X.SX32 R9, R167, R0, 0x2, P3 ;  /* 0x00000000a7097211 */ /* 0x000fe400018f16ff */
[C---:B------:R-:W-:Y:S01]  /*8840*/  LEA R86, P3, R155.reuse, R2, 0x2 ;  /* 0x000000029b567211 */ /* 0x040fe200078610ff */
[----:B------:R-:W-:Y:S03]  /*8850*/  STL.64 [R1+0x2a0], R104 ;  /* 0x0002a06801007387 */ /* 0x000fe60000100a00 */
[----:B------:R-:W-:Y:S01]  /*8860*/  LEA.HI.X.SX32 R87, R155, R0, 0x2, P3 ;  /* 0x000000009b577211 */ /* 0x000fe200018f16ff */
[----:B------:R-:W-:Y:S04]  /*8870*/  STL.64 [R1+0x2280], R104 ;  /* 0x0022806801007387 */ /* 0x000fe80000100a00 */
[----:B------:R-:W-:Y:S01]  /*8880*/  STL.64 [R1+0x2a8], R14 ;  /* 0x0002a80e01007387 */ /* 0x000fe20000100a00 */
[----:B-1----:R-:W-:-:S03]  /*8890*/  LEA R10, P1, R159, R2, 0x2 ;  /* 0x000000029f0a7211 */ /* 0x002fc600078210ff */
[----:B------:R-:W-:Y:S01]  /*88a0*/  STL.64 [R1+0x2b0], R76 ;  /* 0x0002b04c01007387 */ /* 0x000fe20000100a00 */
[----:B------:R-:W-:Y:S02]  /*88b0*/  LEA.HI.X.SX32 R11, R159, R0, 0x2, P1 ;  /* 0x000000009f0b7211 */ /* 0x000fe400008f16ff */
[C---:B------:R-:W-:Y:S01]  /*88c0*/  LEA R84, P1, R148.reuse, R2, 0x2 ;  /* 0x0000000294547211 */ /* 0x040fe200078210ff */
[----:B------:R-:W-:Y:S03]  /*88d0*/  STL.64 [R1+0x2288], R76 ;  /* 0x0022884c01007387 */ /* 0x000fe60000100a00 */
[----:B------:R-:W-:Y:S01]  /*88e0*/  LEA.HI.X.SX32 R85, R148, R0, 0x2, P1 ;  /* 0x0000000094557211 */ /* 0x000fe200008f16ff */
[----:B------:R-:W-:Y:S01]  /*88f0*/  STL.64 [R1+0x2b8], R90 ;  /* 0x0002b85a01007387 */ /* 0x000fe20000100a00 */
[----:B------:R-:W1:Y:S03]  /*8900*/  LDC R148, c[0x0][0x3a0] ;  /* 0x0000e800ff947b82 */ /* 0x000e660000000800 */
        /* <DEDUP_REMOVED lines=20> */
[----:B------:R-:W-:Y:S04]  /*8a50*/  STL.64 [R1+0x22b8], R72 ;  /* 0x0022b84801007387 */ /* 0x000fe80000100a00 */
[----:B------:R-:W-:Y:S01]  /*8a60*/  STL.64 [R1+0x2f8], R86 ;  /* 0x0002f85601007387 */ /* 0x000fe20000100a00 */
[----:B--2---:R-:W-:-:S03]  /*8a70*/  LEA R10, P3, R146, R2, 0x2 ;  /* 0x00000002920a7211 */ /* 0x004fc600078610ff */
[----:B------:R-:W-:Y:S01]  /*8a80*/  STL.64 [R1+0x22c0], R86 ;  /* 0x0022c05601007387 */ /* 0x000fe20000100a00 */
[----:B------:R-:W-:Y:S02]  /*8a90*/  LEA.HI.X.SX32 R11, R146, R0, 0x2, P3 ;  /* 0x00000000920b7211 */ /* 0x000fe400018f16ff */
[C---:B------:R-:W-:Y:S01]  /*8aa0*/  LEA R80, P3, R135.reuse, R2, 0x2 ;  /* 0x0000000287507211 */ /* 0x040fe200078610ff */
[----:B------:R-:W-:Y:S01]  /*8ab0*/  STL.64 [R1+0x300], R98 ;  /* 0x0003006201007387 */ /* 0x000fe20000100a00 */
[----:B------:R-:W2:Y:S02]  /*8ac0*/  LDC R146, c[0x0][0x3a0] ;  /* 0x0000e800ff927b82 */ /* 0x000ea40000000800 */
[----:B------:R-:W-:Y:S01]  /*8ad0*/  LEA.HI.X.SX32 R81, R135, R0, 0x2, P3 ;  /* 0x0000000087517211 */ /* 0x000fe200018f16ff */
[----:B------:R-:W-:Y:S04]  /*8ae0*/  STL.64 [R1+0x22c8], R98 ;  /* 0x0022c86201007387 */ /* 0x000fe80000100a00 */
[----:B------:R1:W-:Y:S04]  /*8af0*/  STL.64 [R1+0x308], R8 ;  /* 0x0003080801007387 */ /* 0x0003e80000100a00 */
[----:B------:R-:W-:Y:S04]  /*8b00*/  STL.64 [R1+0x310], R70 ;  /* 0x0003104601007387 */ /* 0x000fe80000100a00 */
        /* <DEDUP_REMOVED lines=11> */
[----:B------:R-:W-:-:S03]  /*8bc0*/  LEA.HI.X.SX32 R15, R3, R0, 0x2, P1 ;  /* 0x00000000030f7211 */ /* 0x000fc600008f16ff */
[----:B------:R-:W-:Y:S04]  /*8bd0*/  STL.64 [R1+0x330], R68 ;  /* 0x0003304401007387 */ /* 0x000fe80000100a00 */
[----:B------:R-:W-:Y:S04]  /*8be0*/  STL.64 [R1+0x22e8], R68 ;  /* 0x0022e84401007387 */ /* 0x000fe80000100a00 */
[----:B------:R-:W-:Y:S01]  /*8bf0*/  STL.64 [R1+0x338], R82 ;  /* 0x0003385201007387 */ /* 0x000fe20000100a00 */
[----:B-1----:R-:W-:-:S03]  /*8c00*/  LEA R10, P2, R125, R2, 0x2 ;  /* 0x000000027d0a7211 */ /* 0x002fc600078410ff */
[----:B------:R-:W-:Y:S01]  /*8c10*/  STL.64 [R1+0x22f0], R82 ;  /* 0x0022f05201007387 */ /* 0x000fe20000100a00 */
[----:B------:R-:W-:-:S03]  /*8c20*/  LEA.HI.X.SX32 R11, R125, R0, 0x2, P2 ;  /* 0x000000007d0b7211 */ /* 0x000fc600010f16ff */
[----:B------:R-:W-:Y:S04]  /*8c30*/  STL.64 [R1+0x340], R94 ;  /* 0x0003405e01007387 */ /* 0x000fe80000100a00 */
[----:B------:R-:W-:Y:S04]  /*8c40*/  STL.64 [R1+0x22f8], R94 ;  /* 0x0022f85e01007387 */ /* 0x000fe80000100a00 */
[----:B------:R1:W-:Y:S04]  /*8c50*/  STL.64 [R1+0x348], R8 ;  /* 0x0003480801007387 */ /* 0x0003e80000100a00 */
        /* <DEDUP_REMOVED lines=15> */
[----:B------:R1:W-:Y:S04]  /*8d50*/  STL.64 [R1+0x380], R10 ;  /* 0x0003800a01007387 */ /* 0x0003e80000100a00 */
[----:B------:R2:W-:Y:S04]  /*8d60*/  STL.64 [R1+0x388], R8 ;  /* 0x0003880801007387 */ /* 0x0005e80000100a00 */
[----:B------:R3:W-:Y:S01]  /*8d70*/  STL.64 [R1+0x398], R18 ;  /* 0x0003981201007387 */ /* 0x0007e20000100a00 */
[----:B-1----:R-:W-:-:S03]  /*8d80*/  LEA R10, P3, R126, R2, 0x2 ;  /* 0x000000027e0a7211 */ /* 0x002fc600078610ff */
[----:B------:R-:W-:Y:S01]  /*8d90*/  STL.64 [R1+0x390], R62 ;  /* 0x0003903e01007387 */ /* 0x000fe20000100a00 */
[----:B--2---:R-:W-:-:S03]  /*8da0*/  LEA R8, P4, R128, R2, 0x2 ;  /* 0x0000000280087211 */ /* 0x004fc600078810ff */
[----:B------:R-:W-:Y:S01]  /*8db0*/  STL.64 [R1+0x2328], R62 ;  /* 0x0023283e01007387 */ /* 0x000fe20000100a00 */
[-C--:B------:R-:W-:Y:S02]  /*8dc0*/  LEA.HI.X.SX32 R11, R126, R0.reuse, 0x2, P3 ;  /* 0x000000007e0b7211 */ /* 0x080fe400018f16ff */
[----:B------:R-:W-:Y:S01]  /*8dd0*/  LEA.HI.X.SX32 R9, R128, R0, 0x2, P4 ;  /* 0x0000000080097211 */ /* 0x000fe200020f16ff */
[----:B------:R1:W-:Y:S01]  /*8de0*/  STL.64 [R1+0x3a0], R16 ;  /* 0x0003a01001007387 */ /* 0x0003e20000100a00 */
[----:B---3--:R-:W-:-:S03]  /*8df0*/  LEA R18, P5, R130, R2, 0x2 ;  /* 0x0000000282127211 */ /* 0x008fc600078a10ff */
[----:B------:R2:W-:Y:S01]  /*8e00*/  STL.64 [R1+0x3a8], R14 ;  /* 0x0003a80e01007387 */ /* 0x0005e20000100a00 */
[----:B------:R-:W-:Y:S02]  /*8e10*/  LEA.HI.X.SX32 R19, R130, R0, 0x2, P5 ;  /* 0x0000000082137211 */ /* 0x000fe400028f16ff */
[C---:B------:R-:W-:Y:S01]  /*8e20*/  LEA R4, P5, R136.reuse, R2, 0x2 ;  /* 0x0000000288047211 */ /* 0x040fe200078a10ff */
[----:B------:R3:W-:Y:S03]  /*8e30*/  STL.64 [R1+0x3b0], R12 ;  /* 0x0003b00c01007387 */ /* 0x0007e60000100a00 */
[----:B------:R-:W-:Y:S01]  /*8e40*/  LEA.HI.X.SX32 R5, R136, R0, 0x2, P5 ;  /* 0x0000000088057211 */ /* 0x000fe200028f16ff */
[----:B------:R4:W-:Y:S01]  /*8e50*/  STL.64 [R1+0x3b8], R10 ;  /* 0x0003b80a01007387 */ /* 0x0009e20000100a00 */
[-C--:B-1----:R-:W-:Y:S02]  /*8e60*/  LEA R16, P6, R132, R2.reuse, 0x2 ;  /* 0x0000000284107211 */ /* 0x082fe400078c10ff */
[----:B--2---:R-:W-:Y:S01]  /*8e70*/  LEA R14, P1, R144, R2, 0x2 ;  /* 0x00000002900e7211 */ /* 0x004fe200078210ff */
[----:B------:R1:W-:Y:S01]  /*8e80*/  STL.64 [R1+0x3c0], R8 ;  /* 0x0003c00801007387 */ /* 0x0003e20000100a00 */
[----:B------:R-:W-:-:S02]  /*8e90*/  LEA.HI.X.SX32 R17, R132, R0, 0x2, P6 ;  /* 0x0000000084117211 */ /* 0x000fc400030f16ff */
[----:B---3--:R-:W-:Y:S01]  /*8ea0*/  LEA R12, P2, R142, R2, 0x2 ;  /* 0x000000028e0c7211 */ /* 0x008fe200078410ff */
[----:B------:R-:W-:Y:S01]  /*8eb0*/  STL.64 [R1+0x3c8], R18 ;  /* 0x0003c81201007387 */ /* 0x000fe20000100a00 */
[----:B------:R-:W-:Y:S01]  /*8ec0*/  LEA.HI.X.SX32 R15, R144, R0, 0x2, P1 ;  /* 0x00000000900f7211 */ /* 0x000fe200008f16ff */
[----:B------:R-:W-:Y:S01]  /*8ed0*/  IMAD.U32 R144, RZ, RZ, UR6 ;  /* 0x00000006ff907e24 */ /* 0x000fe2000f8e00ff */
[----:B----4-:R-:W-:Y:S01]  /*8ee0*/  LEA R10, P3, R140, R2, 0x2 ;  /* 0x000000028c0a7211 */ /* 0x010fe200078610ff */
[----:B------:R-:W-:Y:S01]  /*8ef0*/  STL.64 [R1+0x3d0], R16 ;  /* 0x0003d01001007387 */ /* 0x000fe20000100a00 */
[-C--:B------:R-:W-:Y:S01]  /*8f00*/  LEA.HI.X.SX32 R13, R142, R0.reuse, 0x2, P2 ;  /* 0x000000008e0d7211 */ /* 0x080fe200010f16ff */
[----:B------:R-:W-:Y:S01]  /*8f10*/  IMAD.U32 R142, RZ, RZ, UR12 ;  /* 0x0000000cff8e7e24 */ /* 0x000fe2000f8e00ff */
[----:B------:R-:W-:Y:S01]  /*8f20*/  LEA.HI.X.SX32 R11, R140, R0, 0x2, P3 ;  /* 0x000000008c0b7211 */ /* 0x000fe200018f16ff */
[----:B------:R-:W-:Y:S01]  /*8f30*/  STL.64 [R1+0x3d8], R14 ;  /* 0x0003d80e01007387 */ /* 0x000fe20000100a00 */
[-C--:B-1----:R-:W-:Y:S01]  /*8f40*/  LEA R8, P4, R138, R2.reuse, 0x2 ;  /* 0x000000028a087211 */ /* 0x082fe200078810ff */
[----:B------:R-:W-:Y:S01]  /*8f50*/  UIMAD UR12, UR6, 0x19, URZ ;  /* 0x00000019060c78a4 */ /* 0x000fe2000f8e02ff */
[----:B------:R-:W-:Y:S01]  /*8f60*/  LEA R2, P6, R134, R2, 0x2 ;  /* 0x0000000286027211 */ /* 0x000fe200078c10ff */
[----:B------:R-:W-:Y:S01]  /*8f70*/  STL.64 [R1+0x3e0], R12 ;  /* 0x0003e00c01007387 */ /* 0x000fe20000100a00 */
[----:B------:R-:W-:-:S02]  /*8f80*/  LEA.HI.X.SX32 R9, R138, R0, 0x2, P4 ;  /* 0x000000008a097211 */ /* 0x000fc400020f16ff */
[----:B------:R-:W-:Y:S01]  /*8f90*/  LEA.HI.X.SX32 R3, R134, R0, 0x2, P6 ;  /* 0x0000000086037211 */ /* 0x000fe200030f16ff */
[----:B------:R1:W-:Y:S01]  /*8fa0*/  STL.64 [R1+0x3e8], R10 ;  /* 0x0003e80a01007387 */ /* 0x0003e20000100a00 */
[----:B------:R-:W-:Y:S01]  /*8fb0*/  LEA R216, P1, R124, UR16, 0x2 ;  /* 0x000000107cd87c11 */ /* 0x000fe2000f8210ff */
[----:B-----5:R-:W-:Y:S01]  /*8fc0*/  VIADD R0, R151, 0xffffffef ;  /* 0xffffffef97007836 */ /* 0x020fe20000000000 */
[----:B------:R-:W-:Y:S01]  /*8fd0*/  LEA R134, P4, R6, UR16, 0x2 ;  /* 0x0000001006867c11 */ /* 0x000fe2000f8810ff */
[----:B------:R-:W-:Y:S01]  /*8fe0*/  STL.64 [R1+0x3f0], R8 ;  /* 0x0003f00801007387 */ /* 0x000fe20000100a00 */
[----:B------:R-:W-:Y:S01]  /*8ff0*/  LEA R224, P2, R122, UR16, 0x2 ;  /* 0x000000107ae07c11 */ /* 0x000fe2000f8410ff */
[----:B------:R-:W-:Y:S01]  /*9000*/  IMAD.U32 R166, RZ, RZ, UR12 ;  /* 0x0000000cffa67e24 */ /* 0x000fe2000f8e00ff */
[----:B------:R-:W-:Y:S01]  /*9010*/  LEA.HI.X.SX32 R217, R124, UR17, 0x2, P1 ;  /* 0x000000117cd97c11 */ /* 0x000fe200088f16ff */
[----:B------:R2:W-:Y:S01]  /*9020*/  STL.64 [R1+0x3f8], R2 ;  /* 0x0003f80201007387 */ /* 0x0005e20000100a00 */
[----:B------:R-:W-:Y:S01]  /*9030*/  LEA.HI.X.SX32 R135, R6, UR17, 0x2, P4 ;  /* 0x0000001106877c11 */ /* 0x000fe2000a0f16ff */
[----:B------:R-:W-:Y:S01]  /*9040*/  UIMAD UR12, UR6, 0x1a, URZ ;  /* 0x0000001a060c78a4 */ /* 0x000fe2000f8e02ff */
[----:B------:R-:W-:Y:S01]  /*9050*/  PLOP3.LUT P1, PT, PT, PT, UP2, 0x80, 0x8 ;  /* 0x000000000008781c */ /* 0x000fe20003f2f028 */
[----:B-1----:R-:W-:Y:S01]  /*9060*/  IMAD.SHL.U32 R10, R152, 0x4, RZ ;  /* 0x00000004980a7824 */ /* 0x002fe200078e00ff */
[----:B------:R-:W-:Y:S01]  /*9070*/  LEA.HI.X.SX32 R225, R122, UR17, 0x2, P2 ;  /* 0x000000117ae17c11 */ /* 0x000fe200090f16ff */
[----:B------:R1:W-:Y:S01]  /*9080*/  STL.64 [R1+0x400], R4 ;  /* 0x0004000401007387 */ /* 0x0003e20000100a00 */
[----:B------:R-:W-:Y:S01]  /*9090*/  PLOP3.LUT P4, PT, PT, PT, UP2, 0x80, 0x8 ;  /* 0x000000000008781c */ /* 0x000fe20003f8f028 */
[----:B------:R-:W-:Y:S01]  /*90a0*/  VIADD R241, R10, UR75 ;  /* 0x0000004b0af17c36 */ /* 0x000fe20008000000 */
[----:B------:R-:W-:Y:S01]  /*90b0*/  PLOP3.LUT P2, PT, PT, PT, UP2, 0x80, 0x8 ;  /* 0x000000000008781c */ /* 0x000fe20003f4f028 */
[----:B------:R-:W3:Y:S01]  /*90c0*/  LDC R6, c[0x0][0x3a0] ;  /* 0x0000e800ff067b82 */ /* 0x000ee20000000800 */
[----:B------:R-:W-:Y:S01]  /*90d0*/  LEA R232, P3, R120, UR16, 0x2 ;  /* 0x0000001078e87c11 */ /* 0x000fe2000f8610ff */
[----:B------:R-:W-:Y:S01]  /*90e0*/  IMAD.WIDE R136, R142, 0x4, R216 ;  /* 0x000000048e887825 */ /* 0x000fe200078e02d8 */
[----:B------:R-:W-:-:S02]  /*90f0*/  ISETP.GE.U32.AND P5, PT, R0, 0x7fffffd0, PT ;  /* 0x7fffffd00000780c */ /* 0x000fc40003fa6070 */
[----:B------:R-:W-:Y:S01]  /*9100*/  LEA.HI.X.SX32 R233, R120, UR17, 0x2, P3 ;  /* 0x0000001178e97c11 */ /* 0x000fe200098f16ff */
[----:B------:R-:W-:Y:S01]  /*9110*/  @!PT LDS RZ, [RZ] ;  /* 0x00000000fffff984 */ /* 0x000fe20000000800 */
[----:B------:R-:W-:Y:S01]  /*9120*/  @!PT LDS RZ, [RZ] ;  /* 0x00000000fffff984 */ /* 0x000fe20000000800 */
[----:B------:R-:W-:Y:S01]  /*9130*/  @!PT LDS RZ, [RZ] ;  /* 0x00000000fffff984 */ /* 0x000fe20000000800 */
[----:B------:R-:W-:Y:S01]  /*9140*/  LDGSTS.E [R241], desc[UR40][R216.64], !P1 ;  /* 0x00000000d8f17fae */ /* 0x000fe2000c9a1028 */
[----:B------:R-:W-:Y:S01]  /*9150*/  PLOP3.LUT P3, PT, PT, PT, UP2, 0x80, 0x8 ;  /* 0x000000000008781c */ /* 0x000fe20003f6f028 */
[----:B--2---:R-:W2:Y:S01]  /*9160*/  LDC R2, c[0x0][0x3a0] ;  /* 0x0000e800ff027b82 */ /* 0x004ea20000000800 */
[----:B------:R-:W-:Y:S01]  /*9170*/  PLOP3.LUT P1, PT, PT, PT, UP3, 0x80, 0x8 ;  /* 0x000000000008781c */ /* 0x000fe20003f2f038 */
[----:B------:R-:W-:Y:S01]  /*9180*/  LDGSTS.E [R241+0x100], desc[UR40][R224.64], !P4 ;  /* 0x00100000e0f17fae */ /* 0x000fe2000e1a1028 */
[----:B------:R-:W-:Y:S01]  /*9190*/  PLOP3.LUT P4, PT, PT, PT, UP3, 0x80, 0x8 ;  /* 0x000000000008781c */ /* 0x000fe20003f8f038 */
[----:B------:R-:W-:Y:S01]  /*91a0*/  IMAD.U32 R0, RZ, RZ, UR10 ;  /* 0x0000000aff007e24 */ /* 0x000fe2000f8e00ff */
[----:B------:R-:W-:Y:S01]  /*91b0*/  UISETP.GE.U32.AND UP2, UPT, UR9, 0x7fffffd4, UPT ;  /* 0x7fffffd40900788c */ /* 0x000fe2000bf46070 */
[----:B------:R-:W-:Y:S01]  /*91c0*/  LDGSTS.E [R241+0x200], desc[UR40][R232.64], !P2 ;  /* 0x00200000e8f17fae */ /* 0x000fe2000d1a1028 */
[----:B------:R-:W-:Y:S01]  /*91d0*/  PLOP3.LUT P2, PT, PT, PT, UP3, 0x80, 0x8 ;  /* 0x000000000008781c */ /* 0x000fe20003f4f038 */
[----:B------:R-:W-:Y:S01]  /*91e0*/  IMAD.WIDE R64, R0, 0x4, R216 ;  /* 0x0000000400407825 */ /* 0x000fe200078e02d8 */
[----:B------:R-:W4:Y:S01]  /*91f0*/  LDC R3, c[0x0][0x3a0] ;  /* 0x0000e800ff037b82 */ /* 0x000f220000000800 */
[----:B------:R-:W-:Y:S01]  /*9200*/  USHF.L.U32 UR9, UR6, 0x4, URZ ;  /* 0x0000000406097899 */ /* 0x000fe200080006ff */
[----:B------:R-:W-:Y:S01]  /*9210*/  LOP3.LUT R8, R10, 0x20, RZ, 0x3c, !PT ;  /* 0x000000200a087812 */ /* 0x000fe200078e3cff */
[C---:B------:R-:W-:Y:S01]  /*9220*/  IMAD.WIDE R58, R0.reuse, 0x4, R224 ;  /* 0x00000004003a7825 */ /* 0x040fe200078e02e0 */
[----:B------:R-:W-:Y:S01]  /*9230*/  LDGSTS.E [R241+0x300], desc[UR40][R134.64], !P3 ;  /* 0x0030000086f17fae */ /* 0x000fe2000d9a1028 */
[----:B------:R-:W-:Y:S01]  /*9240*/  PLOP3.LUT P3, PT, PT, PT, UP3, 0x80, 0x8 ;  /* 0x000000000008781c */ /* 0x000fe20003f6f038 */
[----:B------:R-:W-:Y:S01]  /*9250*/  UIMAD UR10, UR6, 0x14, URZ ;  /* 0x00000014060a78a4 */ /* 0x000fe2000f8e02ff */
[C---:B------:R-:W-:Y:S01]  /*9260*/  IMAD.WIDE R12, R0.reuse, 0x4, R232 ;  /* 0x00000004000c7825 */ /* 0x040fe200078e02e8 */
[----:B------:R-:W-:Y:S01]  /*9270*/  LDGSTS.E [R241+0x1000], desc[UR40][R64.64], !P1 ;  /* 0x0100000040f17fae */ /* 0x000fe2000c9a1028 */
[----:B-1----:R-:W1:Y:S02]  /*9280*/  LDC R5, c[0x0][0x3a0] ;  /* 0x0000e800ff057b82 */ /* 0x002e640000000800 */
[----:B------:R-:W-:Y:S01]  /*9290*/  IMAD.WIDE R56, R0, 0x4, R134 ;  /* 0x0000000400387825 */ /* 0x000fe200078e0286 */
[----:B------:R5:W-:Y:S01]  /*92a0*/  LDGSTS.E [R241+0x1100], desc[UR40][R58.64], !P4 ;  /* 0x011000003af17fae */ /* 0x000be2000e1a1028 */
[----:B------:R-:W-:-:S02]  /*92b0*/  PLOP3.LUT P4, PT, PT, PT, UP1, 0x80, 0x8 ;  /* 0x000000000008781c */ /* 0x000fc40003f8f018 */
[----:B--2---:R-:W-:Y:S01]  /*92c0*/  VIADD R2, R2, 0xffffffeb ;  /* 0xffffffeb02027836 */ /* 0x004fe20000000000 */
[----:B------:R-:W-:Y:S01]  /*92d0*/  LDGSTS.E [R241+0x1200], desc[UR40][R12.64], !P2 ;  /* 0x012000000cf17fae */ /* 0x000fe2000d1a1028 */
[----:B------:R-:W-:Y:S01]  /*92e0*/  PLOP3.LUT P2, PT, PT, PT, UP1, 0x80, 0x8 ;  /* 0x000000000008781c */ /* 0x000fe20003f4f018 */
[----:B------:R-:W2:Y:S01]  /*92f0*/  LDC R4, c[0x0][0x3a0] ;  /* 0x0000e800ff047b82 */ /* 0x000ea20000000800 */
[----:B------:R-:W-:Y:S01]  /*9300*/  IMAD.U32 R130, RZ, RZ, UR9 ;  /* 0x00000009ff827e24 */ /* 0x000fe2000f8e00ff */
[----:B------:R-:W-:Y:S01]  /*9310*/  ISETP.GE.U32.AND P1, PT, R2, 0x7fffffcc, PT ;  /* 0x7fffffcc0200780c */ /* 0x000fe20003f26070 */
[----:B------:R-:W-:Y:S01]  /*9320*/  IMAD.U32 R2, RZ, RZ, UR5 ;  /* 0x00000005ff027e24 */ /* 0x000fe2000f8e00ff */
[----:B------:R-:W-:Y:S01]  /*9330*/  LDGSTS.E [R241+0x1300], desc[UR40][R56.64], !P3 ;  /* 0x0130000038f17fae */ /* 0x000fe2000d9a1028 */
[----:B------:R-:W-:Y:S01]  /*9340*/  PLOP3.LUT P3, PT, PT, PT, UP1, 0x80, 0x8 ;  /* 0x000000000008781c */ /* 0x000fe20003f6f018 */
[----:B------:R-:W-:Y:S01]  /*9350*/  UIMAD UR5, UR6, 0xc, URZ ;  /* 0x0000000c060578a4 */ /* 0x000fe2000f8e02ff */
[----:B------:R-:W-:Y:S01]  /*9360*/  IMAD.WIDE R94, R2, 0x4, R216 ;  /* 0x00000004025e7825 */ /* 0x000fe200078e02d8 */
[----:B------:R5:W-:Y:S01]  /*9370*/  STL.64 [R1+0x2330], R58 ;  /* 0x0023303a01007387 */ /* 0x000be20000100a00 */
[----:B------:R-:W-:-:S02]  /*9380*/  UIMAD UR9, UR6, 0x9, URZ ;  /* 0x00000009060978a4 */ /* 0x000fc4000f8e02ff */
[C---:B------:R-:W-:Y:S01]  /*9390*/  IMAD.WIDE R26, R2.reuse, 0x4, R224 ;  /* 0x00000004021a7825 */ /* 0x040fe200078e02e0 */
[----:B------:R-:W-:Y:S01]  /*93a0*/  LDGSTS.E [R241+0x2000], desc[UR40][R94.64], !P4 ;  /* 0x020000005ef17fae */ /* 0x000fe2000e1a1028 */
[----:B------:R-:W-:Y:S01]  /*93b0*/  PLOP3.LUT P4, PT, PT, PT, UP1, 0x80, 0x8 ;  /* 0x000000000008781c */ /* 0x000fe20003f8f018 */
[----:B------:R-:W-:Y:S01]  /*93c0*/  UISETP.GE.U32.AND UP1, UPT, UR13, 0x7fffffdf, UPT ;  /* 0x7fffffdf0d00788c */ /* 0x000fe2000bf26070 */
[C---:B------:R-:W-:Y:S01]  /*93d0*/  IMAD.WIDE R30, R2.reuse, 0x4, R232 ;  /* 0x00000004021e7825 */ /* 0x040fe200078e02e8 */
[----:B------:R-:W-:Y:S01]  /*93e0*/  LDGSTS.E [R241+0x2100], desc[UR40][R26.64], !P2 ;  /* 0x021000001af17fae */ /* 0x000fe2000d1a1028 */
[----:B------:R-:W-:Y:S01]  /*93f0*/  PLOP3.LUT P2, PT, PT, PT, UP2, 0x80, 0x8 ;  /* 0x000000000008781c */ /* 0x000fe20003f4f028 */
[----:B------:R-:W-:Y:S01]  /*9400*/  UIMAD UR13, UR6, 0x1d, URZ ;  /* 0x0000001d060d78a4 */ /* 0x000fe2000f8e02ff */
[----:B------:R-:W-:Y:S01]  /*9410*/  IMAD.U32 R0, RZ, RZ, UR5 ;  /* 0x00000005ff007e24 */ /* 0x000fe2000f8e00ff */
[----:B------:R-:W-:Y:S01]  /*9420*/  LDGSTS.E [R241+0x2200], desc[UR40][R30.64], !P3 ;  /* 0x022000001ef17fae */ /* 0x000fe2000d9a1028 */
[----:B------:R-:W-:Y:S01]  /*9430*/  IMAD.WIDE R24, R2, 0x4, R134 ;  /* 0x0000000402187825 */ /* 0x000fe200078e0286 */
[----:B------:R-:W-:Y:S01]  /*9440*/  PLOP3.LUT P3, PT, PT, PT, UP2, 0x80, 0x8 ;  /* 0x000000000008781c */ /* 0x000fe20003f6f028 */
[----:B------:R-:W-:-:S02]  /*9450*/  UIMAD UR5, UR6, 0x5, URZ ;  /* 0x00000005060578a4 */ /* 0x000fc4000f8e02ff */
[C---:B------:R-:W-:Y:S01]  /*9460*/  IMAD.WIDE R84, R0.reuse, 0x4, R216 ;  /* 0x0000000400547825 */ /* 0x040fe200078e02d8 */
[----:B------:R-:W-:Y:S01]  /*9470*/  LDGSTS.E [R241+0x2300], desc[UR40][R24.64], !P4 ;  /* 0x0230000018f17fae */ /* 0x000fe2000e1a1028 */
[----:B------:R-:W-:Y:S02]  /*9480*/  PLOP3.LUT P4, PT, PT, PT, UP2, 0x80, 0x8 ;  /* 0x000000000008781c */ /* 0x000fe40003f8f028 */
[C---:B------:R-:W-:Y:S01]  /*9490*/  IMAD.WIDE R60, R0.reuse, 0x4, R224 ;  /* 0x00000004003c7825 */ /* 0x040fe200078e02e0 */
[----:B------:R-:W-:Y:S01]  /*94a0*/  LDGSTS.E [R241+0x3000], desc[UR40][R84.64], !P2 ;  /* 0x0300000054f17fae */ /* 0x000fe2000d1a1028 */
[----:B------:R-:W-:Y:S01]  /*94b0*/  PLOP3.LUT P2, PT, PT, PT, UP2, 0x80, 0x8 ;  /* 0x000000000008781c */ /* 0x000fe20003f4f028 */
[----:B------:R-:W-:Y:S01]  /*94c0*/  UISETP.GE.U32.AND UP2, UPT, UR14, 0x7fffffdb, UPT ;  /* 0x7fffffdb0e00788c */ /* 0x000fe2000bf46070 */
[----:B----4-:R-:W-:Y:S01]  /*94d0*/  VIADD R2, R3, 0xffffffe7 ;  /* 0xffffffe703027836 */ /* 0x010fe20000000000 */
[----:B------:R-:W-:Y:S01]  /*94e0*/  UIADD3 UR14, UPT, UPT, UR4, -0x3, URZ ;  /* 0xfffffffd040e7890 */ /* 0x000fe2000fffe0ff */
[----:B------:R-:W-:Y:S01]  /*94f0*/  IMAD.WIDE R118, R0, 0x4, R232 ;  /* 0x0000000400767825 */ /* 0x000fe200078e02e8 */
[----:B------:R-:W-:Y:S02]  /*9500*/  LDGSTS.E [R241+0x3100], desc[UR40][R60.64], !P3 ;  /* 0x031000003cf17fae */ /* 0x000fe4000d9a1028 */
[----:B------:R-:W-:Y:S01]  /*9510*/  ISETP.GE.U32.AND P3, PT, R2, 0x7fffffc8, PT ;  /* 0x7fffffc80200780c */ /* 0x000fe20003f66070 */
[----:B------:R-:W-:Y:S01]  /*9520*/  IMAD.WIDE R116, R0, 0x4, R134 ;  /* 0x0000000400747825 */ /* 0x000fe200078e0286 */
[----:B------:R-:W-:Y:S03]  /*9530*/  LDGSTS.E [R241+0x3200], desc[UR40][R118.64], !P4 ;  /* 0x0320000076f17fae */ /* 0x000fe6000e1a1028 */
[----:B-1----:R-:W-:Y:S01]  /*9540*/  VIADD R0, R5, 0xffffffee ;  /* 0xffffffee05007836 */ /* 0x002fe20000000000 */
[----:B------:R-:W-:Y:S01]  /*9550*/  LDGSTS.E [R241+0x3300], desc[UR40][R116.64], !P2 ;  /* 0x0330000074f17fae */ /* 0x000fe2000d1a1028 */
[----:B--2---:R-:W-:-:S02]  /*9560*/  VIADD R2, R4, 0xffffffe3 ;  /* 0xffffffe304027836 */ /* 0x004fc40000000000 */
[----:B------:R-:W-:Y:S01]  /*9570*/  IMAD.U32 R122, RZ, RZ, UR10 ;  /* 0x0000000aff7a7e24 */ /* 0x000fe2000f8e00ff */
[----:B------:R-:W-:Y:S01]  /*9580*/  ISETP.GE.U32.AND P2, PT, R0, 0x7fffffcf, PT ;  /* 0x7fffffcf0000780c */ /* 0x000fe20003f46070 */
[----:B------:R-:W-:Y:S01]  /*9590*/  IMAD.WIDE R248, R130, 0x4, R216 ;  /* 0x0000000482f87825 */ /* 0x000fe200078e02d8 */
[----:B------:R-:W-:Y:S01]  /*95a0*/  ISETP.GE.U32.AND P4, PT, R2, 0x7fffffc4, PT ;  /* 0x7fffffc40200780c */ /* 0x000fe20003f86070 */
[----:B------:R-:W-:Y:S02]  /*95b0*/  UIMAD UR10, UR6, 0xd, URZ ;  /* 0x0000000d060a78a4 */ /* 0x000fe4000f8e02ff */
[C---:B------:R-:W-:Y:S01]  /*95c0*/  IMAD.WIDE R246, R130.reuse, 0x4, R224 ;  /* 0x0000000482f67825 */ /* 0x040fe200078e02e0 */
[----:B------:R-:W-:Y:S03]  /*95d0*/  LDGSTS.E [R241+0x4000], desc[UR40][R248.64], !P5 ;  /* 0x04000000f8f17fae */ /* 0x000fe6000e9a1028 */
[----:B------:R-:W-:Y:S01]  /*95e0*/  IMAD.WIDE R120, R130, 0x4, R232 ;  /* 0x0000000482787825 */ /* 0x000fe200078e02e8 */
[----:B------:R-:W-:Y:S03]  /*95f0*/  LDGSTS.E [R241+0x4100], desc[UR40][R246.64], !P5 ;  /* 0x04100000f6f17fae */ /* 0x000fe6000e9a1028 */
[----:B---3--:R-:W-:Y:S01]  /*9600*/  VIADD R0, R6, 0xffffffea ;  /* 0xffffffea06007836 */ /* 0x008fe20000000000 */
[----:B------:R-:W-:Y:S01]  /*9610*/  LDGSTS.E [R241+0x4200], desc[UR40][R120.64], !P5 ;  /* 0x0420000078f17fae */ /* 0x000fe2000e9a1028 */
[----:B------:R-:W-:-:S04]  /*9620*/  IMAD.WIDE R130, R130, 0x4, R134 ;  /* 0x0000000482827825 */ /* 0x000fc800078e0286 */
[----:B------:R-:W-:Y:S01]  /*9630*/  IMAD.U32 R6, RZ, RZ, UR11 ;  /* 0x0000000bff067e24 */ /* 0x000fe2000f8e00ff */
[----:B------:R-:W-:Y:S01]  /*9640*/  LDGSTS.E [R241+0x4300], desc[UR40][R130.64], !P5 ;  /* 0x0430000082f17fae */ /* 0x000fe2000e9a1028 */
[C---:B------:R-:W-:Y:S01]  /*9650*/  IMAD.WIDE R132, R122.reuse, 0x4, R216 ;  /* 0x000000047a847825 */ /* 0x040fe200078e02d8 */
[----:B------:R-:W-:Y:S01]  /*9660*/  PLOP3.LUT P5, PT, PT, PT, UP1, 0x80, 0x8 ;  /* 0x000000000008781c */ /* 0x000fe20003faf018 */
[----:B------:R-:W-:Y:S02]  /*9670*/  UIMAD UR11, UR6, 0x15, URZ ;  /* 0x00000015060b78a4 */ /* 0x000fe4000f8e02ff */
[C---:B------:R-:W-:Y:S01]  /*9680*/  IMAD.WIDE R128, R122.reuse, 0x4, R224 ;  /* 0x000000047a807825 */ /* 0x040fe200078e02e0 */
[----:B------:R-:W-:Y:S03]  /*9690*/  LDGSTS.E [R241+0x5000], desc[UR40][R132.64], !P1 ;  /* 0x0500000084f17fae */ /* 0x000fe6000c9a1028 */
[C---:B------:R-:W-:Y:S01]  /*96a0*/  IMAD.WIDE R126, R122.reuse, 0x4, R232 ;  /* 0x000000047a7e7825 */ /* 0x040fe200078e02e8 */
[----:B------:R-:W-:Y:S03]  /*96b0*/  LDGSTS.E [R241+0x5100], desc[UR40][R128.64], !P1 ;  /* 0x0510000080f17fae */ /* 0x000fe6000c9a1028 */
[----:B------:R-:W-:Y:S01]  /*96c0*/  IMAD.WIDE R122, R122, 0x4, R134 ;  /* 0x000000047a7a7825 */ /* 0x000fe200078e0286 */
[----:B------:R-:W-:Y:S03]  /*96d0*/  LDGSTS.E [R241+0x5200], desc[UR40][R126.64], !P1 ;  /* 0x052000007ef17fae */ /* 0x000fe6000c9a1028 */
[----:B------:R-:W-:Y:S01]  /*96e0*/  IMAD.WIDE R2, R6, 0x4, R216 ;  /* 0x0000000406027825 */ /* 0x000fe200078e02d8 */
[----:B------:R-:W-:Y:S01]  /*96f0*/  LDGSTS.E [R241+0x5300], desc[UR40][R122.64], !P1 ;  /* 0x053000007af17fae */ /* 0x000fe2000c9a1028 */
[----:B------:R-:W-:-:S02]  /*9700*/  PLOP3.LUT P1, PT, PT, PT, UP1, 0x80, 0x8 ;  /* 0x000000000008781c */ /* 0x000fc40003f2f018 */
        /* <DEDUP_REMOVED lines=11> */
[----:B------:R-:W-:Y:S01]  /*97c0*/  IMAD.WIDE R142, R142, 0x4, R134 ;  /* 0x000000048e8e7825 */ /* 0x000fe200078e0286 */
[----:B------:R-:W-:Y:S03]  /*97d0*/  LDGSTS.E [R241+0x7100], desc[UR40][R138.64], !P4 ;  /* 0x071000008af17fae */ /* 0x000fe6000e1a1028 */
[----:B------:R-:W-:Y:S01]  /*97e0*/  VIADD R240, R8, UR75 ;  /* 0x0000004b08f07c36 */ /* 0x000fe20008000000 */
[----:B------:R-:W-:Y:S01]  /*97f0*/  LDGSTS.E [R241+0x7200], desc[UR40][R140.64], !P4 ;  /* 0x072000008cf17fae */ /* 0x000fe2000e1a1028 */
[----:B-----5:R-:W-:Y:S01]  /*9800*/  IMAD.WIDE R58, R144, 0x4, R216 ;  /* 0x00000004903a7825 */ /* 0x020fe200078e02d8 */
[----:B------:R-:W-:-:S02]  /*9810*/  LOP3.LUT R8, R10, 0x40, RZ, 0x3c, !PT ;  /* 0x000000400a087812 */ /* 0x000fc400078e3cff */
[----:B------:R-:W-:Y:S01]  /*9820*/  LDGSTS.E [R241+0x7300], desc[UR40][R142.64], !P4 ;  /* 0x073000008ef17fae */ /* 0x000fe2000e1a1028 */
[----:B------:R-:W-:Y:S01]  /*9830*/  PLOP3.LUT P4, PT, PT, PT, UP1, 0x80, 0x8 ;  /* 0x000000000008781c */ /* 0x000fe20003f8f018 */
[----:B------:R-:W-:Y:S01]  /*9840*/  IMAD.WIDE R72, R144, 0x4, R224 ;  /* 0x0000000490487825 */ /* 0x000fe200078e02e0 */
[----:B------:R-:W-:Y:S01]  /*9850*/  LOP3.LUT R10, R10, 0x60, RZ, 0x3c, !PT ;  /* 0x000000600a0a7812 */ /* 0x000fe200078e3cff */
[----:B------:R-:W-:Y:S01]  /*9860*/  LDGSTS.E [R240+0x400], desc[UR40][R58.64], !P5 ;  /* 0x004000003af07fae */ /* 0x000fe2000e9a1028 */
[----:B------:R-:W-:Y:S01]  /*9870*/  PLOP3.LUT P5, PT, PT, PT, UP2, 0x80, 0x8 ;  /* 0x000000000008781c */ /* 0x000fe20003faf028 */
[----:B------:R-:W-:Y:S02]  /*9880*/  IMAD.WIDE R100, R144, 0x4, R232 ;  /* 0x0000000490647825 */ /* 0x000fe400078e02e8 */
[----:B------:R-:W-:Y:S01]  /*9890*/  LDGSTS.E [R240+0x500], desc[UR40][R72.64], !P1 ;  /* 0x0050000048f07fae */ /* 0x000fe2000c9a1028 */
[----:B------:R-:W-:Y:S01]  /*98a0*/  ISETP.GE.U32.AND P1, PT, R0, 0x7fffffcb, PT ;  /* 0x7fffffcb0000780c */ /* 0x000fe20003f26070 */
[----:B------:R-:W-:-:S02]  /*98b0*/  IMAD.WIDE R88, R144, 0x4, R134 ;  /* 0x0000000490587825 */ /* 0x000fc400078e0286 */
[----:B------:R-:W-:Y:S01]  /*98c0*/  LDGSTS.E [R240+0x600], desc[UR40][R100.64], !P3 ;  /* 0x0060000064f07fae */ /* 0x000fe2000d9a1028 */
[----:B------:R-:W-:Y:S01]  /*98d0*/  PLOP3.LUT P3, PT, PT, PT, UP2, 0x80, 0x8 ;  /* 0x000000000008781c */ /* 0x000fe20003f6f028 */
[----:B------:R-:W-:Y:S01]  /*98e0*/  IMAD.U32 R0, RZ, RZ, UR5 ;  /* 0x00000005ff007e24 */ /* 0x000fe2000f8e00ff */
[----:B------:R-:W-:Y:S01]  /*98f0*/  UIADD3 UR5, UPT, UPT, UR4, -0xa, URZ ;  /* 0xfffffff604057890 */ /* 0x000fe2000fffe0ff */
[----:B------:R-:W-:Y:S01]  /*9900*/  LDGSTS.E [R240+0x700], desc[UR40][R88.64], !P4 ;  /* 0x0070000058f07fae */ /* 0x000fe2000e1a1028 */
[----:B------:R-:W-:Y:S01]  /*9910*/  PLOP3.LUT P4, PT, PT, PT, UP2, 0x80, 0x8 ;  /* 0x000000000008781c */ /* 0x000fe20003f8f028 */
[C---:B------:R-:W-:Y:S01]  /*9920*/  IMAD.WIDE R92, R0.reuse, 0x4, R216 ;  /* 0x00000004005c7825 */ /* 0x040fe200078e02d8 */
[----:B------:R-:W-:Y:S01]  /*9930*/  UISETP.GE.U32.AND UP1, UPT, UR5, 0x7fffffd7, UPT ;  /* 0x7fffffd70500788c */ /* 0x000fe2000bf26070 */
[----:B------:R1:W-:Y:S01]  /*9940*/  STL.64 [R1+0x1ff0], R240 ;  /* 0x001ff0f001007387 */ /* 0x0003e20000100a00 */
[----:B------:R-:W-:Y:S01]  /*9950*/  USHF.L.U32 UR5, UR6, 0x1, URZ ;  /* 0x0000000106057899 */ /* 0x000fe200080006ff */
[----:B------:R-:W-:-:S02]  /*9960*/  IMAD.WIDE R50, R0, 0x4, R224 ;  /* 0x0000000400327825 */ /* 0x000fc400078e02e0 */
[----:B------:R-:W-:Y:S01]  /*9970*/  LDGSTS.E [R240+0x1400], desc[UR40][R92.64], !P5 ;  /* 0x014000005cf07fae */ /* 0x000fe2000e9a1028 */
[----:B------:R-:W-:Y:S01]  /*9980*/  PLOP3.LUT P5, PT, PT, PT, UP2, 0x80, 0x8 ;  /* 0x000000000008781c */ /* 0x000fe20003faf028 */
[C---:B------:R-:W-:Y:S02]  /*9990*/  IMAD.WIDE R54, R0.reuse, 0x4, R232 ;  /* 0x0000000400367825 */ /* 0x040fe400078e02e8 */
[----:B------:R-:W-:Y:S01]  /*99a0*/  LDGSTS.E [R240+0x1500], desc[UR40][R50.64], !P3 ;  /* 0x0150000032f07fae */ /* 0x000fe2000d9a1028 */
[----:B------:R-:W-:Y:S01]  /*99b0*/  PLOP3.LUT P3, PT, PT, PT, UP1, 0x80, 0x8 ;  /* 0x000000000008781c */ /* 0x000fe20003f6f018 */
[----:B------:R-:W-:Y:S02]  /*99c0*/  IMAD.WIDE R48, R0, 0x4, R134 ;  /* 0x0000000400307825 */ /* 0x000fe400078e0286 */
[----:B------:R-:W-:Y:S01]  /*99d0*/  LDGSTS.E [R240+0x1600], desc[UR40][R54.64], !P4 ;  /* 0x0160000036f07fae */ /* 0x000fe2000e1a1028 */
[----:B------:R-:W-:Y:S01]  /*99e0*/  PLOP3.LUT P4, PT, PT, PT, UP1, 0x80, 0x8 ;  /* 0x000000000008781c */ /* 0x000fe20003f8f018 */
[----:B------:R-:W-:Y:S01]  /*99f0*/  IMAD.U32 R144, RZ, RZ, UR9 ;  /* 0x00000009ff907e24 */ /* 0x000fe2000f8e00ff */
[----:B------:R-:W-:Y:S01]  /*9a00*/  UIADD3 UR9, UPT, UPT, UR4, -0xe, URZ ;  /* 0xfffffff204097890 */ /* 0x000fe2000fffe0ff */
[----:B------:R-:W-:Y:S01]  /*9a10*/  IMAD.U32 R0, RZ, RZ, UR10 ;  /* 0x0000000aff007e24 */ /* 0x000fe2000f8e00ff */
[----:B------:R-:W-:Y:S01]  /*9a20*/  UIMAD UR10, UR6, 0x11, URZ ;  /* 0x00000011060a78a4 */ /* 0x000fe2000f8e02ff */
[----:B------:R-:W-:Y:S01]  /*9a30*/  LDGSTS.E [R240+0x1700], desc[UR40][R48.64], !P5 ;  /* 0x0170000030f07fae */ /* 0x000fe2000e9a1028 */
[----:B------:R-:W-:Y:S01]  /*9a40*/  PLOP3.LUT P5, PT, PT, PT, UP1, 0x80, 0x8 ;  /* 0x000000000008781c */ /* 0x000fe20003faf018 */
[----:B------:R-:W-:Y:S01]  /*9a50*/  IMAD.WIDE R82, R144, 0x4, R216 ;  /* 0x0000000490527825 */ /* 0x000fe200078e02d8 */
[----:B------:R-:W-:-:S02]  /*9a60*/  UISETP.GE.U32.AND UP2, UPT, UR9, 0x7fffffd3, UPT ;  /* 0x7fffffd30900788c */ /* 0x000fc4000bf46070 */
[----:B------:R-:W-:Y:S01]  /*9a70*/  UIMAD UR9, UR6, 0x6, URZ ;  /* 0x00000006060978a4 */ /* 0x000fe2000f8e02ff */
[C---:B------:R-:W-:Y:S01]  /*9a80*/  IMAD.WIDE R18, R144.reuse, 0x4, R224 ;  /* 0x0000000490127825 */ /* 0x040fe200078e02e0 */
[----:B------:R-:W-:Y:S01]  /*9a90*/  LDGSTS.E [R240+0x2400], desc[UR40][R82.64], !P3 ;  /* 0x0240000052f07fae */ /* 0x000fe2000d9a1028 */
[----:B------:R-:W-:Y:S01]  /*9aa0*/  PLOP3.LUT P3, PT, PT, PT, UP1, 0x80, 0x8 ;  /* 0x000000000008781c */ /* 0x000fe20003f6f018 */
[----:B------:R-:W-:Y:S01]  /*9ab0*/  UISETP.GE.U32.AND UP1, UPT, UR14, 0x7fffffde, UPT ;  /* 0x7fffffde0e00788c */ /* 0x000fe2000bf26070 */
[C---:B------:R-:W-:Y:S01]  /*9ac0*/  IMAD.WIDE R22, R144.reuse, 0x4, R232 ;  /* 0x0000000490167825 */ /* 0x040fe200078e02e8 */
[----:B------:R-:W-:Y:S01]  /*9ad0*/  LDGSTS.E [R240+0x2500], desc[UR40][R18.64], !P4 ;  /* 0x0250000012f07fae */ /* 0x000fe2000e1a1028 */
[----:B------:R-:W-:Y:S01]  /*9ae0*/  PLOP3.LUT P4, PT, PT, PT, UP2, 0x80, 0x8 ;  /* 0x000000000008781c */ /* 0x000fe20003f8f028 */
[----:B------:R-:W-:Y:S01]  /*9af0*/  UIADD3 UR14, UPT, UPT, UR4, -0x4, URZ ;  /* 0xfffffffc040e7890 */ /* 0x000fe2000fffe0ff */
[----:B------:R-:W-:Y:S01]  /*9b00*/  IMAD.WIDE R16, R144, 0x4, R134 ;  /* 0x0000000490107825 */ /* 0x000fe200078e0286 */
[----:B------:R-:W-:Y:S01]  /*9b10*/  LDGSTS.E [R240+0x2600], desc[UR40][R22.64], !P5 ;  /* 0x0260000016f07fae */ /* 0x000fe2000e9a1028 */
[----:B------:R-:W-:-:S02]  /*9b20*/  PLOP3.LUT P5, PT, PT, PT, UP2, 0x80, 0x8 ;  /* 0x000000000008781c */ /* 0x000fc40003faf028 */
[----:B------:R-:W-:-:S03]  /*9b30*/  IMAD.WIDE R70, R0, 0x4, R216 ;  /* 0x0000000400467825 */ /* 0x000fc600078e02d8 */
[----:B------:R-:W-:Y:S01]  /*9b40*/  LDGSTS.E [R240+0x2700], desc[UR40][R16.64], !P3 ;  /* 0x0270000010f07fae */ /* 0x000fe2000d9a1028 */
[----:B------:R-:W-:Y:S01]  /*9b50*/  PLOP3.LUT P3, PT, PT, PT, UP2, 0x80, 0x8 ;  /* 0x000000000008781c */ /* 0x000fe20003f6f028 */
[C---:B------:R-:W-:Y:S02]  /*9b60*/  IMAD.WIDE R114, R0.reuse, 0x4, R224 ;  /* 0x0000000400727825 */ /* 0x040fe400078e02e0 */
[----:B------:R-:W-:Y:S01]  /*9b70*/  LDGSTS.E [R240+0x3400], desc[UR40][R70.64], !P4 ;  /* 0x0340000046f07fae */ /* 0x000fe2000e1a1028 */
[----:B------:R-:W-:Y:S01]  /*9b80*/  PLOP3.LUT P4, PT, PT, PT, UP2, 0x80, 0x8 ;  /* 0x000000000008781c */ /* 0x000fe20003f8f028 */
[----:B------:R-:W-:Y:S01]  /*9b90*/  VIADD R144, R145, 0xffffffe6 ;  /* 0xffffffe691907836 */ /* 0x000fe20000000000 */
[----:B------:R-:W-:Y:S01]  /*9ba0*/  UISETP.GE.U32.AND UP2, UPT, UR15, 0x7fffffda, UPT ;  /* 0x7fffffda0f00788c */ /* 0x000fe2000bf46070 */
[----:B------:R-:W-:Y:S01]  /*9bb0*/  LDGSTS.E [R240+0x3500], desc[UR40][R114.64], !P5 ;  /* 0x0350000072f07fae */ /* 0x000fe2000e9a1028 */
[----:B------:R-:W-:Y:S01]  /*9bc0*/  IMAD.WIDE R112, R0, 0x4, R232 ;  /* 0x0000000400707825 */ /* 0x000fe200078e02e8 */
[----:B------:R-:W-:Y:S01]  /*9bd0*/  UIADD3 UR15, UPT, UPT, UR4, -0x8, URZ ;  /* 0xfffffff8040f7890 */ /* 0x000fe2000fffe0ff */
[----:B------:R-:W-:-:S02]  /*9be0*/  ISETP.GE.U32.AND P5, PT, R144, 0x7fffffc7, PT ;  /* 0x7fffffc79000780c */ /* 0x000fc40003fa6070 */
[----:B------:R-:W-:Y:S01]  /*9bf0*/  VIADD R144, R146, 0xffffffe2 ;  /* 0xffffffe292907836 */ /* 0x000fe20000000000 */
[----:B------:R-:W-:Y:S01]  /*9c00*/  LDGSTS.E [R240+0x3600], desc[UR40][R112.64], !P3 ;  /* 0x0360000070f07fae */ /* 0x000fe2000d9a1028 */
[----:B------:R-:W-:-:S03]  /*9c10*/  IMAD.WIDE R110, R0, 0x4, R134 ;  /* 0x00000004006e7825 */ /* 0x000fc600078e0286 */
[----:B------:R-:W-:Y:S01]  /*9c20*/  ISETP.GE.U32.AND P3, PT, R144, 0x7fffffc3, PT ;  /* 0x7fffffc39000780c */ /* 0x000fe20003f66070 */
[----:B------:R-:W-:Y:S01]  /*9c30*/  IMAD.U32 R152, RZ, RZ, UR10 ;  /* 0x0000000aff987e24 */ /* 0x000fe2000f8e00ff */
[----:B------:R-:W-:Y:S01]  /*9c40*/  LDGSTS.E [R240+0x3700], desc[UR40][R110.64], !P4 ;  /* 0x037000006ef07fae */ /* 0x000fe2000e1a1028 */
[----:B------:R-:W-:Y:S01]  /*9c50*/  VIADD R0, R148, 0xfffffff1 ;  /* 0xfffffff194007836 */ /* 0x000fe20000000000 */
[----:B------:R-:W-:Y:S01]  /*9c60*/  UIMAD UR10, UR6, 0xe, URZ ;  /* 0x0000000e060a78a4 */ /* 0x000fe2000f8e02ff */
[----:B------:R-:W-:Y:S01]  /*9c70*/  IMAD.U32 R158, RZ, RZ, UR11 ;  /* 0x0000000bff9e7e24 */ /* 0x000fe2000f8e00ff */
[----:B------:R-:W-:Y:S01]  /*9c80*/  UIMAD UR11, UR6, 0x16, URZ ;  /* 0x00000016060b78a4 */ /* 0x000fe2000f8e02ff */
[----:B------:R-:W-:Y:S01]  /*9c90*/  IMAD.WIDE R144, R152, 0x4, R216 ;  /* 0x0000000498907825 */ /* 0x000fe200078e02d8 */
[----:B------:R-:W-:-:S03]  /*9ca0*/  ISETP.GE.U32.AND P4, PT, R0, 0x7fffffd2, PT ;  /* 0x7fffffd20000780c */ /* 0x000fc60003f86070 */
[C---:B------:R-:W-:Y:S01]  /*9cb0*/  IMAD.WIDE R148, R152.reuse, 0x4, R224 ;  /* 0x0000000498947825 */ /* 0x040fe200078e02e0 */
[----:B------:R-:W-:Y:S03]  /*9cc0*/  LDGSTS.E [R240+0x4400], desc[UR40][R144.64], !P2 ;  /* 0x0440000090f07fae */ /* 0x000fe6000d1a1028 */
[C---:B------:R-:W-:Y:S01]  /*9cd0*/  IMAD.WIDE R150, R152.reuse, 0x4, R232 ;  /* 0x0000000498967825 */ /* 0x040fe200078e02e8 */
[----:B------:R-:W-:Y:S03]  /*9ce0*/  LDGSTS.E [R240+0x4500], desc[UR40][R148.64], !P2 ;  /* 0x0450000094f07fae */ /* 0x000fe6000d1a1028 */
[----:B------:R-:W-:Y:S01]  /*9cf0*/  VIADD R0, R147, 0xffffffed ;  /* 0xffffffed93007836 */ /* 0x000fe20000000000 */
[----:B------:R-:W-:Y:S01]  /*9d00*/  LDGSTS.E [R240+0x4600], desc[UR40][R150.64], !P2 ;  /* 0x0460000096f07fae */ /* 0x000fe2000d1a1028 */
[----:B------:R-:W-:-:S04]  /*9d10*/  IMAD.WIDE R152, R152, 0x4, R134 ;  /* 0x0000000498987825 */ /* 0x000fc800078e0286 */
[C---:B------:R-:W-:Y:S01]  /*9d20*/  IMAD.WIDE R146, R158.reuse, 0x4, R216 ;  /* 0x000000049e927825 */ /* 0x040fe200078e02d8 */
[----:B------:R-:W-:Y:S01]  /*9d30*/  LDGSTS.E [R240+0x4700], desc[UR40][R152.64], !P2 ;  /* 0x0470000098f07fae */ /* 0x000fe2000d1a1028 */
[----:B------:R-:W-:Y:S02]  /*9d40*/  PLOP3.LUT P2, PT, PT, PT, UP1, 0x80, 0x8 ;  /* 0x000000000008781c */ /* 0x000fe40003f4f018 */
        /* <DEDUP_REMOVED lines=13> */
[----:B------:R-:W-:Y:S01]  /*9e20*/  IMAD.U32 R174, RZ, RZ, UR13 ;  /* 0x0000000dffae7e24 */ /* 0x000fe2000f8e00ff */
[----:B------:R-:W-:Y:S01]  /*9e30*/  LDGSTS.E [R240+0x6600], desc[UR40][R164.64], !P5 ;  /* 0x06600000a4f07fae */ /* 0x000fe2000e9a1028 */
[----:B------:R-:W-:Y:S01]  /*9e40*/  IMAD.WIDE R166, R166, 0x4, R134 ;  /* 0x00000004a6a67825 */ /* 0x000fe200078e0286 */
[----:B------:R-:W-:-:S03]  /*9e50*/  UIMAD UR13, UR6, 0x1e, URZ ;  /* 0x0000001e060d78a4 */ /* 0x000fc6000f8e02ff */
[----:B------:R-:W-:Y:S01]  /*9e60*/  IMAD.U32 R176, RZ, RZ, UR5 ;  /* 0x00000005ffb07e24 */ /* 0x000fe2000f8e00ff */
[----:B------:R-:W-:Y:S01]  /*9e70*/  LDGSTS.E [R240+0x6700], desc[UR40][R166.64], !P5 ;  /* 0x06700000a6f07fae */ /* 0x000fe2000e9a1028 */
[C---:B------:R-:W-:Y:S01]  /*9e80*/  IMAD.WIDE R168, R174.reuse, 0x4, R216 ;  /* 0x00000004aea87825 */ /* 0x040fe200078e02d8 */
[----:B------:R-:W-:Y:S01]  /*9e90*/  PLOP3.LUT P5, PT, PT, PT, UP1, 0x80, 0x8 ;  /* 0x000000000008781c */ /* 0x000fe20003faf018 */
[----:B------:R-:W-:Y:S02]  /*9ea0*/  UIADD3 UR5, UPT, UPT, UR4, -0xb, URZ ;  /* 0xfffffff504057890 */ /* 0x000fe4000fffe0ff */
[C---:B------:R-:W-:Y:S01]  /*9eb0*/  IMAD.WIDE R170, R174.reuse, 0x4, R224 ;  /* 0x00000004aeaa7825 */ /* 0x040fe200078e02e0 */
[----:B------:R-:W-:Y:S01]  /*9ec0*/  LDGSTS.E [R240+0x7400], desc[UR40][R168.64], !P3 ;  /* 0x07400000a8f07fae */ /* 0x000fe2000d9a1028 */
[----:B------:R-:W-:Y:S02]  /*9ed0*/  UIADD3 UR4, UPT, UPT, UR4, -0xc, URZ ;  /* 0xfffffff404047890 */ /* 0x000fe4000fffe0ff */
[C---:B------:R-:W-:Y:S01]  /*9ee0*/  IMAD.WIDE R172, R174.reuse, 0x4, R232 ;  /* 0x00000004aeac7825 */ /* 0x040fe200078e02e8 */
[----:B------:R-:W-:Y:S03]  /*9ef0*/  LDGSTS.E [R240+0x7500], desc[UR40][R170.64], !P3 ;  /* 0x07500000aaf07fae */ /* 0x000fe6000d9a1028 */
[----:B------:R-:W-:Y:S01]  /*9f00*/  IMAD.WIDE R174, R174, 0x4, R134 ;  /* 0x00000004aeae7825 */ /* 0x000fe200078e0286 */
[----:B------:R-:W-:Y:S03]  /*9f10*/  LDGSTS.E [R240+0x7600], desc[UR40][R172.64], !P3 ;  /* 0x07600000acf07fae */ /* 0x000fe6000d9a1028 */
[----:B------:R-:W-:Y:S01]  /*9f20*/  VIADD R242, R8, UR75 ;  /* 0x0000004b08f27c36 */ /* 0x000fe20008000000 */
[----:B------:R1:W-:Y:S01]  /*9f30*/  LDGSTS.E [R240+0x7700], desc[UR40][R174.64], !P3 ;  /* 0x07700000aef07fae */ /* 0x0003e2000d9a1028 */
[----:B------:R-:W-:Y:S01]  /*9f40*/  IMAD.WIDE R62, R176, 0x4, R216 ;  /* 0x00000004b03e7825 */ /* 0x000fe200078e02d8 */
[----:B------:R-:W-:Y:S01]  /*9f50*/  PLOP3.LUT P3, PT, PT, PT, UP1, 0x80, 0x8 ;  /* 0x000000000008781c */ /* 0x000fe20003f6f018 */
[----:B------:R-:W-:-:S02]  /*9f60*/  UISETP.GE.U32.AND UP1, UPT, UR5, 0x7fffffd6, UPT ;  /* 0x7fffffd60500788c */ /* 0x000fc4000bf26070 */
[C---:B------:R-:W-:Y:S01]  /*9f70*/  IMAD.WIDE R74, R176.reuse, 0x4, R224 ;  /* 0x00000004b04a7825 */ /* 0x040fe200078e02e0 */
[----:B------:R-:W-:Y:S01]  /*9f80*/  LDGSTS.E [R242+0x800], desc[UR40][R62.64], !P2 ;  /* 0x008000003ef27fae */ /* 0x000fe2000d1a1028 */
[----:B------:R-:W-:Y:S01]  /*9f90*/  PLOP3.LUT P2, PT, PT, PT, UP2, 0x80, 0x8 ;  /* 0x000000000008781c */ /* 0x000fe20003f4f028 */
[----:B------:R-:W-:Y:S01]  /*9fa0*/  UIMAD UR5, UR6, 0xa, URZ ;  /* 0x0000000a060578a4 */ /* 0x000fe2000f8e02ff */
[----:B------:R-:W-:Y:S01]  /*9fb0*/  IMAD.WIDE R102, R176, 0x4, R232 ;  /* 0x00000004b0667825 */ /* 0x000fe200078e02e8 */
[----:B------:R-:W-:Y:S01]  /*9fc0*/  LDGSTS.E [R242+0x900], desc[UR40][R74.64], !P1 ;  /* 0x009000004af27fae */ /* 0x000fe2000c9a1028 */
[----:B------:R-:W-:Y:S02]  /*9fd0*/  ISETP.GE.U32.AND P1, PT, R0, 0x7fffffce, PT ;  /* 0x7fffffce0000780c */ /* 0x000fe40003f26070 */
[----:B------:R-:W-:Y:S01]  /*9fe0*/  IMAD.U32 R0, RZ, RZ, UR9 ;  /* 0x00000009ff007e24 */ /* 0x000fe2000f8e00ff */
[----:B------:R-:W-:Y:S01]  /*9ff0*/  LDGSTS.E [R242+0xa00], desc[UR40][R102.64], !P5 ;  /* 0x00a0000066f27fae */ /* 0x000fe2000e9a1028 */
[----:B------:R-:W-:Y:S01]  /*a000*/  PLOP3.LUT P5, PT, PT, PT, UP2, 0x80, 0x8 ;  /* 0x000000000008781c */ /* 0x000fe20003faf028 */
[----:B------:R-:W-:Y:S01]  /*a010*/  IMAD.WIDE R90, R176, 0x4, R134 ;  /* 0x00000004b05a7825 */ /* 0x000fe200078e0286 */
[----:B------:R-:W-:Y:S01]  /*a020*/  UIMAD UR9, UR6, 0x7, URZ ;  /* 0x00000007060978a4 */ /* 0x000fe2000f8e02ff */
[----:B------:R-:W2:Y:S02]  /*a030*/  LDC R176, c[0x0][0x3a0] ;  /* 0x0000e800ffb07b82 */ /* 0x000ea40000000800 */
[----:B------:R-:W-:Y:S01]  /*a040*/  IMAD.WIDE R80, R0, 0x4, R216 ;  /* 0x0000000400507825 */ /* 0x000fe200078e02d8 */
[----:B------:R-:W-:Y:S01]  /*a050*/  LDGSTS.E [R242+0xb00], desc[UR40][R90.64], !P3 ;  /* 0x00b000005af27fae */ /* 0x000fe2000d9a1028 */
[----:B------:R-:W-:-:S02]  /*a060*/  PLOP3.LUT P3, PT, PT, PT, UP2, 0x80, 0x8 ;  /* 0x000000000008781c */ /* 0x000fc40003f6f028 */
[C---:B------:R-:W-:Y:S01]  /*a070*/  IMAD.WIDE R42, R0.reuse, 0x4, R224 ;  /* 0x00000004002a7825 */ /* 0x040fe200078e02e0 */
[----:B------:R-:W-:Y:S01]  /*a080*/  LDGSTS.E [R242+0x1800], desc[UR40][R80.64], !P2 ;  /* 0x0180000050f27fae */ /* 0x000fe2000d1a1028 */
[----:B------:R-:W-:Y:S01]  /*a090*/  PLOP3.LUT P2, PT, PT, PT, UP2, 0x80, 0x8 ;  /* 0x000000000008781c */ /* 0x000fe20003f4f028 */
[----:B------:R-:W-:Y:S01]  /*a0a0*/  UISETP.GE.U32.AND UP2, UPT, UR15, 0x7fffffd9, UPT ;  /* 0x7fffffd90f00788c */ /* 0x000fe2000bf46070 */
[C---:B------:R-:W-:Y:S01]  /*a0b0*/  IMAD.WIDE R46, R0.reuse, 0x4, R232 ;  /* 0x00000004002e7825 */ /* 0x040fe200078e02e8 */
[----:B------:R-:W-:Y:S01]  /*a0c0*/  LDGSTS.E [R242+0x1900], desc[UR40][R42.64], !P5 ;  /* 0x019000002af27fae */ /* 0x000fe2000e9a1028 */
[----:B------:R-:W-:Y:S02]  /*a0d0*/  PLOP3.LUT P5, PT, PT, PT, UP1, 0x80, 0x8 ;  /* 0x000000000008781c */ /* 0x000fe40003faf018 */
[----:B------:R-:W-:-:S03]  /*a0e0*/  IMAD.WIDE R40, R0, 0x4, R134 ;  /* 0x0000000400287825 */ /* 0x000fc600078e0286 */
[----:B------:R-:W-:Y:S01]  /*a0f0*/  LDGSTS.E [R242+0x1a00], desc[UR40][R46.64], !P3 ;  /* 0x01a000002ef27fae */ /* 0x000fe2000d9a1028 */
[----:B------:R-:W-:Y:S01]  /*a100*/  IMAD.U32 R0, RZ, RZ, UR5 ;  /* 0x00000005ff007e24 */ /* 0x000fe2000f8e00ff */
[----:B------:R-:W-:Y:S01]  /*a110*/  PLOP3.LUT P3, PT, PT, PT, UP1, 0x80, 0x8 ;  /* 0x000000000008781c */ /* 0x000fe20003f6f018 */
[----:B------:R-:W-:Y:S01]  /*a120*/  IMAD.U32 R190, RZ, RZ, UR11 ;  /* 0x0000000bffbe7e24 */ /* 0x000fe2000f8e00ff */
[----:B------:R-:W-:Y:S01]  /*a130*/  LDGSTS.E [R242+0x1b00], desc[UR40][R40.64], !P2 ;  /* 0x01b0000028f27fae */ /* 0x000fe2000d1a1028 */
[----:B------:R-:W-:Y:S01]  /*a140*/  PLOP3.LUT P2, PT, PT, PT, UP1, 0x80, 0x8 ;  /* 0x000000000008781c */ /* 0x000fe20003f4f018 */
[C---:B------:R-:W-:Y:S01]  /*a150*/  IMAD.WIDE R68, R0.reuse, 0x4, R216 ;  /* 0x0000000400447825 */ /* 0x040fe200078e02d8 */
[----:B------:R-:W-:Y:S02]  /*a160*/  UIMAD UR5, UR6, 0x3, URZ ;  /* 0x00000003060578a4 */ /* 0x000fe4000f8e02ff */
[----:B------:R-:W-:Y:S01]  /*a170*/  UIMAD UR11, UR6, 0x1b, URZ ;  /* 0x0000001b060b78a4 */ /* 0x000fe2000f8e02ff */
[C---:B------:R-:W-:Y:S01]  /*a180*/  IMAD.WIDE R14, R0.reuse, 0x4, R224 ;  /* 0x00000004000e7825 */ /* 0x040fe200078e02e0 */
[----:B------:R-:W-:Y:S01]  /*a190*/  LDGSTS.E [R242+0x2800], desc[UR40][R68.64], !P5 ;  /* 0x0280000044f27fae */ /* 0x000fe2000e9a1028 */
[----:B------:R-:W-:Y:S01]  /*a1a0*/  PLOP3.LUT P5, PT, PT, PT, UP1, 0x80, 0x8 ;  /* 0x000000000008781c */ /* 0x000fe20003faf018 */
[----:B------:R-:W-:Y:S01]  /*a1b0*/  UISETP.GE.U32.AND UP1, UPT, UR14, 0x7fffffdd, UPT ;  /* 0x7fffffdd0e00788c */ /* 0x000fe2000bf26070 */
[----:B------:R-:W-:Y:S01]  /*a1c0*/  IMAD.WIDE R20, R0, 0x4, R232 ;  /* 0x0000000400147825 */ /* 0x000fe200078e02e8 */
[----:B------:R-:W-:Y:S01]  /*a1d0*/  LDGSTS.E [R242+0x2900], desc[UR40][R14.64], !P3 ;  /* 0x029000000ef27fae */ /* 0x000fe2000d9a1028 */
[----:B------:R-:W-:-:S02]  /*a1e0*/  ISETP.GE.U32.AND P3, PT, R177, 0x7fffffca, PT ;  /* 0x7fffffcab100780c */ /* 0x000fc40003f66070 */
[----:B--2---:R-:W-:Y:S01]  /*a1f0*/  VIADD R176, R176, 0xffffffe5 ;  /* 0xffffffe5b0b07836 */ /* 0x004fe20000000000 */
[----:B------:R-:W-:Y:S01]  /*a200*/  LDGSTS.E [R242+0x2a00], desc[UR40][R20.64], !P2 ;  /* 0x02a0000014f27fae */ /* 0x000fe2000d1a1028 */
[----:B------:R-:W-:-:S03]  /*a210*/  IMAD.WIDE R28, R0, 0x4, R134 ;  /* 0x00000004001c7825 */ /* 0x000fc600078e0286 */
[----:B------:R-:W-:Y:S01]  /*a220*/  ISETP.GE.U32.AND P2, PT, R176, 0x7fffffc6, PT ;  /* 0x7fffffc6b000780c */ /* 0x000fe20003f46070 */
[----:B------:R-:W-:Y:S01]  /*a230*/  IMAD.U32 R0, RZ, RZ, UR10 ;  /* 0x0000000aff007e24 */ /* 0x000fe2000f8e00ff */
[----:B------:R-:W-:Y:S01]  /*a240*/  UIMAD UR10, UR6, 0x12, URZ ;  /* 0x00000012060a78a4 */ /* 0x000fe2000f8e02ff */
[----:B------:R-:W-:Y:S01]  /*a250*/  VIADD R176, R178, 0xffffffe1 ;  /* 0xffffffe1b2b07836 */ /* 0x000fe20000000000 */
[----:B------:R-:W-:Y:S01]  /*a260*/  LDGSTS.E [R242+0x2b00], desc[UR40][R28.64], !P5 ;  /* 0x02b000001cf27fae */ /* 0x000fe2000e9a1028 */
[----:B------:R-:W-:-:S03]  /*a270*/  IMAD.WIDE R98, R0, 0x4, R216 ;  /* 0x0000000400627825 */ /* 0x000fc600078e02d8 */
[----:B------:R-:W-:Y:S01]  /*a280*/  ISETP.GE.U32.AND P5, PT, R176, 0x7fffffc2, PT ;  /* 0x7fffffc2b000780c */ /* 0x000fe20003fa6070 */
[----:B------:R-:W-:Y:S01]  /*a290*/  IMAD.U32 R184, RZ, RZ, UR10 ;  /* 0x0000000affb87e24 */ /* 0x000fe2000f8e00ff */
[----:B------:R-:W-:Y:S01]  /*a2a0*/  LDGSTS.E [R242+0x3800], desc[UR40][R98.64], !P4 ;  /* 0x0380000062f27fae */ /* 0x000fe2000e1a1028 */
[----:B------:R-:W-:Y:S01]  /*a2b0*/  IMAD.WIDE R108, R0, 0x4, R224 ;  /* 0x00000004006c7825 */ /* 0x000fe200078e02e0 */
[----:B------:R-:W-:-:S03]  /*a2c0*/  UIMAD UR10, UR6, 0x17, URZ ;  /* 0x00000017060a78a4 */ /* 0x000fc6000f8e02ff */
[C---:B------:R-:W-:Y:S01]  /*a2d0*/  IMAD.WIDE R106, R0.reuse, 0x4, R232 ;  /* 0x00000004006a7825 */ /* 0x040fe200078e02e8 */
[----:B------:R-:W-:Y:S03]  /*a2e0*/  LDGSTS.E [R242+0x3900], desc[UR40][R108.64], !P4 ;  /* 0x039000006cf27fae */ /* 0x000fe6000e1a1028 */
[----:B------:R-:W-:Y:S01]  /*a2f0*/  IMAD.WIDE R8, R0, 0x4, R134 ;  /* 0x0000000400087825 */ /* 0x000fe200078e0286 */
[----:B------:R-:W-:Y:S03]  /*a300*/  LDGSTS.E [R242+0x3a00], desc[UR40][R106.64], !P4 ;  /* 0x03a000006af27fae */ /* 0x000fe6000e1a1028 */
[C---:B------:R-:W-:Y:S01]  /*a310*/  IMAD.WIDE R176, R184.reuse, 0x4, R216 ;  /* 0x00000004b8b07825 */ /* 0x040fe200078e02d8 */
[----:B------:R-:W-:Y:S03]  /*a320*/  LDGSTS.E [R242+0x3b00], desc[UR40][R8.64], !P4 ;  /* 0x03b0000008f27fae */ /* 0x000fe6000e1a1028 */
[C---:B------:R-:W-:Y:S01]  /*a330*/  IMAD.WIDE R180, R184.reuse, 0x4, R224 ;  /* 0x00000004b8b47825 */ /* 0x040fe200078e02e0 */
[----:B------:R-:W-:Y:S03]  /*a340*/  LDGSTS.E [R242+0x4800], desc[UR40][R176.64], !P1 ;  /* 0x04800000b0f27fae */ /* 0x000fe6000c9a1028 */
[C---:B------:R-:W-:Y:S01]  /*a350*/  IMAD.WIDE R182, R184.reuse, 0x4, R232 ;  /* 0x00000004b8b67825 */ /* 0x040fe200078e02e8 */
[----:B------:R-:W-:Y:S03]  /*a360*/  LDGSTS.E [R242+0x4900], desc[UR40][R180.64], !P1 ;  /* 0x04900000b4f27fae */ /* 0x000fe6000c9a1028 */
[----:B------:R-:W-:Y:S01]  /*a370*/  IMAD.WIDE R184, R184, 0x4, R134 ;  /* 0x00000004b8b87825 */ /* 0x000fe200078e0286 */
[----:B------:R-:W-:Y:S03]  /*a380*/  LDGSTS.E [R242+0x4a00], desc[UR40][R182.64], !P1 ;  /* 0x04a00000b6f27fae */ /* 0x000fe6000c9a1028 */
[----:B------:R-:W-:Y:S01]  /*a390*/  VIADD R0, R179, 0xfffffff0 ;  /* 0xfffffff0b3007836 */ /* 0x000fe20000000000 */
[----:B------:R-:W-:Y:S01]  /*a3a0*/  LDGSTS.E [R242+0x4b00], desc[UR40][R184.64], !P1 ;  /* 0x04b00000b8f27fae */ /* 0x000fe2000c9a1028 */
[----:B------:R-:W-:Y:S01]  /*a3b0*/  IMAD.U32 R198, RZ, RZ, UR12 ;  /* 0x0000000cffc67e24 */ /* 0x000fe2000f8e00ff */
[----:B------:R-:W-:Y:S01]  /*a3c0*/  PLOP3.LUT P1, PT, PT, PT, UP1, 0x80, 0x8 ;  /* 0x000000000008781c */ /* 0x000fe20003f2f018 */
[----:B------:R-:W-:Y:S01]  /*a3d0*/  IMAD.WIDE R178, R190, 0x4, R216 ;  /* 0x00000004beb27825 */ /* 0x000fe200078e02d8 */
[----:B------:R-:W-:Y:S01]  /*a3e0*/  ISETP.GE.U32.AND P4, PT, R0, 0x7fffffd1, PT ;  /* 0x7fffffd10000780c */ /* 0x000fe20003f86070 */
[----:B------:R-:W-:-:S02]  /*a3f0*/  UIMAD UR12, UR6, 0x1f, URZ ;  /* 0x0000001f060c78a4 */ /* 0x000fc4000f8e02ff */
[C---:B------:R-:W-:Y:S01]  /*a400*/  IMAD.WIDE R186, R190.reuse, 0x4, R224 ;  /* 0x00000004beba7825 */ /* 0x040fe200078e02e0 */
[----:B------:R-:W-:Y:S03]  /*a410*/  LDGSTS.E [R242+0x5800], desc[UR40][R178.64], !P3 ;  /* 0x05800000b2f27fae */ /* 0x000fe6000d9a1028 */
[C---:B------:R-:W-:Y:S01]  /*a420*/  IMAD.WIDE R188, R190.reuse, 0x4, R232 ;  /* 0x00000004bebc7825 */ /* 0x040fe200078e02e8 */
[----:B------:R-:W-:Y:S03]  /*a430*/  LDGSTS.E [R242+0x5900], desc[UR40][R186.64], !P3 ;  /* 0x05900000baf27fae */ /* 0x000fe6000d9a1028 */
[----:B------:R-:W-:Y:S01]  /*a440*/  IMAD.WIDE R190, R190, 0x4, R134 ;  /* 0x00000004bebe7825 */ /* 0x000fe200078e0286 */
[----:B------:R-:W-:Y:S03]  /*a450*/  LDGSTS.E [R242+0x5a00], desc[UR40][R188.64], !P3 ;  /* 0x05a00000bcf27fae */ /* 0x000fe6000d9a1028 */
[----:B------:R-:W-:Y:S01]  /*a460*/  IMAD.U32 R206, RZ, RZ, UR13 ;  /* 0x0000000dffce7e24 */ /* 0x000fe2000f8e00ff */
[----:B------:R-:W-:Y:S01]  /*a470*/  LDGSTS.E [R242+0x5b00], desc[UR40][R190.64], !P3 ;  /* 0x05b00000bef27fae */ /* 0x000fe2000d9a1028 */
[----:B------:R-:W-:Y:S01]  /*a480*/  IMAD.WIDE R192, R198, 0x4, R216 ;  /* 0x00000004c6c07825 */ /* 0x000fe200078e02d8 */
[----:B------:R-:W-:-:S03]  /*a490*/  PLOP3.LUT P3, PT, PT, PT, UP1, 0x80, 0x8 ;  /* 0x000000000008781c */ /* 0x000fc60003f6f018 */
        /* <DEDUP_REMOVED lines=9> */
[----:B------:R-:W-:Y:S01]  /*a530*/  PLOP3.LUT P2, PT, PT, PT, UP1, 0x80, 0x8 ;  /* 0x000000000008781c */ /* 0x000fe20003f4f018 */
[----:B------:R-:W-:-:S02]  /*a540*/  UIMAD UR5, UR6, 0xf, URZ ;  /* 0x0000000f060578a4 */ /* 0x000fc4000f8e02ff */
[C---:B------:R-:W-:Y:S01]  /*a550*/  IMAD.WIDE R202, R206.reuse, 0x4, R224 ;  /* 0x00000004ceca7825 */ /* 0x040fe200078e02e0 */
[----:B------:R-:W-:Y:S03]  /*a560*/  LDGSTS.E [R242+0x7800], desc[UR40][R200.64], !P5 ;  /* 0x07800000c8f27fae */ /* 0x000fe6000e9a1028 */
[C---:B------:R-:W-:Y:S01]  /*a570*/  IMAD.WIDE R204, R206.reuse, 0x4, R232 ;  /* 0x00000004cecc7825 */ /* 0x040fe200078e02e8 */
[----:B------:R-:W-:Y:S03]  /*a580*/  LDGSTS.E [R242+0x7900], desc[UR40][R202.64], !P5 ;  /* 0x07900000caf27fae */ /* 0x000fe6000e9a1028 */
[----:B------:R-:W-:Y:S01]  /*a590*/  IMAD.WIDE R206, R206, 0x4, R134 ;  /* 0x00000004cece7825 */ /* 0x000fe200078e0286 */
[----:B------:R-:W-:Y:S03]  /*a5a0*/  LDGSTS.E [R242+0x7a00], desc[UR40][R204.64], !P5 ;  /* 0x07a00000ccf27fae */ /* 0x000fe6000e9a1028 */
[----:B------:R-:W-:Y:S01]  /*a5b0*/  VIADD R0, R10, UR75 ;  /* 0x0000004b0a007c36 */ /* 0x000fe20008000000 */
[----:B------:R-:W-:Y:S01]  /*a5c0*/  LDGSTS.E [R242+0x7b00], desc[UR40][R206.64], !P5 ;  /* 0x07b00000cef27fae */ /* 0x000fe2000e9a1028 */
[----:B------:R-:W-:Y:S01]  /*a5d0*/  IMAD.WIDE R78, R209, 0x4, R216 ;  /* 0x00000004d14e7825 */ /* 0x000fe200078e02d8 */
[----:B------:R-:W-:Y:S01]  /*a5e0*/  PLOP3.LUT P5, PT, PT, PT, UP1, 0x80, 0x8 ;  /* 0x000000000008781c */ /* 0x000fe20003faf018 */
[----:B------:R-:W-:-:S02]  /*a5f0*/  UISETP.GE.U32.AND UP1, UPT, UR4, 0x7fffffd5, UPT ;  /* 0x7fffffd50400788c */ /* 0x000fc4000bf26070 */
[C---:B------:R-:W-:Y:S01]  /*a600*/  IMAD.WIDE R76, R209.reuse, 0x4, R224 ;  /* 0x00000004d14c7825 */ /* 0x040fe200078e02e0 */
[----:B------:R-:W-:Y:S01]  /*a610*/  LDGSTS.E [R0+0xc00], desc[UR40][R78.64], !P1 ;  /* 0x00c000004e007fae */ /* 0x000fe2000c9a1028 */
[----:B------:R-:W-:Y:S01]  /*a620*/  PLOP3.LUT P1, PT, PT, PT, UP2, 0x80, 0x8 ;  /* 0x000000000008781c */ /* 0x000fe20003f2f028 */
[----:B------:R-:W-:Y:S01]  /*a630*/  UIMAD UR4, UR6, 0xb, URZ ;  /* 0x0000000b060478a4 */ /* 0x000fe2000f8e02ff */
[----:B------:R-:W-:Y:S01]  /*a640*/  IMAD.U32 R208, RZ, RZ, UR9 ;  /* 0x00000009ffd07e24 */ /* 0x000fe2000f8e00ff */
[----:B------:R-:W-:Y:S01]  /*a650*/  LDGSTS.E [R0+0xd00], desc[UR40][R76.64], !P3 ;  /* 0x00d000004c007fae */ /* 0x000fe2000d9a1028 */
[C---:B------:R-:W-:Y:S01]  /*a660*/  IMAD.WIDE R104, R209.reuse, 0x4, R232 ;  /* 0x00000004d1687825 */ /* 0x040fe200078e02e8 */
[----:B------:R-:W-:Y:S01]  /*a670*/  PLOP3.LUT P3, PT, PT, PT, UP2, 0x80, 0x8 ;  /* 0x000000000008781c */ /* 0x000fe20003f6f028 */
[----:B------:R-:W-:Y:S01]  /*a680*/  USHF.L.U32 UR9, UR6, 0x5, URZ ;  /* 0x0000000506097899 */ /* 0x000fe200080006ff */
[----:B------:R-:W-:Y:S01]  /*a690*/  PLOP3.LUT P6, PT, PT, PT, UP1, 0x80, 0x8 ;  /* 0x000000000008781c */ /* 0x000fe20003fcf018 */
[----:B------:R-:W-:Y:S01]  /*a6a0*/  IMAD.WIDE R10, R209, 0x4, R134 ;  /* 0x00000004d10a7825 */ /* 0x000fe200078e0286 */
[----:B------:R-:W-:Y:S01]  /*a6b0*/  LDGSTS.E [R0+0xe00], desc[UR40][R104.64], !P2 ;  /* 0x00e0000068007fae */ /* 0x000fe2000d1a1028 */
[----:B------:R-:W-:-:S02]  /*a6c0*/  PLOP3.LUT P2, PT, PT, PT, UP2, 0x80, 0x8 ;  /* 0x000000000008781c */ /* 0x000fc40003f4f028 */
[C---:B------:R-:W-:Y:S01]  /*a6d0*/  IMAD.WIDE R66, R208.reuse, 0x4, R216 ;  /* 0x00000004d0427825 */ /* 0x040fe200078e02d8 */
[----:B------:R-:W-:Y:S01]  /*a6e0*/  LDGSTS.E [R0+0xf00], desc[UR40][R10.64], !P5 ;  /* 0x00f000000a007fae */ /* 0x000fe2000e9a1028 */
[----:B------:R-:W-:Y:S02]  /*a6f0*/  PLOP3.LUT P5, PT, PT, PT, UP2, 0x80, 0x8 ;  /* 0x000000000008781c */ /* 0x000fe40003faf028 */
[----:B------:R-:W-:Y:S01]  /*a700*/  IMAD.WIDE R34, R208, 0x4, R224 ;  /* 0x00000004d0227825 */ /* 0x000fe200078e02e0 */
[----:B------:R-:W-:Y:S01]  /*a710*/  LDGSTS.E [R0+0x1c00], desc[UR40][R66.64], !P1 ;  /* 0x01c0000042007fae */ /* 0x000fe2000c9a1028 */
[----:B------:R-:W-:Y:S02]  /*a720*/  ISETP.GE.U32.AND P1, PT, R210, 0x7fffffcd, PT ;  /* 0x7fffffcdd200780c */ /* 0x000fe40003f26070 */
[----:B------:R-:W2:Y:S01]  /*a730*/  LDC R210, c[0x0][0x3a0] ;  /* 0x0000e800ffd27b82 */ /* 0x000ea20000000800 */
[----:B------:R-:W-:Y:S01]  /*a740*/  IMAD.WIDE R38, R208, 0x4, R232 ;  /* 0x00000004d0267825 */ /* 0x000fe200078e02e8 */
[----:B------:R-:W-:Y:S01]  /*a750*/  LDGSTS.E [R0+0x1d00], desc[UR40][R34.64], !P3 ;  /* 0x01d0000022007fae */ /* 0x000fe2000d9a1028 */
[----:B------:R-:W-:-:S02]  /*a760*/  PLOP3.LUT P3, PT, PT, PT, UP1, 0x80, 0x8 ;  /* 0x000000000008781c */ /* 0x000fc40003f6f018 */
[----:B------:R-:W-:Y:S01]  /*a770*/  IMAD.WIDE R32, R208, 0x4, R134 ;  /* 0x00000004d0207825 */ /* 0x000fe200078e0286 */
[----:B------:R-:W-:Y:S01]  /*a780*/  LDGSTS.E [R0+0x1e00], desc[UR40][R38.64], !P2 ;  /* 0x01e0000026007fae */ /* 0x000fe2000d1a1028 */
[----:B------:R-:W-:Y:S02]  /*a790*/  PLOP3.LUT P2, PT, PT, PT, UP1, 0x80, 0x8 ;  /* 0x000000000008781c */ /* 0x000fe40003f4f018 */
[----:B------:R-:W-:Y:S01]  /*a7a0*/  IMAD.U32 R208, RZ, RZ, UR4 ;  /* 0x00000004ffd07e24 */ /* 0x000fe2000f8e00ff */
[----:B------:R-:W-:Y:S01]  /*a7b0*/  LDGSTS.E [R0+0x1f00], desc[UR40][R32.64], !P5 ;  /* 0x01f0000020007fae */ /* 0x000fe2000e9a1028 */
[----:B------:R-:W-:Y:S01]  /*a7c0*/  PLOP3.LUT P5, PT, PT, PT, UP1, 0x80, 0x8 ;  /* 0x000000000008781c */ /* 0x000fe20003faf018 */
[----:B------:R-:W-:Y:S01]  /*a7d0*/  VIADD R209, R211, 0xffffffe8 ;  /* 0xffffffe8d3d17836 */ /* 0x000fe20000000000 */
[----:B------:R-:W-:Y:S01]  /*a7e0*/  UIMAD UR4, UR6, 0x13, URZ ;  /* 0x00000013060478a4 */ /* 0x000fe2000f8e02ff */
[----:B------:R-:W-:-:S04]  /*a7f0*/  IMAD.WIDE R96, R208, 0x4, R216 ;  /* 0x00000004d0607825 */ /* 0x000fc800078e02d8 */
[----:B------:R-:W-:Y:S01]  /*a800*/  IMAD.U32 R243, RZ, RZ, UR9 ;  /* 0x00000009fff37e24 */ /* 0x000fe2000f8e00ff */
[----:B------:R-:W-:Y:S01]  /*a810*/  LDGSTS.E [R0+0x2c00], desc[UR40][R96.64], !P3 ;  /* 0x02c0000060007fae */ /* 0x000fe2000d9a1028 */
[----:B------:R-:W-:Y:S01]  /*a820*/  IMAD.WIDE R36, R208, 0x4, R224 ;  /* 0x00000004d0247825 */ /* 0x000fe200078e02e0 */
[----:B------:R-:W-:-:S03]  /*a830*/  ISETP.GE.U32.AND P3, PT, R209, 0x7fffffc9, PT ;  /* 0x7fffffc9d100780c */ /* 0x000fc60003f66070 */
[----:B------:R-:W-:Y:S01]  /*a840*/  IMAD.WIDE R44, R208, 0x4, R232 ;  /* 0x00000004d02c7825 */ /* 0x000fe200078e02e8 */
[----:B------:R-:W-:Y:S03]  /*a850*/  LDGSTS.E [R0+0x2d00], desc[UR40][R36.64], !P2 ;  /* 0x02d0000024007fae */ /* 0x000fe6000d1a1028 */
[----:B------:R-:W-:Y:S01]  /*a860*/  VIADD R209, R212, 0xffffffe4 ;  /* 0xffffffe4d4d17836 */ /* 0x000fe20000000000 */
[----:B------:R-:W-:Y:S01]  /*a870*/  LDGSTS.E [R0+0x2e00], desc[UR40][R44.64], !P5 ;  /* 0x02e000002c007fae */ /* 0x000fe2000e9a1028 */
[----:B--2---:R-:W-:Y:S02]  /*a880*/  VIADD R86, R210, 0xffffffe0 ;  /* 0xffffffe0d2567836 */ /* 0x004fe40000000000 */
[----:B------:R-:W-:Y:S01]  /*a890*/  IMAD.WIDE R218, R243, 0x4, R216 ;  /* 0x00000004f3da7825 */ /* 0x000fe200078e02d8 */
[----:B------:R-:W-:Y:S02]  /*a8a0*/  ISETP.GE.U32.AND P2, PT, R209, 0x7fffffc5, PT ;  /* 0x7fffffc5d100780c */ /* 0x000fe40003f46070 */
[----:B------:R-:W-:Y:S01]  /*a8b0*/  ISETP.GE.U32.AND P5, PT, R86, 0x7fffffc1, PT ;  /* 0x7fffffc15600780c */ /* 0x000fe20003fa6070 */
[----:B------:R-:W-:Y:S01]  /*a8c0*/  IMAD.U32 R244, RZ, RZ, UR5 ;  /* 0x00000005fff47e24 */ /* 0x000fe2000f8e00ff */
[----:B------:R2:W-:Y:S01]  /*a8d0*/  STL.64 [R1+0x460], R218 ;  /* 0x000460da01007387 */ /* 0x0005e20000100a00 */
[----:B------:R-:W-:-:S02]  /*a8e0*/  IMAD.U32 R234, RZ, RZ, UR4 ;  /* 0x00000004ffea7e24 */ /* 0x000fc4000f8e00ff */
[----:B------:R-:W-:Y:S02]  /*a8f0*/  IMAD.U32 R235, RZ, RZ, UR10 ;  /* 0x0000000affeb7e24 */ /* 0x000fe4000f8e00ff */
[----:B------:R-:W-:Y:S02]  /*a900*/  IMAD.U32 R236, RZ, RZ, UR11 ;  /* 0x0000000bffec7e24 */ /* 0x000fe4000f8e00ff */
[----:B------:R-:W-:Y:S02]  /*a910*/  IMAD.U32 R238, RZ, RZ, UR12 ;  /* 0x0000000cffee7e24 */ /* 0x000fe4000f8e00ff */
[----:B------:R-:W-:Y:S01]  /*a920*/  IMAD.WIDE R52, R208, 0x4, R134 ;  /* 0x00000004d0347825 */ /* 0x000fe200078e0286 */
[----:B------:R-:W-:Y:S01]  /*a930*/  UISETP.GT.AND UP1, UPT, UR8, 0x3f, UPT ;  /* 0x0000003f0800788c */ /* 0x000fe2000bf24270 */
[----:B------:R-:W3:Y:S02]  /*a940*/  LDCU UR5, c[0x0][0x3a0] ;  /* 0x00007400ff0577ac */ /* 0x000ee40008000800 */
[----:B------:R-:W-:Y:S01]  /*a950*/  IMAD.WIDE R226, R243, 0x4, R224 ;  /* 0x00000004f3e27825 */ /* 0x000fe200078e02e0 */
[----:B------:R-:W-:Y:S03]  /*a960*/  LDGSTS.E [R0+0x2f00], desc[UR40][R52.64], !P6 ;  /* 0x02f0000034007fae */ /* 0x000fe6000f1a1028 */
[--C-:B------:R-:W-:Y:S01]  /*a970*/  IMAD.WIDE R86, R244, 0x4, R216.reuse ;  /* 0x00000004f4567825 */ /* 0x100fe200078e02d8 */
[----:B------:R4:W-:Y:S03]  /*a980*/  STL.64 [R1+0x468], R226 ;  /* 0x000468e201007387 */ /* 0x0009e60000100a00 */
[--C-:B------:R-:W-:Y:S01]  /*a990*/  IMAD.WIDE R208, R234, 0x4, R216.reuse ;  /* 0x00000004ead07825 */ /* 0x100fe200078e02d8 */
[----:B------:R-:W-:Y:S03]  /*a9a0*/  LDGSTS.E [R0+0x3c00], desc[UR40][R86.64], !P4 ;  /* 0x03c0000056007fae */ /* 0x000fe6000e1a1028 */
[----:B------:R-:W-:-:S04]  /*a9b0*/  IMAD.WIDE R210, R235, 0x4, R216 ;  /* 0x00000004ebd27825 */ /* 0x000fc800078e02d8 */
[----:B------:R-:W-:-:S04]  /*a9c0*/  IMAD.WIDE R212, R236, 0x4, R216 ;  /* 0x00000004ecd47825 */ /* 0x000fc800078e02d8 */
[----:B------:R-:W-:-:S04]  /*a9d0*/  IMAD.WIDE R214, R238, 0x4, R216 ;  /* 0x00000004eed67825 */ /* 0x000fc800078e02d8 */
[----:B-1----:R-:W-:-:S04]  /*a9e0*/  IMAD.WIDE R240, R244, 0x4, R224 ;  /* 0x00000004f4f07825 */ /* 0x002fc800078e02e0 */
[--C-:B------:R-:W-:Y:S01]  /*a9f0*/  IMAD.WIDE R216, R234, 0x4, R224.reuse ;  /* 0x00000004ead87825 */ /* 0x100fe200078e02e0 */
[----:B------:R-:W-:Y:S03]  /*aa00*/  LDGSTS.E [R0+0x3d00], desc[UR40][R240.64], !P4 ;  /* 0x03d00000f0007fae */ /* 0x000fe6000e1a1028 */
[----:B--2---:R-:W-:-:S04]  /*aa10*/  IMAD.WIDE R218, R235, 0x4, R224 ;  /* 0x00000004ebda7825 */ /* 0x004fc800078e02e0 */
[----:B------:R-:W-:-:S04]  /*aa20*/  IMAD.WIDE R220, R236, 0x4, R224 ;  /* 0x00000004ecdc7825 */ /* 0x000fc800078e02e0 */
[----:B------:R-:W-:-:S04]  /*aa30*/  IMAD.WIDE R222, R238, 0x4, R224 ;  /* 0x00000004eede7825 */ /* 0x000fc800078e02e0 */
[----:B------:R-:W-:-:S04]  /*aa40*/  IMAD.WIDE R250, R244, 0x4, R232 ;  /* 0x00000004f4fa7825 */ /* 0x000fc800078e02e8 */
[--C-:B------:R-:W-:Y:S01]  /*aa50*/  IMAD.WIDE R224, R234, 0x4, R232.reuse ;  /* 0x00000004eae07825 */ /* 0x100fe200078e02e8 */
[----:B------:R1:W-:Y:S03]  /*aa60*/  LDGSTS.E [R0+0x3e00], desc[UR40][R250.64], !P4 ;  /* 0x03e00000fa007fae */ /* 0x0003e6000e1a1028 */
[----:B----4-:R-:W-:-:S04]  /*aa70*/  IMAD.WIDE R226, R235, 0x4, R232 ;  /* 0x00000004ebe27825 */ /* 0x010fc800078e02e8 */
[----:B------:R-:W-:-:S04]  /*aa80*/  IMAD.WIDE R228, R236, 0x4, R232 ;  /* 0x00000004ece47825 */ /* 0x000fc800078e02e8 */
[----:B------:R-:W-:-:S04]  /*aa90*/  IMAD.WIDE R230, R238, 0x4, R232 ;  /* 0x00000004eee67825 */ /* 0x000fc800078e02e8 */
[----:B------:R-:W-:-:S04]  /*aaa0*/  IMAD.WIDE R232, R243, 0x4, R232 ;  /* 0x00000004f3e87825 */ /* 0x000fc800078e02e8 */
[--C-:B------:R-:W-:Y:S01]  /*aab0*/  IMAD.WIDE R244, R244, 0x4, R134.reuse ;  /* 0x00000004f4f47825 */ /* 0x100fe200078e0286 */
[----:B------:R2:W-:Y:S03]  /*aac0*/  STL.64 [R1+0x470], R232 ;  /* 0x000470e801007387 */ /* 0x0005e60000100a00 */
[--C-:B------:R-:W-:Y:S01]  /*aad0*/  IMAD.WIDE R236, R236, 0x4, R134.reuse ;  /* 0x00000004ecec7825 */ /* 0x100fe200078e0286 */
[----:B------:R-:W-:Y:S03]  /*aae0*/  LDGSTS.E [R0+0x3f00], desc[UR40][R244.64], !P4 ;  /* 0x03f00000f4007fae */ /* 0x000fe6000e1a1028 */
[--C-:B------:R-:W-:Y:S01]  /*aaf0*/  IMAD.WIDE R238, R238, 0x4, R134.reuse ;  /* 0x00000004eeee7825 */ /* 0x100fe200078e0286 */
[----:B------:R-:W-:Y:S03]  /*ab00*/  LDGSTS.E [R0+0x4c00], desc[UR40][R208.64], !P1 ;  /* 0x04c00000d0007fae */ /* 0x000fe6000c9a1028 */
[--C-:B--2---:R-:W-:Y:S01]  /*ab10*/  IMAD.WIDE R232, R234, 0x4, R134.reuse ;  /* 0x00000004eae87825 */ /* 0x104fe200078e0286 */
[----:B------:R-:W-:Y:S03]  /*ab20*/  LDGSTS.E [R0+0x4d00], desc[UR40][R216.64], !P1 ;  /* 0x04d00000d8007fae */ /* 0x000fe6000c9a1028 */
[--C-:B------:R-:W-:Y:S01]  /*ab30*/  IMAD.WIDE R234, R235, 0x4, R134.reuse ;  /* 0x00000004ebea7825 */ /* 0x100fe200078e0286 */
[----:B------:R-:W-:Y:S03]  /*ab40*/  LDGSTS.E [R0+0x4e00], desc[UR40][R224.64], !P1 ;  /* 0x04e00000e0007fae */ /* 0x000fe6000c9a1028 */
[C---:B------:R-:W-:Y:S01]  /*ab50*/  IMAD.WIDE R134, R243.reuse, 0x4, R134 ;  /* 0x00000004f3867825 */ /* 0x040fe200078e0286 */
[----:B------:R-:W-:Y:S04]  /*ab60*/  LDGSTS.E [R0+0x4f00], desc[UR40][R232.64], !P1 ;  /* 0x04f00000e8007fae */ /* 0x000fe8000c9a1028 */
[----:B------:R2:W-:Y:S01]  /*ab70*/  STL.64 [R1+0x458], R134 ;  /* 0x0004588601007387 */ /* 0x0005e20000100a00 */
[----:B------:R-:W-:-:S03]  /*ab80*/  IMAD.WIDE R248, R243, 0x4, R248 ;  /* 0x00000004f3f87825 */ /* 0x000fc600078e02f8 */
[----:B------:R4:W-:Y:S01]  /*ab90*/  LDGSTS.E [R0+0x5c00], desc[UR40][R210.64], !P3 ;  /* 0x05c00000d2007fae */ /* 0x0009e2000d9a1028 */
[----:B------:R-:W-:-:S03]  /*aba0*/  IMAD.WIDE R144, R243, 0x4, R144 ;  /* 0x00000004f3907825 */ /* 0x000fc600078e0290 */
[----:B------:R-:W-:Y:S01]  /*abb0*/  LDGSTS.E [R0+0x5d00], desc[UR40][R218.64], !P3 ;  /* 0x05d00000da007fae */ /* 0x000fe2000d9a1028 */
[----:B--2---:R-:W-:-:S03]  /*abc0*/  IMAD.WIDE R134, R243, 0x4, R58 ;  /* 0x00000004f3867825 */ /* 0x004fc600078e023a */
[----:B------:R-:W-:Y:S04]  /*abd0*/  LDGSTS.E [R0+0x5e00], desc[UR40][R226.64], !P3 ;  /* 0x05e00000e2007fae */ /* 0x000fe8000d9a1028 */
[----:B------:R-:W2:Y:S04]  /*abe0*/  LDL.LU.64 R58, [R1+0x2330] ;  /* 0x00233000013a7983 */ /* 0x000ea80000300a00 */
[----:B------:R5:W-:Y:S01]  /*abf0*/  STL.64 [R1+0x240], R134 ;  /* 0x0002408601007387 */ /* 0x000be20000100a00 */
[----:B------:R-:W-:-:S03]  /*ac00*/  IMAD.WIDE R146, R243, 0x4, R146 ;  /* 0x00000004f3927825 */ /* 0x000fc600078e0292 */
[----:B------:R-:W-:Y:S01]  /*ac10*/  LDGSTS.E [R0+0x5f00], desc[UR40][R234.64], !P3 ;  /* 0x05f00000ea007fae */ /* 0x000fe2000d9a1028 */
[----:B------:R-:W-:-:S03]  /*ac20*/  IMAD.WIDE R160, R243, 0x4, R160 ;  /* 0x00000004f3a07825 */ /* 0x000fc600078e02a0 */
[----:B------:R1:W-:Y:S01]  /*ac30*/  LDGSTS.E [R0+0x6c00], desc[UR40][R212.64], !P2 ;  /* 0x06c00000d4007fae */ /* 0x0003e2000d1a1028 */
[----:B-----5:R-:W-:-:S03]  /*ac40*/  IMAD.WIDE R134, R243, 0x4, R62 ;  /* 0x00000004f3867825 */ /* 0x020fc600078e023e */
[----:B------:R-:W-:Y:S04]  /*ac50*/  LDGSTS.E [R0+0x6d00], desc[UR40][R220.64], !P2 ;  /* 0x06d00000dc007fae */ /* 0x000fe8000d1a1028 */
[----:B------:R-:W5:Y:S04]  /*ac60*/  LDL.LU.64 R62, [R1+0x2328] ;  /* 0x00232800013e7983 */ /* 0x000f680000300a00 */
[----:B------:R1:W-:Y:S01]  /*ac70*/  STL.64 [R1+0x410], R134 ;  /* 0x0004108601007387 */ /* 0x0003e20000100a00 */
[----:B------:R-:W-:-:S03]  /*ac80*/  IMAD.WIDE R136, R243, 0x4, R136 ;  /* 0x00000004f3887825 */ /* 0x000fc600078e0288 */
[----:B------:R-:W-:Y:S01]  /*ac90*/  LDGSTS.E [R0+0x6e00], desc[UR40][R228.64], !P2 ;  /* 0x06e00000e4007fae */ /* 0x000fe2000d1a1028 */
[----:B------:R-:W-:-:S03]  /*aca0*/  IMAD.WIDE R168, R243, 0x4, R168 ;  /* 0x00000004f3a87825 */ /* 0x000fc600078e02a8 */
[----:B------:R-:W-:Y:S01]  /*acb0*/  LDGSTS.E [R0+0x6f00], desc[UR40][R236.64], !P2 ;  /* 0x06f00000ec007fae */ /* 0x000fe2000d1a1028 */
[----:B-1----:R-:W-:-:S03]  /*acc0*/  IMAD.WIDE R134, R243, 0x4, R78 ;  /* 0x00000004f3867825 */ /* 0x002fc600078e024e */
[----:B------:R1:W-:Y:S04]  /*acd0*/  LDGSTS.E [R0+0x7c00], desc[UR40][R214.64], !P5 ;  /* 0x07c00000d6007fae */ /* 0x0003e8000e9a1028 */
[----:B------:R-:W2:Y:S04]  /*ace0*/  LDL.LU.64 R78, [R1+0x2320] ;  /* 0x00232000014e7983 */ /* 0x000ea80000300a00 */
[----:B------:R1:W-:Y:S04]  /*acf0*/  STL.64 [R1+0x450], R134 ;  /* 0x0004508601007387 */ /* 0x0003e80000100a00 */
[----:B------:R2:W-:Y:S04]  /*ad00*/  LDGSTS.E [R0+0x7d00], desc[UR40][R222.64], !P5 ;  /* 0x07d00000de007fae */ /* 0x0005e8000e9a1028 */
[----:B------:R2:W-:Y:S01]  /*ad10*/  LDGSTS.E [R0+0x7e00], desc[UR40][R230.64], !P5 ;  /* 0x07e00000e6007fae */ /* 0x0005e2000e9a1028 */
[----:B-1----:R-:W-:-:S03]  /*ad20*/  IMAD.WIDE R134, R243, 0x4, R64 ;  /* 0x00000004f3867825 */ /* 0x002fc600078e0240 */
[----:B------:R1:W-:Y:S04]  /*ad30*/  LDGSTS.E [R0+0x7f00], desc[UR40][R238.64], !P5 ;  /* 0x07f00000ee007fae */ /* 0x0003e8000e9a1028 */
[----:B------:R-:W2:Y:S04]  /*ad40*/  LDL.LU.64 R64, [R1+0x2318] ;  /* 0x0023180001407983 */ /* 0x000ea80000300a00 */
[----:B------:R1:W-:Y:S01]  /*ad50*/  STL.64 [R1+0xd0], R134 ;  /* 0x0000d08601007387 */ /* 0x0003e20000100a00 */
[----:B------:R-:W-:-:S03]  /*ad60*/  IMAD.WIDE R250, R243, 0x4, R250 ;  /* 0x00000004f3fa7825 */ /* 0x000fc600078e02fa */
[----:B------:R-:W0:Y:S01]  /*ad70*/  LDGDEPBAR ;  /* 0x00000000000079af */ /* 0x000e220000000000 */
[----:B-1----:R-:W-:-:S03]  /*ad80*/  IMAD.WIDE R134, R243, 0x4, R92 ;  /* 0x00000004f3867825 */ /* 0x002fc600078e025c */
[----:B------:R-:W2:Y:S04]  /*ad90*/  LDL.LU.64 R92, [R1+0x2310] ;  /* 0x00231000015c7983 */ /* 0x000ea80000300a00 */
[----:B------:R1:W-:Y:S02]  /*ada0*/  STL.64 [R1+0x190], R134 ;  /* 0x0001908601007387 */ /* 0x0003e40000100a00 */
[C---:B-1----:R-:W-:Y:S02]  /*adb0*/  IMAD.WIDE R134, R243.reuse, 0x4, R80 ;  /* 0x00000004f3867825 */ /* 0x042fe400078e0250 */
[----:B------:R-:W2:Y:S04]  /*adc0*/  LDL.LU.64 R80, [R1+0x2308] ;  /* 0x0023080001507983 */ /* 0x000ea80000300a00 */
[----:B------:R1:W-:Y:S02]  /*add0*/  STL.64 [R1+0x200], R134 ;  /* 0x0002008601007387 */ /* 0x0003e40000100a00 */
[----:B-1----:R-:W-:-:S02]  /*ade0*/  IMAD.WIDE R134, R243, 0x4, R66 ;  /* 0x00000004f3867825 */ /* 0x002fc400078e0242 */
        /* <DEDUP_REMOVED lines=12> */
[----:B------:R-:W3:Y:S04]  /*aeb0*/  LDL.LU.64 R96, [R1+0x22e0] ;  /* 0x0022e00001607983 */ /* 0x000ee80000300a00 */
[----:B------:R1:W-:Y:S02]  /*aec0*/  STL.64 [R1+0x440], R134 ;  /* 0x0004408601007387 */ /* 0x0003e40000100a00 */
[C---:B-1----:R-:W-:Y:S02]  /*aed0*/  IMAD.WIDE R134, R243.reuse, 0x4, R84 ;  /* 0x00000004f3867825 */ /* 0x042fe400078e0254 */
[----:B------:R-:W3:Y:S04]  /*aee0*/  LDL.LU.64 R84, [R1+0x22d8] ;  /* 0x0022d80001547983 */ /* 0x000ee80000300a00 */
        /* <DEDUP_REMOVED lines=9> */
[----:B------:R-:W-:Y:S04]  /*af80*/  STL.64 [R1+0x1fb0], R248 ;  /* 0x001fb0f801007387 */ /* 0x000fe80000100a00 */
[----:B------:R1:W-:Y:S04]  /*af90*/  STL.64 [R1+0x438], R134 ;  /* 0x0004388601007387 */ /* 0x0003e80000100a00 */
[----:B------:R4:W-:Y:S01]  /*afa0*/  STL.64 [R1+0x8], R144 ;  /* 0x0000089001007387 */ /* 0x0009e20000100a00 */
[----:B-1----:R-:W-:-:S04]  /*afb0*/  IMAD.WIDE R134, R243, 0x4, R176 ;  /* 0x00000004f3867825 */ /* 0x002fc800078e02b0 */
[C---:B----4-:R-:W-:Y:S01]  /*afc0*/  IMAD.WIDE R144, R243.reuse, 0x4, R208 ;  /* 0x00000004f3907825 */ /* 0x050fe200078e02d0 */
[----:B------:R1:W-:Y:S03]  /*afd0*/  STL.64 [R1+0x128], R134 ;  /* 0x0001288601007387 */ /* 0x0003e60000100a00 */
[----:B-1----:R-:W-:-:S04]  /*afe0*/  IMAD.WIDE R134, R243, 0x4, R132 ;  /* 0x00000004f3867825 */ /* 0x002fc800078e0284 */
[C---:B------:R-:W-:Y:S01]  /*aff0*/  IMAD.WIDE R132, R243.reuse, 0x4, R178 ;  /* 0x00000004f3847825 */ /* 0x040fe200078e02b2 */
[----:B------:R1:W-:Y:S04]  /*b000*/  STL.64 [R1+0x1fb8], R134 ;  /* 0x001fb88601007387 */ /* 0x0003e80000100a00 */
[----:B------:R-:W-:Y:S04]  /*b010*/  STL.64 [R1+0x430], R144 ;  /* 0x0004309001007387 */ /* 0x000fe80000100a00 */
[----:B------:R-:W-:Y:S04]  /*b020*/  STL.64 [R1+0x1f98], R146 ;  /* 0x001f989201007387 */ /* 0x000fe80000100a00 */
[----:B------:R4:W-:Y:S01]  /*b030*/  STL.64 [R1+0xe8], R132 ;  /* 0x0000e88401007387 */ /* 0x0009e20000100a00 */
[----:B-1----:R-:W-:-:S04]  /*b040*/  IMAD.WIDE R134, R243, 0x4, R210 ;  /* 0x00000004f3867825 */ /* 0x002fc800078e02d2 */
[----:B------:R-:W-:-:S04]  /*b050*/  IMAD.WIDE R210, R243, 0x4, R200 ;  /* 0x00000004f3d27825 */ /* 0x000fc800078e02c8 */
[----:B----4-:R-:W-:-:S04]  /*b060*/  IMAD.WIDE R132, R243, 0x4, R2 ;  /* 0x00000004f3847825 */ /* 0x010fc800078e0202 */
[C---:B------:R-:W-:Y:S01]  /*b070*/  IMAD.WIDE R2, R243.reuse, 0x4, R192 ;  /* 0x00000004f3027825 */ /* 0x040fe200078e02c0 */
[----:B------:R1:W-:Y:S04]  /*b080*/  STL.64 [R1+0x1fc0], R132 ;  /* 0x001fc08401007387 */ /* 0x0003e80000100a00 */
[----:B------:R-:W-:Y:S04]  /*b090*/  STL.64 [R1+0x428], R134 ;  /* 0x0004288601007387 */ /* 0x000fe80000100a00 */
[----:B------:R-:W-:Y:S04]  /*b0a0*/  STL.64 [R1+0x1fa0], R160 ;  /* 0x001fa0a001007387 */ /* 0x000fe80000100a00 */
[----:B------:R4:W-:Y:S01]  /*b0b0*/  STL.64 [R1+0x28], R2 ;  /* 0x0000280201007387 */ /* 0x0009e20000100a00 */
[----:B-1----:R-:W-:-:S03]  /*b0c0*/  IMAD.WIDE R132, R243, 0x4, R214 ;  /* 0x00000004f3847825 */ /* 0x002fc600078e02d6 */
[----:B------:R-:W-:Y:S01]  /*b0d0*/  STL.64 [R1+0x1fc8], R136 ;  /* 0x001fc88801007387 */ /* 0x000fe20000100a00 */
[----:B----4-:R-:W-:-:S05]  /*b0e0*/  IMAD.WIDE R2, R243, 0x4, R212 ;  /* 0x00000004f3027825 */ /* 0x010fca00078e02d4 */
[----:B------:R1:W-:Y:S04]  /*b0f0*/  STL.64 [R1+0x420], R2 ;  /* 0x0004200201007387 */ /* 0x0003e80000100a00 */
[----:B------:R-:W-:Y:S04]  /*b100*/  STL.64 [R1+0x1fa8], R168 ;  /* 0x001fa8a801007387 */ /* 0x000fe80000100a00 */
[----:B------:R-:W-:Y:S01]  /*b110*/  STL.64 [R1+0x1f90], R210 ;  /* 0x001f90d201007387 */ /* 0x000fe20000100a00 */
[----:B-1----:R-:W-:-:S03]  /*b120*/  IMAD.WIDE R2, R243, 0x4, R72 ;  /* 0x00000004f3027825 */ /* 0x002fc600078e0248 */
[----:B------:R-:W4:Y:S04]  /*b130*/  LDL.LU.64 R72, [R1+0x22b8] ;  /* 0x0022b80001487983 */ /* 0x000f280000300a00 */
        /* <DEDUP_REMOVED lines=15> */
[----:B------:R1:W-:Y:S01]  /*b230*/  STL.64 [R1+0x1c0], R2 ;  /* 0x0001c00201007387 */ /* 0x0003e20000100a00 */
[----:B--2---:R-:W-:-:S04]  /*b240*/  IMAD.WIDE R136, R243, 0x4, R58 ;  /* 0x00000004f3887825 */ /* 0x004fc800078e023a */
[C---:B-1----:R-:W-:Y:S02]  /*b250*/  IMAD.WIDE R2, R243.reuse, 0x4, R76 ;  /* 0x00000004f3027825 */ /* 0x042fe400078e024c */
[----:B------:R-:W2:Y:S04]  /*b260*/  LDL.LU.64 R76, [R1+0x2288] ;  /* 0x00228800014c7983 */ /* 0x000ea80000300a00 */
[----:B------:R1:W-:Y:S01]  /*b270*/  STL.64 [R1+0x1a8], R132 ;  /* 0x0001a88401007387 */ /* 0x0003e20000100a00 */
[----:B------:R-:W-:-:S04]  /*b280*/  IMAD.WIDE R134, R243, 0x4, R56 ;  /* 0x00000004f3867825 */ /* 0x000fc800078e0238 */
[C---:B-1----:R-:W-:Y:S02]  /*b290*/  IMAD.WIDE R132, R243.reuse, 0x4, R104 ;  /* 0x00000004f3847825 */ /* 0x042fe400078e0268 */
[----:B------:R-:W2:Y:S04]  /*b2a0*/  LDL.LU.64 R104, [R1+0x2280] ;  /* 0x0022800001687983 */ /* 0x000ea80000300a00 */
[----:B------:R1:W-:Y:S02]  /*b2b0*/  STL.64 [R1+0x478], R2 ;  /* 0x0004780201007387 */ /* 0x0003e40000100a00 */
[C---:B-1----:R-:W-:Y:S02]  /*b2c0*/  IMAD.WIDE R2, R243.reuse, 0x4, R10 ;  /* 0x00000004f3027825 */ /* 0x042fe400078e020a */
[----:B------:R-:W2:Y:S04]  /*b2d0*/  LDL.LU.64 R10, [R1+0x2278] ;  /* 0x00227800010a7983 */ /* 0x000ea80000300a00 */
[----:B------:R1:W-:Y:S04]  /*b2e0*/  STL.64 [R1+0x480], R132 ;  /* 0x0004808401007387 */ /* 0x0003e80000100a00 */
[----:B------:R-:W2:Y:S04]  /*b2f0*/  LDL.LU.64 R58, [R1+0x2270] ;  /* 0x00227000013a7983 */ /* 0x000ea80000300a00 */
[----:B------:R5:W-:Y:S01]  /*b300*/  STL.64 [R1+0x488], R2 ;  /* 0x0004880201007387 */ /* 0x000be20000100a00 */
[----:B-1----:R-:W-:-:S03]  /*b310*/  IMAD.WIDE R132, R243, 0x4, R12 ;  /* 0x00000004f3847825 */ /* 0x002fc600078e020c */
[----:B------:R-:W2:Y:S04]  /*b320*/  LDL.LU.64 R12, [R1+0x2268] ;  /* 0x00226800010c7983 */ /* 0x000ea80000300a00 */
[----:B------:R-:W2:Y:S01]  /*b330*/  LDL.LU.64 R56, [R1+0x2260] ;  /* 0x0022600001387983 */ /* 0x000ea20000300a00 */
[----:B-----5:R-:W-:-:S03]  /*b340*/  IMAD.WIDE R2, R243, 0x4, R50 ;  /* 0x00000004f3027825 */ /* 0x020fc600078e0232 */
[----:B------:R-:W5:Y:S04]  /*b350*/  LDL.LU.64 R50, [R1+0x2258] ;  /* 0x0022580001327983 */ /* 0x000f680000300a00 */
[----:B------:R-:W-:Y:S04]  /*b360*/  STL.64 [R1+0xb0], R136 ;  /* 0x0000b08801007387 */ /* 0x000fe80000100a00 */
[----:B------:R-:W-:Y:S04]  /*b370*/  STL.64 [R1+0x1fd0], R136 ;  /* 0x001fd08801007387 */ /* 0x000fe80000100a00 */
[----:B------:R1:W-:Y:S02]  /*b380*/  STL.64 [R1+0x180], R2 ;  /* 0x0001800201007387 */ /* 0x0003e40000100a00 */
[----:B-1----:R-:W-:-:S02]  /*b390*/  IMAD.WIDE R2, R243, 0x4, R54 ;  /* 0x00000004f3027825 */ /* 0x002fc400078e0236 */
[----:B------:R-:W2:Y:S04]  /*b3a0*/  LDL.LU.64 R54, [R1+0x2250] ;  /* 0x0022500001367983 */ /* 0x000ea80000300a00 */
[----:B------:R-:W-:Y:S04]  /*b3b0*/  STL.64 [R1+0xc0], R132 ;  /* 0x0000c08401007387 */ /* 0x000fe80000100a00 */
[----:B------:R1:W-:Y:S04]  /*b3c0*/  STL.64 [R1+0x1fd8], R132 ;  /* 0x001fd88401007387 */ /* 0x0003e80000100a00 */
[----:B------:R1:W-:Y:S02]  /*b3d0*/  STL.64 [R1+0x178], R2 ;  /* 0x0001780201007387 */ /* 0x0003e40000100a00 */
[----:B-1----:R-:W-:-:S04]  /*b3e0*/  IMAD.WIDE R132, R243, 0x4, R42 ;  /* 0x00000004f3847825 */ /* 0x002fc800078e022a */
[C---:B------:R-:W-:Y:S02]  /*b3f0*/  IMAD.WIDE R2, R243.reuse, 0x4, R48 ;  /* 0x00000004f3027825 */ /* 0x040fe400078e0230 */
[----:B------:R-:W2:Y:S04]  /*b400*/  LDL.LU.64 R48, [R1+0x2248] ;  /* 0x0022480001307983 */ /* 0x000ea80000300a00 */
[----:B------:R-:W-:Y:S04]  /*b410*/  STL.64 [R1+0xc8], R134 ;  /* 0x0000c88601007387 */ /* 0x000fe80000100a00 */
[----:B------:R-:W-:Y:S04]  /*b420*/  STL.64 [R1+0x1fe0], R134 ;  /* 0x001fe08601007387 */ /* 0x000fe80000100a00 */
[----:B------:R1:W-:Y:S04]  /*b430*/  STL.64 [R1+0x168], R2 ;  /* 0x0001680201007387 */ /* 0x0003e80000100a00 */
[----:B------:R-:W2:Y:S01]  /*b440*/  LDL.LU.64 R42, [R1+0x2240] ;  /* 0x00224000012a7983 */ /* 0x000ea20000300a00 */
[----:B-1----:R-:W-:-:S03]  /*b450*/  IMAD.WIDE R2, R243, 0x4, R46 ;  /* 0x00000004f3027825 */ /* 0x002fc600078e022e */
[----:B------:R-:W2:Y:S04]  /*b460*/  LDL.LU.64 R46, [R1+0x2238] ;  /* 0x00223800012e7983 */ /* 0x000ea80000300a00 */
[----:B------:R1:W-:Y:S01]  /*b470*/  STL.64 [R1+0x150], R132 ;  /* 0x0001508401007387 */ /* 0x0003e20000100a00 */
[----:B------:R-:W-:-:S04]  /*b480*/  IMAD.WIDE R212, R243, 0x4, R26 ;  /* 0x00000004f3d47825 */ /* 0x000fc800078e021a */
[C---:B-1----:R-:W-:Y:S02]  /*b490*/  IMAD.WIDE R132, R243.reuse, 0x4, R40 ;  /* 0x00000004f3847825 */ /* 0x042fe400078e0228 */
        /* <DEDUP_REMOVED lines=14> */
[----:B------:R4:W-:Y:S04]  /*b580*/  STL.64 [R1+0x1e8], R2 ;  /* 0x0001e80201007387 */ /* 0x0009e80000100a00 */
[----:B------:R-:W-:Y:S01]  /*b590*/  STL.64 [R1+0x1fe8], R212 ;  /* 0x001fe8d401007387 */ /* 0x000fe20000100a00 */
[----:B-1----:R-:W-:-:S03]  /*b5a0*/  IMAD.WIDE R132, R243, 0x4, R22 ;  /* 0x00000004f3847825 */ /* 0x002fc600078e0216 */
[----:B------:R-:W2:Y:S01]  /*b5b0*/  LDL.LU.64 R30, [R1+0x2208] ;  /* 0x00220800011e7983 */ /* 0x000ea20000300a00 */
[----:B----4-:R-:W-:-:S03]  /*b5c0*/  IMAD.WIDE R2, R243, 0x4, R18 ;  /* 0x00000004f3027825 */ /* 0x010fc600078e0212 */
[----:B------:R-:W-:Y:S04]  /*b5d0*/  STL.64 [R1+0x1ff8], R214 ;  /* 0x001ff8d601007387 */ /* 0x000fe80000100a00 */
[----:B------:R-:W4:Y:S04]  /*b5e0*/  LDL.LU.64 R24, [R1+0x2200] ;  /* 0x0022000001187983 */ /* 0x000f280000300a00 */
[----:B------:R-:W2:Y:S04]  /*b5f0*/  LDL.LU.64 R18, [R1+0x21f8] ;  /* 0x0021f80001127983 */ /* 0x000ea80000300a00 */
[----:B------:R-:W2:Y:S04]  /*b600*/  LDL.LU.64 R22, [R1+0x21f0] ;  /* 0x0021f00001167983 */ /* 0x000ea80000300a00 */
[----:B------:R1:W-:Y:S02]  /*b610*/  STL.64 [R1+0x90], R2 ;  /* 0x0000900201007387 */ /* 0x0003e40000100a00 */
[----:B-1----:R-:W-:-:S02]  /*b620*/  IMAD.WIDE R2, R243, 0x4, R16 ;  /* 0x00000004f3027825 */ /* 0x002fc400078e0210 */
[----:B------:R-:W2:Y:S04]  /*b630*/  LDL.LU.64 R16, [R1+0x21e8] ;  /* 0x0021e80001107983 */ /* 0x000ea80000300a00 */
[----:B------:R1:W-:Y:S04]  /*b640*/  STL.64 [R1+0x98], R132 ;  /* 0x0000988401007387 */ /* 0x0003e80000100a00 */
[----:B------:R-:W-:Y:S04]  /*b650*/  STL.64 [R1+0x88], R248 ;  /* 0x000088f801007387 */ /* 0x000fe80000100a00 */
[----:B------:R-:W-:Y:S01]  /*b660*/  STL.64 [R1+0x2000], R248 ;  /* 0x002000f801007387 */ /* 0x000fe20000100a00 */
[----:B-1----:R-:W-:-:S03]  /*b670*/  IMAD.WIDE R132, R243, 0x4, R14 ;  /* 0x00000004f3847825 */ /* 0x002fc600078e020e */
        /* <DEDUP_REMOVED lines=20> */
[----:B------:R-:W-:Y:S04]  /*b7c0*/  STL.64 [R1+0x78], R132 ;  /* 0x0000788401007387 */ /* 0x000fe80000100a00 */
[----:B------:R-:W2:Y:S04]  /*b7d0*/  LDL.LU.64 R60, [R1+0x21b0] ;  /* 0x0021b000013c7983 */ /* 0x000ea80000300a00 */
[----:B------:R1:W-:Y:S04]  /*b7e0*/  STL.64 [R1+0x70], R2 ;  /* 0x0000700201007387 */ /* 0x0003e80000100a00 */
[----:B------:R-:W-:Y:S04]  /*b7f0*/  STL.64 [R1+0x2008], R192 ;  /* 0x002008c001007387 */ /* 0x000fe80000100a00 */
[----:B------:R-:W2:Y:S01]  /*b800*/  LDL.LU.64 R118, [R1+0x21a8] ;  /* 0x0021a80001767983 */ /* 0x000ea20000300a00 */
[----:B------:R-:W-:-:S03]  /*b810*/  IMAD.WIDE R160, R243, 0x4, R112 ;  /* 0x00000004f3a07825 */ /* 0x000fc600078e0270 */
[----:B------:R-:W-:Y:S01]  /*b820*/  STL.64 [R1+0x2010], R200 ;  /* 0x002010c801007387 */ /* 0x000fe20000100a00 */
[----:B------:R-:W-:-:S03]  /*b830*/  IMAD.WIDE R146, R243, 0x4, R110 ;  /* 0x00000004f3927825 */ /* 0x000fc600078e026e */
[----:B------:R-:W2:Y:S01]  /*b840*/  LDL.LU.64 R116, [R1+0x21a0] ;  /* 0x0021a00001747983 */ /* 0x000ea20000300a00 */
[----:B-1----:R-:W-:-:S03]  /*b850*/  IMAD.WIDE R2, R243, 0x4, R108 ;  /* 0x00000004f3027825 */ /* 0x002fc600078e026c */
[----:B------:R-:W-:Y:S04]  /*b860*/  STL.64 [R1+0x2018], R208 ;  /* 0x002018d001007387 */ /* 0x000fe80000100a00 */
[----:B------:R-:W2:Y:S04]  /*b870*/  LDL.LU.64 R114, [R1+0x2198] ;  /* 0x0021980001727983 */ /* 0x000ea80000300a00 */
[----:B------:R-:W2:Y:S04]  /*b880*/  LDL.LU.64 R112, [R1+0x2190] ;  /* 0x0021900001707983 */ /* 0x000ea80000300a00 */
[----:B------:R-:W2:Y:S04]  /*b890*/  LDL.LU.64 R110, [R1+0x2188] ;  /* 0x00218800016e7983 */ /* 0x000ea80000300a00 */
[----:B------:R-:W2:Y:S04]  /*b8a0*/  LDL.LU.64 R108, [R1+0x2180] ;  /* 0x00218000016c7983 */ /* 0x000ea80000300a00 */
[----:B------:R-:W-:Y:S04]  /*b8b0*/  STL.64 [R1+0x40], R168 ;  /* 0x000040a801007387 */ /* 0x000fe80000100a00 */
[----:B------:R-:W-:Y:S04]  /*b8c0*/  STL.64 [R1+0x2020], R168 ;  /* 0x002020a801007387 */ /* 0x000fe80000100a00 */
[----:B------:R1:W-:Y:S01]  /*b8d0*/  STL.64 [R1+0x20], R2 ;  /* 0x0000200201007387 */ /* 0x0003e20000100a00 */
[----:B------:R-:W-:-:S04]  /*b8e0*/  IMAD.WIDE R210, R243, 0x4, R8 ;  /* 0x00000004f3d27825 */ /* 0x000fc800078e0208 */
[C---:B-1----:R-:W-:Y:S02]  /*b8f0*/  IMAD.WIDE R2, R243.reuse, 0x4, R106 ;  /* 0x00000004f3027825 */ /* 0x042fe400078e026a */
[----:B------:R-:W2:Y:S04]  /*b900*/  LDL.LU.64 R106, [R1+0x2178] ;  /* 0x00217800016a7983 */ /* 0x000ea80000300a00 */
[----:B------:R-:W-:Y:S04]  /*b910*/  STL.64 [R1+0x38], R160 ;  /* 0x000038a001007387 */ /* 0x000fe80000100a00 */
[----:B------:R1:W-:Y:S04]  /*b920*/  STL.64 [R1+0x18], R2 ;  /* 0x0000180201007387 */ /* 0x0003e80000100a00 */
[----:B------:R-:W2:Y:S04]  /*b930*/  LDL.LU.64 R8, [R1+0x2170] ;  /* 0x0021700001087983 */ /* 0x000ea80000300a00 */
[----:B------:R-:W-:Y:S01]  /*b940*/  STL.64 [R1+0x30], R146 ;  /* 0x0000309201007387 */ /* 0x000fe20000100a00 */
[----:B-1----:R-:W-:-:S03]  /*b950*/  IMAD.WIDE R2, R243, 0x4, R240 ;  /* 0x00000004f3027825 */ /* 0x002fc600078e02f0 */
[----:B------:R-:W3:Y:S01]  /*b960*/  LDL.64 R240, [R1+0x138] ;  /* 0x0001380001f07983 */ /* 0x000ee20000100a00 */
[----:B------:R-:W-:-:S03]  /*b970*/  IMAD.WIDE R178, R243, 0x4, R130 ;  /* 0x00000004f3b27825 */ /* 0x000fc600078e0282 */
[----:B------:R1:W-:Y:S01]  /*b980*/  STL.64 [R1], R2 ;  /* 0x0000000201007387 */ /* 0x0003e20000100a00 */
[C---:B------:R-:W-:Y:S01]  /*b990*/  IMAD.WIDE R130, R243.reuse, 0x4, R126 ;  /* 0x00000004f3827825 */ /* 0x040fe200078e027e */
[----:B------:R-:W4:Y:S03]  /*b9a0*/  S2R R137, SR_TID.X ;  /* 0x0000000000897919 */ /* 0x000f260000002100 */
[C---:B------:R-:W-:Y:S02]  /*b9b0*/  IMAD.WIDE R126, R243.reuse, 0x4, R6 ;  /* 0x00000004f37e7825 */ /* 0x040fe400078e0206 */
[----:B------:R-:W4:Y:S01]  /*b9c0*/  LDC R7, c[0x0][0x3a0] ;  /* 0x0000e800ff077b82 */ /* 0x000f220000000800 */
[----:B------:R-:W-:Y:S01]  /*b9d0*/  STL.64 [R1+0x1ee0], R250 ;  /* 0x001ee0fa01007387 */ /* 0x000fe20000100a00 */
[----:B------:R-:W-:-:S03]  /*b9e0*/  IMAD.WIDE R176, R243, 0x4, R120 ;  /* 0x00000004f3b07825 */ /* 0x000fc600078e0278 */
[----:B------:R-:W-:Y:S01]  /*b9f0*/  STL.64 [R1+0x10], R210 ;  /* 0x000010d201007387 */ /* 0x000fe20000100a00 */
[C---:B------:R-:W-:Y:S02]  /*ba00*/  IMAD.WIDE R144, R243.reuse, 0x4, R122 ;  /* 0x00000004f3907825 */ /* 0x040fe400078e027a */
[----:B-1----:R-:W1:Y:S02]  /*ba10*/  LDC R3, c[0x0][0x3a0] ;  /* 0x0000e800ff037b82 */ /* 0x002e640000000800 */
[----:B------:R-:W-:-:S04]  /*ba20*/  IMAD.WIDE R122, R243, 0x4, R4 ;  /* 0x00000004f37a7825 */ /* 0x000fc800078e0204 */
[C---:B------:R-:W-:Y:S02]  /*ba30*/  IMAD.WIDE R244, R243.reuse, 0x4, R244 ;  /* 0x00000004f3f47825 */ /* 0x040fe400078e02f4 */
[----:B------:R-:W4:Y:S02]  /*ba40*/  LDC R2, c[0x0][0x3a0] ;  /* 0x0000e800ff027b82 */ /* 0x000f240000000800 */
[C---:B------:R-:W-:Y:S01]  /*ba50*/  IMAD.WIDE R246, R243.reuse, 0x4, R246 ;  /* 0x00000004f3f67825 */ /* 0x040fe200078e02f6 */
[----:B------:R-:W-:Y:S03]  /*ba60*/  STL.64 [R1+0x1ee8], R244 ;  /* 0x001ee8f401007387 */ /* 0x000fe60000100a00 */
[C---:B------:R-:W-:Y:S02]  /*ba70*/  IMAD.WIDE R148, R243.reuse, 0x4, R148 ;  /* 0x00000004f3947825 */ /* 0x040fe400078e0294 */
[----:B------:R-:W5:Y:S02]  /*ba80*/  LDC R120, c[0x0][0x3a0] ;  /* 0x0000e800ff787b82 */ /* 0x000f640000000800 */
[----:B------:R-:W-:-:S04]  /*ba90*/  IMAD.WIDE R150, R243, 0x4, R150 ;  /* 0x00000004f3967825 */ /* 0x000fc800078e0296 */
[----:B------:R-:W-:Y:S02]  /*baa0*/  IMAD.WIDE R152, R243, 0x4, R152 ;  /* 0x00000004f3987825 */ /* 0x000fe400078e0298 */
[----:B------:R-:W5:Y:S02]  /*bab0*/  LDC R4, c[0x0][0x3a0] ;  /* 0x0000e800ff047b82 */ /* 0x000f640000000800 */
[----:B-1----:R-:W-:Y:S02]  /*bac0*/  VIADD R3, R3, 0xffffffdf ;  /* 0xffffffdf03037836 */ /* 0x002fe40000000000 */
[----:B------:R-:W-:-:S03]  /*bad0*/  IMAD.WIDE R180, R243, 0x4, R180 ;  /* 0x00000004f3b47825 */ /* 0x000fc600078e02b4 */
[----:B------:R-:W-:Y:S01]  /*bae0*/  ISETP.GE.U32.AND P6, PT, R3, 0x7fffffc0, PT ;  /* 0x7fffffc00300780c */ /* 0x000fe20003fc6070 */
[----:B------:R-:W1:Y:S01]  /*baf0*/  LDC R5, c[0x0][0x3a0] ;  /* 0x0000e800ff057b82 */ /* 0x000e620000000800 */
[----:B----4-:R-:W-:Y:S02]  /*bb00*/  VIADD R2, R2, 0xffffffdb ;  /* 0xffffffdb02027836 */ /* 0x010fe40000000000 */
[----:B------:R-:W-:Y:S02]  /*bb10*/  VIADD R3, R7, 0xffffffd7 ;  /* 0xffffffd707037836 */ /* 0x000fe40000000000 */
[----:B------:R-:W-:Y:S01]  /*bb20*/  IMAD.WIDE R182, R243, 0x4, R182 ;  /* 0x00000004f3b67825 */ /* 0x000fe200078e02b6 */
[----:B------:R-:W-:Y:S02]  /*bb30*/  ISETP.GE.U32.AND P1, PT, R2, 0x7fffffbc, PT ;  /* 0x7fffffbc0200780c */ /* 0x000fe40003f26070 */
[----:B------:R-:W-:Y:S01]  /*bb40*/  ISETP.GE.U32.AND P5, PT, R3, 0x7fffffb8, PT ;  /* 0x7fffffb80300780c */ /* 0x000fe20003fa6070 */
[----:B-----5:R-:W-:Y:S01]  /*bb50*/  VIADD R2, R120, 0xffffffd3 ;  /* 0xffffffd378027836 */ /* 0x020fe20000000000 */
[----:B------:R-:W4:Y:S01]  /*bb60*/  LDC R6, c[0x0][0x3a0] ;  /* 0x0000e800ff067b82 */ /* 0x000f220000000800 */
[----:B------:R-:W-:-:S03]  /*bb70*/  IMAD.WIDE R184, R243, 0x4, R184 ;  /* 0x00000004f3b87825 */ /* 0x000fc600078e02b8 */
[----:B------:R-:W-:Y:S01]  /*bb80*/  ISETP.GE.U32.AND P4, PT, R2, 0x7fffffb4, PT ;  /* 0x7fffffb40200780c */ /* 0x000fe20003f86070 */
[----:B------:R-:W-:-:S03]  /*bb90*/  IMAD.WIDE R216, R243, 0x4, R216 ;  /* 0x00000004f3d87825 */ /* 0x000fc600078e02d8 */
[----:B------:R-:W5:Y:S01]  /*bba0*/  LDC R7, c[0x0][0x3a0] ;  /* 0x0000e800ff077b82 */ /* 0x000f620000000800 */
[----:B------:R-:W-:Y:S01]  /*bbb0*/  VIADD R3, R4, 0xffffffcf ;  /* 0xffffffcf04037836 */ /* 0x000fe20000000000 */
[----:B------:R-:W-:Y:S01]  /*bbc0*/  STL.64 [R1+0x1ef0], R216 ;  /* 0x001ef0d801007387 */ /* 0x000fe20000100a00 */
[----:B------:R-:W-:-:S03]  /*bbd0*/  IMAD.WIDE R224, R243, 0x4, R224 ;  /* 0x00000004f3e07825 */ /* 0x000fc600078e02e0 */
[----:B------:R-:W-:Y:S01]  /*bbe0*/  ISETP.GE.U32.AND P3, PT, R3, 0x7fffffb0, PT ;  /* 0x7fffffb00300780c */ /* 0x000fe20003f66070 */
[C---:B------:R-:W-:Y:S01]  /*bbf0*/  IMAD.WIDE R232, R243.reuse, 0x4, R232 ;  /* 0x00000004f3e87825 */ /* 0x040fe200078e02e8 */
[----:B------:R-:W-:Y:S01]  /*bc00*/  SHF.R.S32.HI R3, RZ, 0x5, R137 ;  /* 0x00000005ff037819 */ /* 0x000fe20000011489 */
[----:B------:R-:W-:Y:S02]  /*bc10*/  STL.64 [R1+0x1ef8], R224 ;  /* 0x001ef8e001007387 */ /* 0x000fe40000100a00 */
[----:B------:R-:W-:-:S04]  /*bc20*/  IMAD.WIDE R128, R243, 0x4, R128 ;  /* 0x00000004f3807825 */ /* 0x000fc800078e0280 */
        /* <DEDUP_REMOVED lines=30> */
[----:B------:R-:W-:Y:S01]  /*be10*/  IMAD.WIDE R238, R243, 0x4, R238 ;  /* 0x00000004f3ee7825 */ /* 0x000fe200078e02ee */
[----:B------:R-:W-:Y:S01]  /*be20*/  LOP3.LUT R243, R137, 0x1f, RZ, 0xc0, !PT ;  /* 0x0000001f89f37812 */ /* 0x000fe200078ec0ff */
[----:B------:R-:W-:Y:S02]  /*be30*/  STL.64 [R1+0x1f00], R232 ;  /* 0x001f00e801007387 */ /* 0x000fe40000100a00 */
[----:B-1----:R-:W-:Y:S01]  /*be40*/  VIADD R2, R5, 0xffffffcb ;  /* 0xffffffcb05027836 */ /* 0x002fe20000000000 */
[----:B------:R-:W-:Y:S01]  /*be50*/  SGXT R3, R3, 0x1 ;  /* 0x000000010303781a */ /* 0x000fe20000000200 */
[----:B------:R-:W-:Y:S03]  /*be60*/  STL.64 [R1+0x1f08], R218 ;  /* 0x001f08da01007387 */ /* 0x000fe60000100a00 */
[----:B------:R-:W-:Y:S01]  /*be70*/  ISETP.GE.U32.AND P2, PT, R2, 0x7fffffac, PT ;  /* 0x7fffffac0200780c */ /* 0x000fe20003f46070 */
[----:B------:R-:W-:Y:S01]  /*be80*/  IMAD.SHL.U32 R2, R243, 0x4, RZ ;  /* 0x00000004f3027824 */ /* 0x000fe200078e00ff */
[----:B------:R-:W-:Y:S04]  /*be90*/  STL.64 [R1+0x1f10], R226 ;  /* 0x001f10e201007387 */ /* 0x000fe80000100a00 */
[----:B------:R-:W-:Y:S01]  /*bea0*/  LOP3.LUT R5, R2, 0x90, R3, 0x78, !PT ;  /* 0x0000009002057812 */ /* 0x000fe200078e7803 */
[----:B------:R-:W-:Y:S04]  /*beb0*/  STL.64 [R1+0x1f18], R234 ;  /* 0x001f18ea01007387 */ /* 0x000fe80000100a00 */
[----:B------:R-:W-:Y:S01]  /*bec0*/  VIADD R2, R5, UR75 ;  /* 0x0000004b05027c36 */ /* 0x000fe20008000000 */
[----:B------:R-:W-:Y:S04]  /*bed0*/  STL.64 [R1+0x1f20], R220 ;  /* 0x001f20dc01007387 */ /* 0x000fe80000100a00 */
[----:B------:R-:W-:Y:S04]  /*bee0*/  STL.64 [R1+0x1f28], R228 ;  /* 0x001f28e401007387 */ /* 0x000fe80000100a00 */
[----:B------:R-:W-:Y:S04]  /*bef0*/  STL.64 [R1+0x1f30], R236 ;  /* 0x001f30ec01007387 */ /* 0x000fe80000100a00 */
[----:B------:R1:W-:Y:S04]  /*bf00*/  STL.64 [R1+0x1f38], R222 ;  /* 0x001f38de01007387 */ /* 0x0003e80000100a00 */
[----:B------:R-:W-:Y:S04]  /*bf10*/  STL.64 [R1+0x1f40], R230 ;  /* 0x001f40e601007387 */ /* 0x000fe80000100a00 */
[----:B------:R-:W-:Y:S04]  /*bf20*/  STL.64 [R1+0x1f48], R238 ;  /* 0x001f48ee01007387 */ /* 0x000fe80000100a00 */
[----:B-1----:R-:W5:Y:S04]  /*bf30*/  LDL.LU.64 R222, [R1+0x3b0] ;  /* 0x0003b00001de7983 */ /* 0x002f680000300a00 */
[----:B------:R-:W5:Y:S04]  /*bf40*/  LDL.LU.64 R234, [R1+0x3d0] ;  /* 0x0003d00001ea7983 */ /* 0x000f680000300a00 */
[----:B------:R-:W5:Y:S01]  /*bf50*/  LDL.LU.64 R224, [R1+0x3f0] ;  /* 0x0003f00001e07983 */ /* 0x000f620000300a00 */
[----:B----4-:R-:W-:-:S03]  /*bf60*/  VIADD R6, R6, 0xffffffc7 ;  /* 0xffffffc706067836 */ /* 0x010fc60000000000 */
[----:B--2---:R-:W-:Y:S04]  /*bf70*/  LDGSTS.E [R2+0x10000], desc[UR40][R8.64], P0 ;  /* 0x1000000008027fae */ /* 0x004fe800081a1028 */
[----:B------:R-:W-:Y:S04]  /*bf80*/  LDGSTS.E [R2+0x10400], desc[UR40][R106.64], P0 ;  /* 0x104000006a027fae */ /* 0x000fe800081a1028 */
        /* <DEDUP_REMOVED lines=12> */
[----:B---3--:R-:W-:Y:S04]  /*c050*/  LDGSTS.E [R2+0x13800], desc[UR40][R240.64], P0 ;  /* 0x13800000f0027fae */ /* 0x008fe800081a1028 */
[----:B------:R-:W-:Y:S04]  /*c060*/  LDGSTS.E [R2+0x13c00], desc[UR40][R18.64], P0 ;  /* 0x13c0000012027fae */ /* 0x000fe800081a1028 */
[----:B------:R-:W-:Y:S04]  /*c070*/  LDGSTS.E [R2+0x14000], desc[UR40][R26.64], P0 ;  /* 0x140000001a027fae */ /* 0x000fe800081a1028 */
[----:B------:R-:W-:Y:S04]  /*c080*/  LDGSTS.E [R2+0x14400], desc[UR40][R34.64], P0 ;  /* 0x1440000022027fae */ /* 0x000fe800081a1028 */
[----:B------:R-:W2:Y:S04]  /*c090*/  LDL.LU.64 R18, [R1+0x2168] ;  /* 0x0021680001127983 */ /* 0x000ea80000300a00 */
[----:B------:R-:W3:Y:S04]  /*c0a0*/  LDL.LU.64 R26, [R1+0x2160] ;  /* 0x00216000011a7983 */ /* 0x000ee80000300a00 */
[----:B------:R-:W4:Y:S04]  /*c0b0*/  LDL.LU.64 R34, [R1+0x2158] ;  /* 0x0021580001227983 */ /* 0x000f280000300a00 */
[----:B------:R-:W-:Y:S04]  /*c0c0*/  LDGSTS.E [R2+0x14800], desc[UR40][R42.64], P0 ;  /* 0x148000002a027fae */ /* 0x000fe800081a1028 */
[----:B------:R-:W-:Y:S04]  /*c0d0*/  LDGSTS.E [R2+0x14c00], desc[UR40][R50.64], P0 ;  /* 0x14c0000032027fae */ /* 0x000fe800081a1028 */
[----:B------:R-:W-:Y:S04]  /*c0e0*/  LDGSTS.E [R2+0x15000], desc[UR40][R58.64], P0 ;  /* 0x150000003a027fae */ /* 0x000fe800081a1028 */
[----:B------:R-:W2:Y:S04]  /*c0f0*/  LDL.LU.64 R42, [R1+0x2150] ;  /* 0x00215000012a7983 */ /* 0x000ea80000300a00 */
[----:B------:R-:W2:Y:S04]  /*c100*/  LDL.LU.64 R50, [R1+0x2148] ;  /* 0x0021480001327983 */ /* 0x000ea80000300a00 */
[----:B------:R-:W2:Y:S04]  /*c110*/  LDL.LU.64 R58, [R1+0x2140] ;  /* 0x00214000013a7983 */ /* 0x000ea80000300a00 */
        /* <DEDUP_REMOVED lines=11> */
[----:B------:R-:W2:Y:S01]  /*c1d0*/  LDL.LU.64 R66, [R1+0x2110] ;  /* 0x0021100001427983 */ /* 0x000ea20000300a00 */
[----:B------:R-:W-:-:S03]  /*c1e0*/  LOP3.LUT R3, R5, 0x20, RZ, 0x3c, !PT ;  /* 0x0000002005037812 */ /* 0x000fc600078e3cff */
[----:B------:R-:W-:Y:S04]  /*c1f0*/  LDGSTS.E [R2+0x16c00], desc[UR40][R64.64], P0 ;  /* 0x16c0000040027fae */ /* 0x000fe800081a1028 */
[----:B------:R-:W-:Y:S04]  /*c200*/  LDGSTS.E [R2+0x17000], desc[UR40][R62.64], P0 ;  /* 0x170000003e027fae */ /* 0x000fe800081a1028 */
[----:B------:R-:W2:Y:S04]  /*c210*/  LDL.LU.64 R64, [R1+0x2108] ;  /* 0x0021080001407983 */ /* 0x000ea80000300a00 */
[----:B------:R-:W2:Y:S01]  /*c220*/  LDL.LU.64 R62, [R1+0x2100] ;  /* 0x00210000013e7983 */ /* 0x000ea20000300a00 */
[----:B------:R-:W-:-:S03]  /*c230*/  VIADD R3, R3, UR75 ;  /* 0x0000004b03037c36 */ /* 0x000fc60008000000 */
[----:B------:R-:W3:Y:S04]  /*c240*/  LDL.LU.64 R236, [R1+0x3b8] ;  /* 0x0003b80001ec7983 */ /* 0x000ee80000300a00 */
[----:B------:R-:W3:Y:S04]  /*c250*/  LDL.LU.64 R226, [R1+0x3d8] ;  /* 0x0003d80001e27983 */ /* 0x000ee80000300a00 */
[----:B------:R-:W3:Y:S04]  /*c260*/  LDL.LU.64 R216, [R1+0x400] ;  /* 0x0004000001d87983 */ /* 0x000ee80000300a00 */
[----:B-----5:R-:W-:Y:S04]  /*c270*/  LDGSTS.E [R2+0x17400], desc[UR40][R222.64], P0 ;  /* 0x17400000de027fae */ /* 0x020fe800081a1028 */
[----:B------:R-:W-:Y:S04]  /*c280*/  LDGSTS.E [R2+0x17800], desc[UR40][R234.64], P0 ;  /* 0x17800000ea027fae */ /* 0x000fe800081a1028 */
[----:B------:R1:W-:Y:S04]  /*c290*/  LDGSTS.E [R2+0x17c00], desc[UR40][R224.64], P0 ;  /* 0x17c00000e0027fae */ /* 0x0003e800081a1028 */
[----:B------:R-:W-:Y:S04]  /*c2a0*/  STL.64 [R1+0x1f58], R222 ;  /* 0x001f58de01007387 */ /* 0x000fe80000100a00 */
[----:B------:R5:W-:Y:S04]  /*c2b0*/  STL.64 [R1+0x1f50], R234 ;  /* 0x001f50ea01007387 */ /* 0x000be80000100a00 */
[----:B-----5:R-:W5:Y:S04]  /*c2c0*/  LDL.LU.64 R234, [R1+0x398] ;  /* 0x0003980001ea7983 */ /* 0x020f680000300a00 */
[----:B------:R1:W-:Y:S04]  /*c2d0*/  STL.64 [R1+0x1f60], R224 ;  /* 0x001f60e001007387 */ /* 0x0003e80000100a00 */
        /* <DEDUP_REMOVED lines=11> */
[----:B----4-:R-:W-:Y:S04]  /*c390*/  LDGSTS.E [R3+0x12d00], desc[UR40][R34.64], P0 ;  /* 0x12d0000022037fae */ /* 0x010fe800081a1028 */
[----:B---3--:R-:W-:Y:S04]  /*c3a0*/  LDGSTS.E [R3+0x13100], desc[UR40][R26.64], P0 ;  /* 0x131000001a037fae */ /* 0x008fe800081a1028 */
[----:B------:R-:W-:Y:S04]  /*c3b0*/  LDGSTS.E [R3+0x13500], desc[UR40][R18.64], P0 ;  /* 0x1350000012037fae */ /* 0x000fe800081a1028 */
        /* <DEDUP_REMOVED lines=25> */
[----:B------:R-:W-:Y:S01]  /*c550*/  LDGSTS.E [R3+0x16d00], desc[UR40][R78.64], P0 ;  /* 0x16d000004e037fae */ /* 0x000fe200081a1028 */
[----:B------:R-:W-:-:S03]  /*c560*/  LOP3.LUT R4, R5, 0x40, RZ, 0x3c, !PT ;  /* 0x0000004005047812 */ /* 0x000fc600078e3cff */
[----:B-----5:R-:W-:Y:S04]  /*c570*/  LDGSTS.E [R3+0x17100], desc[UR40][R234.64], P0 ;  /* 0x17100000ea037fae */ /* 0x020fe800081a1028 */
[----:B------:R-:W5:Y:S04]  /*c580*/  LDL.LU.64 R80, [R1+0x2098] ;  /* 0x0020980001507983 */ /* 0x000f680000300a00 */
[----:B------:R-:W2:Y:S01]  /*c590*/  LDL.LU.64 R78, [R1+0x2090] ;  /* 0x00209000014e7983 */ /* 0x000ea20000300a00 */
[----:B------:R-:W-:-:S03]  /*c5a0*/  VIADD R4, R4, UR75 ;  /* 0x0000004b04047c36 */ /* 0x000fc60008000000 */
[----:B------:R-:W-:Y:S04]  /*c5b0*/  LDGSTS.E [R3+0x17500], desc[UR40][R236.64], P0 ;  /* 0x17500000ec037fae */ /* 0x000fe800081a1028 */
[----:B------:R-:W-:Y:S04]  /*c5c0*/  LDGSTS.E [R3+0x17900], desc[UR40][R226.64], P0 ;  /* 0x17900000e2037fae */ /* 0x000fe800081a1028 */
[----:B------:R-:W-:Y:S04]  /*c5d0*/  LDGSTS.E [R3+0x17d00], desc[UR40][R216.64], P0 ;  /* 0x17d00000d8037fae */ /* 0x000fe800081a1028 */
[----:B------:R-:W-:Y:S04]  /*c5e0*/  STL.64 [R1+0x1f68], R234 ;  /* 0x001f68ea01007387 */ /* 0x000fe80000100a00 */
[----:B-1----:R-:W3:Y:S04]  /*c5f0*/  LDL.LU.64 R224, [R1+0x380] ;  /* 0x0003800001e07983 */ /* 0x002ee80000300a00 */
[----:B------:R-:W3:Y:S04]  /*c600*/  LDL.LU.64 R238, [R1+0x3a0] ;  /* 0x0003a00001ee7983 */ /* 0x000ee80000300a00 */
[----:B------:R-:W3:Y:S04]  /*c610*/  LDL.LU.64 R228, [R1+0x3c0] ;  /* 0x0003c00001e47983 */ /* 0x000ee80000300a00 */
[----:B------:R-:W3:Y:S04]  /*c620*/  LDL.LU.64 R218, [R1+0x3e0] ;  /* 0x0003e00001da7983 */ /* 0x000ee80000300a00 */
[----:B------:R-:W3:Y:S04]  /*c630*/  LDL.LU.64 R244, [R1+0x3f8] ;  /* 0x0003f80001f47983 */ /* 0x000ee80000300a00 */
[----:B------:R-:W-:Y:S04]  /*c640*/  STL.64 [R1+0x1f70], R236 ;  /* 0x001f70ec01007387 */ /* 0x000fe80000100a00 */
[----:B------:R-:W-:Y:S04]  /*c650*/  STL.64 [R1+0x1f78], R226 ;  /* 0x001f78e201007387 */ /* 0x000fe80000100a00 */
[----:B------:R1:W-:Y:S04]  /*c660*/  STL.64 [R1+0x1f88], R2 ;  /* 0x001f880201007387 */ /* 0x0003e80000100a00 */
[----:B------:R1:W-:Y:S04]  /*c670*/  STL.64 [R1+0x1f80], R216 ;  /* 0x001f80d801007387 */ /* 0x0003e80000100a00 */
[----:B--2---:R-:W-:Y:S04]  /*c680*/  LDGSTS.E [R4+0x10200], desc[UR40][R78.64], P0 ;  /* 0x102000004e047fae */ /* 0x004fe800081a1028 */
[----:B-----5:R-:W-:Y:S04]  /*c690*/  LDGSTS.E [R4+0x10600], desc[UR40][R80.64], P0 ;  /* 0x1060000050047fae */ /* 0x020fe800081a1028 */
        /* <DEDUP_REMOVED lines=21> */
[----:B------:R-:W5:Y:S04]  /*c7f0*/  LDL.LU.64 R46, [R1+0x2070] ;  /* 0x00207000012e7983 */ /* 0x000f680000300a00 */
        /* <DEDUP_REMOVED lines=14> */
[----:B------:R-:W-:Y:S01]  /*c8e0*/  LDGSTS.E [R4+0x16a00], desc[UR40][R92.64], P0 ;  /* 0x16a000005c047fae */ /* 0x000fe200081a1028 */
[----:B-1----:R-:W-:-:S03]  /*c8f0*/  LOP3.LUT R2, R5, 0x60, RZ, 0x3c, !PT ;  /* 0x0000006005027812 */ /* 0x002fc600078e3cff */
[----:B------:R-:W-:Y:S04]  /*c900*/  LDGSTS.E [R4+0x16e00], desc[UR40][R224.64], P0 ;  /* 0x16e00000e0047fae */ /* 0x000fe800081a1028 */
[----:B------:R-:W2:Y:S01]  /*c910*/  LDL.LU.64 R92, [R1+0x2028] ;  /* 0x00202800015c7983 */ /* 0x000ea20000300a00 */
[----:B------:R-:W-:-:S03]  /*c920*/  VIADD R5, R2, UR75 ;  /* 0x0000004b02057c36 */ /* 0x000fc60008000000 */
[----:B------:R-:W3:Y:S04]  /*c930*/  LDL.64 R168, [R1+0x170] ;  /* 0x0001700001a87983 */ /* 0x000ee80000100a00 */
        /* <DEDUP_REMOVED lines=11> */
[----:B------:R-:W3:Y:S04]  /*c9f0*/  LDL.LU.64 R2, [R1+0x2e8] ;  /* 0x0002e80001027983 */ /* 0x000ee80000300a00 */
        /* <DEDUP_REMOVED lines=9> */
[----:B------:R-:W-:Y:S04]  /*ca90*/  LDGSTS.E [R4+0x17200], desc[UR40][R238.64], P0 ;  /* 0x17200000ee047fae */ /* 0x000fe800081a1028 */
[----:B------:R-:W-:Y:S04]  /*caa0*/  LDGSTS.E [R4+0x17600], desc[UR40][R228.64], P0 ;  /* 0x17600000e4047fae */ /* 0x000fe800081a1028 */
[----:B------:R-:W-:Y:S04]  /*cab0*/  LDGSTS.E [R4+0x17a00], desc[UR40][R218.64], P0 ;  /* 0x17a00000da047fae */ /* 0x000fe800081a1028 */
[----:B------:R-:W-:Y:S04]  /*cac0*/  LDGSTS.E [R4+0x17e00], desc[UR40][R244.64], P0 ;  /* 0x17e00000f4047fae */ /* 0x000fe800081a1028 */
        /* <DEDUP_REMOVED lines=9> */
[----:B-----5:R-:W-:Y:S04]  /*cb60*/  LDGSTS.E [R5+0x12700], desc[UR40][R46.64], P0 ;  /* 0x127000002e057fae */ /* 0x020fe800081a1028 */
[----:B----4-:R-:W-:Y:S04]  /*cb70*/  LDGSTS.E [R5+0x12b00], desc[UR40][R38.64], P0 ;  /* 0x12b0000026057fae */ /* 0x010fe800081a1028 */
[----:B---3--:R-:W-:Y:S04]  /*cb80*/  LDGSTS.E [R5+0x12f00], desc[UR40][R30.64], P0 ;  /* 0x12f000001e057fae */ /* 0x008fe800081a1028 */
[----:B------:R-:W-:Y:S04]  /*cb90*/  LDGSTS.E [R5+0x13300], desc[UR40][R22.64], P0 ;  /* 0x1330000016057fae */ /* 0x000fe800081a1028 */
        /* <DEDUP_REMOVED lines=26> */
[----:B------:R-:W0:Y:S01]  /*cd40*/  LDGDEPBAR ;  /* 0x00000000000079af */ /* 0x000e220000000000 */
[----:B------:R-:W-:Y:S01]  /*cd50*/  BAR.SYNC.DEFER_BLOCKING 0x0 ;  /* 0x0000000000007b1d */ /* 0x000fe20000010000 */
[----:B------:R-:W-:Y:S01]  /*cd60*/  ISETP.GE.U32.AND P0, PT, R6, 0x7fffffa8, PT ;  /* 0x7fffffa80600780c */ /* 0x000fe20003f06070 */
[----:B------:R-:W-:-:S04]  /*cd70*/  VIADD R6, R7, 0xffffffc3 ;  /* 0xffffffc307067836 */ /* 0x000fc80000000000 */
[----:B------:R-:W3:Y:S04]  /*cd80*/  LDL.64 R120, [R1+0x68] ;  /* 0x0000680001787983 */ /* 0x000ee80000100a00 */
[----:B------:R1:W-:Y:S04]  /*cd90*/  STL.64 [R1+0x1da0], R4 ;  /* 0x001da00401007387 */ /* 0x0003e80000100a00 */
[----:B-1----:R-:W3:Y:S04]  /*cda0*/  LDL.64 R4, [R1+0xa8] ;  /* 0x0000a80001047983 */ /* 0x002ee80000100a00 */
[----:B------:R-:W-:Y:S01]  /*cdb0*/  @!PT LDS RZ, [RZ] ;  /* 0x00000000fffff984 */ /* 0x000fe20000000800 */
[----:B------:R-:W-:Y:S01]  /*cdc0*/  @!PT LDS RZ, [RZ] ;  /* 0x00000000fffff984 */ /* 0x000fe20000000800 */
[----:B------:R-:W-:Y:S01]  /*cdd0*/  @!PT LDS RZ, [RZ] ;  /* 0x00000000fffff984 */ /* 0x000fe20000000800 */
[----:B--2---:R-:W-:Y:S04]  /*cde0*/  LDGSTS.E [R241+0x8000], desc[UR40][R212.64], !P6 ;  /* 0x08000000d4f17fae */ /* 0x004fe8000f1a1028 */
[----:B------:R-:W-:Y:S04]  /*cdf0*/  LDGSTS.E [R241+0x8100], desc[UR40][R134.64], !P6 ;  /* 0x0810000086f17fae */ /* 0x000fe8000f1a1028 */
[----:B------:R-:W-:Y:S04]  /*ce00*/  LDGSTS.E [R241+0x8200], desc[UR40][R132.64], !P6 ;  /* 0x0820000084f17fae */ /* 0x000fe8000f1a1028 */
[----:B------:R-:W2:Y:S04]  /*ce10*/  LDL.LU.64 R212, [R1+0x1fe8] ;  /* 0x001fe80001d47983 */ /* 0x000ea80000300a00 */
[----:B------:R-:W2:Y:S04]  /*ce20*/  LDL.LU.64 R134, [R1+0x1fe0] ;  /* 0x001fe00001867983 */ /* 0x000ea80000300a00 */
[----:B------:R-:W2:Y:S04]  /*ce30*/  LDL.LU.64 R132, [R1+0x1fd8] ;  /* 0x001fd80001847983 */ /* 0x000ea80000300a00 */
[----:B------:R-:W-:Y:S01]  /*ce40*/  LDGSTS.E [R241+0x8300], desc[UR40][R136.64], !P6 ;  /* 0x0830000088f17fae */ /* 0x000fe2000f1a1028 */
[----:B------:R-:W-:-:S03]  /*ce50*/  ISETP.GE.U32.AND P6, PT, R6, 0x7fffffa4, PT ;  /* 0x7fffffa40600780c */ /* 0x000fc60003fc6070 */
[----:B------:R-:W2:Y:S04]  /*ce60*/  LDL.LU.64 R136, [R1+0x1fd0] ;  /* 0x001fd00001887983 */ /* 0x000ea80000300a00 */
[----:B------:R-:W2:Y:S04]  /*ce70*/  LDL.64 R6, [R1+0xd0] ;  /* 0x0000d00001067983 */ /* 0x000ea80000100a00 */
[----:B--2---:R1:W-:Y:S04]  /*ce80*/  LDGSTS.E [R241+0x9000], desc[UR40][R6.64], !P1 ;  /* 0x0900000006f17fae */ /* 0x0043e8000c9a1028 */
[----:B------:R-:W-:Y:S04]  /*ce90*/  LDGSTS.E [R241+0x9100], desc[UR40][R136.64], !P1 ;  /* 0x0910000088f17fae */ /* 0x000fe8000c9a1028 */
[----:B------:R-:W-:Y:S04]  /*cea0*/  LDGSTS.E [R241+0x9200], desc[UR40][R132.64], !P1 ;  /* 0x0920000084f17fae */ /* 0x000fe8000c9a1028 */
[----:B------:R-:W-:Y:S01]  /*ceb0*/  LDGSTS.E [R241+0x9300], desc[UR40][R134.64], !P1 ;  /* 0x0930000086f17fae */ /* 0x000fe2000c9a1028 */
[----:B-1----:R-:W1:Y:S03]  /*cec0*/  LDC R7, c[0x0][0x3a0] ;  /* 0x0000e800ff077b82 */ /* 0x002e660000000800 */
[----:B------:R-:W2:Y:S04]  /*ced0*/  LDL.LU.64 R136, [R1+0x1fc8] ;  /* 0x001fc80001887983 */ /* 0x000ea80000300a00 */
[----:B------:R-:W2:Y:S01]  /*cee0*/  LDL.LU.64 R132, [R1+0x1fc0] ;  /* 0x001fc00001847983 */ /* 0x000ea20000300a00 */
[----:B------:R-:W1:Y:S03]  /*cef0*/  LDC R6, c[0x0][0x3a0] ;  /* 0x0000e800ff067b82 */ /* 0x000e660000000800 */
[----:B---3--:R-:W-:Y:S04]  /*cf00*/  LDGSTS.E [R241+0xa000], desc[UR40][R4.64], !P5 ;  /* 0x0a00000004f17fae */ /* 0x008fe8000e9a1028 */
[----:B------:R-:W3:Y:S04]  /*cf10*/  LDL.LU.64 R134, [R1+0x1fb8] ;  /* 0x001fb80001867983 */ /* 0x000ee80000300a00 */
[----:B------:R-:W-:Y:S04]  /*cf20*/  LDGSTS.E [R241+0xa100], desc[UR40][R212.64], !P5 ;  /* 0x0a100000d4f17fae */ /* 0x000fe8000e9a1028 */
[----:B------:R-:W-:Y:S04]  /*cf30*/  STL.64 [R1+0x1c78], R212 ;  /* 0x001c78d401007387 */ /* 0x000fe80000100a00 */
[----:B------:R-:W-:Y:S04]  /*cf40*/  LDGSTS.E [R241+0xa200], desc[UR40][R214.64], !P5 ;  /* 0x0a200000d6f17fae */ /* 0x000fe8000e9a1028 */
[----:B------:R4:W-:Y:S04]  /*cf50*/  STL.64 [R1+0x1c80], R214 ;  /* 0x001c80d601007387 */ /* 0x0009e80000100a00 */
[----:B------:R-:W-:Y:S04]  /*cf60*/  LDGSTS.E [R241+0xa300], desc[UR40][R248.64], !P5 ;  /* 0x0a300000f8f17fae */ /* 0x000fe8000e9a1028 */
[----:B------:R4:W-:Y:S04]  /*cf70*/  LDGSTS.E [R241+0xb000], desc[UR40][R120.64], !P4 ;  /* 0x0b00000078f17fae */ /* 0x0009e8000e1a1028 */
[----:B-----5:R-:W-:Y:S04]  /*cf80*/  LDGSTS.E [R241+0xb100], desc[UR40][R192.64], !P4 ;  /* 0x0b100000c0f17fae */ /* 0x020fe8000e1a1028 */
[----:B------:R-:W5:Y:S04]  /*cf90*/  LDL.LU.64 R248, [R1+0x1fb0] ;  /* 0x001fb00001f87983 */ /* 0x000f680000300a00 */
[----:B----4-:R-:W4:Y:S01]  /*cfa0*/  LDL.64 R214, [R1+0xa0] ;  /* 0x0000a00001d67983 */ /* 0x010f220000100a00 */
[----:B------:R-:W1:Y:S03]  /*cfb0*/  LDC R120, c[0x0][0x3a0] ;  /* 0x0000e800ff787b82 */ /* 0x000e660000000800 */
[----:B------:R-:W2:Y:S04]  /*cfc0*/  LDL.64 R212, [R1+0x48] ;  /* 0x0000480001d47983 */ /* 0x000ea80000100a00 */
[----:B------:R-:W2:Y:S01]  /*cfd0*/  LDL.64 R4, [R1+0x8] ;  /* 0x0000080001047983 */ /* 0x000ea20000100a00 */
[----:B------:R-:W1:Y:S03]  /*cfe0*/  LDC R121, c[0x0][0x3a0] ;  /* 0x0000e800ff797b82 */ /* 0x000e660000000800 */
[----:B------:R1:W-:Y:S04]  /*cff0*/  STL.64 [R1+0x1c88], R192 ;  /* 0x001c88c001007387 */ /* 0x0003e80000100a00 */
[----:B------:R-:W-:Y:S04]  /*d000*/  LDGSTS.E [R241+0xb200], desc[UR40][R200.64], !P4 ;  /* 0x0b200000c8f17fae */ /* 0x000fe8000e1a1028 */
[----:B------:R-:W-:Y:S04]  /*d010*/  LDGSTS.E [R241+0xb300], desc[UR40][R208.64], !P4 ;  /* 0x0b300000d0f17fae */ /* 0x000fe8000e1a1028 */
[----:B-1----:R-:W2:Y:S04]  /*d020*/  LDL.64 R192, [R1+0x98] ;  /* 0x0000980001c07983 */ /* 0x002ea80000100a00 */
[----:B------:R1:W-:Y:S04]  /*d030*/  STL.64 [R1+0x1c90], R200 ;  /* 0x001c90c801007387 */ /* 0x0003e80000100a00 */
[----:B-1----:R-:W2:Y:S04]  /*d040*/  LDL.64 R200, [R1+0x90] ;  /* 0x0000900001c87983 */ /* 0x002ea80000100a00 */
[----:B------:R1:W-:Y:S04]  /*d050*/  STL.64 [R1+0x1c98], R208 ;  /* 0x001c98d001007387 */ /* 0x0003e80000100a00 */
[----:B-1----:R-:W2:Y:S04]  /*d060*/  LDL.64 R208, [R1+0x108] ;  /* 0x0001080001d07983 */ /* 0x002ea80000100a00 */
[----:B-----5:R-:W-:Y:S04]  /*d070*/  LDGSTS.E [R241+0xc000], desc[UR40][R248.64], !P3 ;  /* 0x0c000000f8f17fae */ /* 0x020fe8000d9a1028 */
[----:B------:R1:W-:Y:S04]  /*d080*/  STL.64 [R1+0x1cb8], R248 ;  /* 0x001cb8f801007387 */ /* 0x0003e80000100a00 */
[----:B------:R-:W-:Y:S04]  /*d090*/  LDGSTS.E [R241+0xc100], desc[UR40][R246.64], !P3 ;  /* 0x0c100000f6f17fae */ /* 0x000fe8000d9a1028 */
[----:B------:R-:W-:Y:S04]  /*d0a0*/  LDGSTS.E [R241+0xc200], desc[UR40][R176.64], !P3 ;  /* 0x0c200000b0f17fae */ /* 0x000fe8000d9a1028 */
[----:B-1----:R-:W5:Y:S04]  /*d0b0*/  LDL.64 R248, [R1+0x168] ;  /* 0x0001680001f87983 */ /* 0x002f680000100a00 */
[----:B------:R1:W-:Y:S04]  /*d0c0*/  STL.64 [R1+0x1ca0], R246 ;  /* 0x001ca0f601007387 */ /* 0x0003e80000100a00 */
[----:B------:R-:W-:Y:S04]  /*d0d0*/  LDGSTS.E [R241+0xc300], desc[UR40][R178.64], !P3 ;  /* 0x0c300000b2f17fae */ /* 0x000fe8000d9a1028 */
[----:B---3--:R-:W-:Y:S04]  /*d0e0*/  LDGSTS.E [R241+0xd000], desc[UR40][R134.64], !P2 ;  /* 0x0d00000086f17fae */ /* 0x008fe8000d1a1028 */
[----:B-1----:R-:W3:Y:S04]  /*d0f0*/  LDL.64 R246, [R1+0x178] ;  /* 0x0001780001f67983 */ /* 0x002ee80000100a00 */
[----:B------:R1:W-:Y:S04]  /*d100*/  STL.64 [R1+0x1ca8], R176 ;  /* 0x001ca8b001007387 */ /* 0x0003e80000100a00 */
[----:B------:R-:W-:Y:S04]  /*d110*/  LDGSTS.E [R241+0xd100], desc[UR40][R128.64], !P2 ;  /* 0x0d10000080f17fae */ /* 0x000fe8000d1a1028 */
[----:B------:R-:W-:Y:S04]  /*d120*/  LDGSTS.E [R241+0xd200], desc[UR40][R130.64], !P2 ;  /* 0x0d20000082f17fae */ /* 0x000fe8000d1a1028 */
[----:B-1----:R-:W3:Y:S04]  /*d130*/  LDL.64 R176, [R1+0x180] ;  /* 0x0001800001b07983 */ /* 0x002ee80000100a00 */
[----:B------:R1:W-:Y:S04]  /*d140*/  STL.64 [R1+0x1cb0], R178 ;  /* 0x001cb0b201007387 */ /* 0x0003e80000100a00 */
[----:B------:R-:W-:Y:S01]  /*d150*/  LDGSTS.E [R241+0xd300], desc[UR40][R144.64], !P2 ;  /* 0x0d30000090f17fae */ /* 0x000fe2000d1a1028 */
[----:B------:R-:W-:-:S03]  /*d160*/  VIADD R7, R7, 0xffffffde ;  /* 0xffffffde07077836 */ /* 0x000fc60000000000 */
[----:B--2---:R-:W-:Y:S04]  /*d170*/  LDGSTS.E [R241+0xe000], desc[UR40][R132.64], !P0 ;  /* 0x0e00000084f17fae */ /* 0x004fe8000c1a1028 */
[----:B-1----:R-:W2:Y:S04]  /*d180*/  LDL.64 R178, [R1+0x190] ;  /* 0x0001900001b27983 */ /* 0x002ea80000100a00 */
[----:B------:R1:W-:Y:S04]  /*d190*/  STL.64 [R1+0x1cc0], R134 ;  /* 0x001cc08601007387 */ /* 0x0003e80000100a00 */
[----:B------:R-:W-:Y:S04]  /*d1a0*/  LDGSTS.E [R241+0xe100], desc[UR40][R124.64], !P0 ;  /* 0x0e1000007cf17fae */ /* 0x000fe8000c1a1028 */
[----:B------:R-:W-:Y:S04]  /*d1b0*/  LDGSTS.E [R241+0xe200], desc[UR40][R122.64], !P0 ;  /* 0x0e2000007af17fae */ /* 0x000fe8000c1a1028 */
[----:B-1----:R-:W2:Y:S04]  /*d1c0*/  LDL.64 R134, [R1+0x210] ;  /* 0x0002100001867983 */ /* 0x002ea80000100a00 */
[----:B------:R1:W-:Y:S04]  /*d1d0*/  STL.64 [R1+0x1cc8], R128 ;  /* 0x001cc88001007387 */ /* 0x0003e80000100a00 */
[----:B------:R-:W-:Y:S01]  /*d1e0*/  LDGSTS.E [R241+0xe300], desc[UR40][R126.64], !P0 ;  /* 0x0e3000007ef17fae */ /* 0x000fe2000c1a1028 */
[----:B------:R-:W-:-:S03]  /*d1f0*/  VIADD R6, R6, 0xffffffda ;  /* 0xffffffda06067836 */ /* 0x000fc60000000000 */
[----:B------:R-:W-:Y:S04]  /*d200*/  LDGSTS.E [R241+0xf000], desc[UR40][R136.64], !P6 ;  /* 0x0f00000088f17fae */ /* 0x000fe8000f1a1028 */
[----:B-1----:R-:W2:Y:S04]  /*d210*/  LDL.64 R128, [R1+0x218] ;  /* 0x0002180001807983 */ /* 0x002ea80000100a00 */
[----:B------:R1:W-:Y:S04]  /*d220*/  STL.64 [R1+0x1cd0], R130 ;  /* 0x001cd08201007387 */ /* 0x0003e80000100a00 */
[----:B------:R-:W-:Y:S04]  /*d230*/  LDGSTS.E [R241+0xf100], desc[UR40][R138.64], !P6 ;  /* 0x0f1000008af17fae */ /* 0x000fe8000f1a1028 */
[----:B------:R-:W-:Y:S04]  /*d240*/  LDGSTS.E [R241+0xf200], desc[UR40][R140.64], !P6 ;  /* 0x0f2000008cf17fae */ /* 0x000fe8000f1a1028 */
[----:B-1----:R-:W2:Y:S04]  /*d250*/  LDL.64 R130, [R1+0x230] ;  /* 0x0002300001827983 */ /* 0x002ea80000100a00 */
[----:B------:R1:W-:Y:S04]  /*d260*/  STL.64 [R1+0x1cd8], R144 ;  /* 0x001cd89001007387 */ /* 0x0003e80000100a00 */
[----:B------:R4:W-:Y:S04]  /*d270*/  LDGSTS.E [R241+0xf300], desc[UR40][R142.64], !P6 ;  /* 0x0f3000008ef17fae */ /* 0x0009e8000f1a1028 */
[----:B-1----:R-:W2:Y:S01]  /*d280*/  LDL.64 R144, [R1+0x240] ;  /* 0x0002400001907983 */ /* 0x002ea20000100a00 */
[----:B------:R-:W-:Y:S01]  /*d290*/  ISETP.GE.U32.AND P6, PT, R7, 0x7fffffbf, PT ;  /* 0x7fffffbf0700780c */ /* 0x000fe20003fc6070 */
[----:B------:R-:W-:Y:S01]  /*d2a0*/  VIADD R7, R120, 0xffffffd6 ;  /* 0xffffffd678077836 */ /* 0x000fe20000000000 */
[----:B------:R-:W-:Y:S01]  /*d2b0*/  ISETP.GE.U32.AND P5, PT, R6, 0x7fffffbb, PT ;  /* 0x7fffffbb0600780c */ /* 0x000fe20003fa6070 */
[----:B------:R-:W-:Y:S01]  /*d2c0*/  VIADD R6, R121, 0xffffffd2 ;  /* 0xffffffd279067836 */ /* 0x000fe20000000000 */
[----:B------:R-:W-:Y:S01]  /*d2d0*/  STL.64 [R1+0x1ce0], R132 ;  /* 0x001ce08401007387 */ /* 0x000fe20000100a00 */
[----:B------:R-:W1:Y:S01]  /*d2e0*/  LDC R120, c[0x0][0x3a0] ;  /* 0x0000e800ff787b82 */ /* 0x000e620000000800 */
[----:B------:R-:W-:-:S02]  /*d2f0*/  ISETP.GE.U32.AND P4, PT, R7, 0x7fffffb7, PT ;  /* 0x7fffffb70700780c */ /* 0x000fc40003f86070 */
[----:B------:R-:W-:Y:S01]  /*d300*/  ISETP.GE.U32.AND P3, PT, R6, 0x7fffffb3, PT ;  /* 0x7fffffb30600780c */ /* 0x000fe20003f66070 */
[----:B------:R-:W-:Y:S04]  /*d310*/  STL.64 [R1+0x1ce8], R124 ;  /* 0x001ce87c01007387 */ /* 0x000fe80000100a00 */
[----:B------:R1:W-:Y:S01]  /*d320*/  STL.64 [R1+0x1cf0], R122 ;  /* 0x001cf07a01007387 */ /* 0x0003e20000100a00 */
[----:B------:R-:W1:Y:S03]  /*d330*/  LDC R6, c[0x0][0x3a0] ;  /* 0x0000e800ff067b82 */ /* 0x000e660000000800 */
[----:B------:R-:W-:Y:S04]  /*d340*/  STL.64 [R1+0x1cf8], R126 ;  /* 0x001cf87e01007387 */ /* 0x000fe80000100a00 */
[----:B------:R-:W-:Y:S01]  /*d350*/  STL.64 [R1+0x1d00], R136 ;  /* 0x001d008801007387 */ /* 0x000fe20000100a00 */
[----:B------:R-:W2:Y:S03]  /*d360*/  LDC R7, c[0x0][0x3a0] ;  /* 0x0000e800ff077b82 */ /* 0x000ea60000000800 */
[----:B------:R-:W-:Y:S04]  /*d370*/  STL.64 [R1+0x1d08], R138 ;  /* 0x001d088a01007387 */ /* 0x000fe80000100a00 */
[----:B------:R-:W-:Y:S01]  /*d380*/  STL.64 [R1+0x1d10], R140 ;  /* 0x001d108c01007387 */ /* 0x000fe20000100a00 */
[----:B------:R-:W2:Y:S03]  /*d390*/  LDC R121, c[0x0][0x3a0] ;  /* 0x0000e800ff797b82 */ /* 0x000ea60000000800 */
[----:B------:R-:W-:Y:S01]  /*d3a0*/  STL.64 [R1+0x1d18], R142 ;  /* 0x001d188e01007387 */ /* 0x000fe20000100a00 */
[----:B-1----:R-:W-:-:S04]  /*d3b0*/  VIADD R6, R6, 0xffffffce ;  /* 0xffffffce06067836 */ /* 0x002fc80000000000 */
[----:B----4-:R-:W1:Y:S01]  /*d3c0*/  LDC R241, c[0x0][0x3a0] ;  /* 0x0000e800fff17b82 */ /* 0x010e620000000800 */
[----:B------:R-:W-:Y:S01]  /*d3d0*/  ISETP.GE.U32.AND P2, PT, R6, 0x7fffffaf, PT ;  /* 0x7fffffaf0600780c */ /* 0x000fe20003f46070 */
[----:B--2---:R-:W-:Y:S04]  /*d3e0*/  LDGSTS.E [R240+0x8400], desc[UR40][R144.64], !P6 ;  /* 0x0840000090f07fae */ /* 0x004fe8000f1a1028 */
[----:B------:R-:W-:Y:S04]  /*d3f0*/  LDGSTS.E [R240+0x8500], desc[UR40][R130.64], !P6 ;  /* 0x0850000082f07fae */ /* 0x000fe8000f1a1028 */
[----:B------:R-:W-:Y:S04]  /*d400*/  LDGSTS.E [R240+0x8600], desc[UR40][R128.64], !P6 ;  /* 0x0860000080f07fae */ /* 0x000fe8000f1a1028 */
[----:B------:R-:W-:Y:S04]  /*d410*/  LDGSTS.E [R240+0x8700], desc[UR40][R134.64], !P6 ;  /* 0x0870000086f07fae */ /* 0x000fe8000f1a1028 */
[----:B------:R-:W-:Y:S04]  /*d420*/  LDGSTS.E [R240+0x9400], desc[UR40][R178.64], !P5 ;  /* 0x09400000b2f07fae */ /* 0x000fe8000e9a1028 */
[----:B---3--:R-:W-:Y:S04]  /*d430*/  LDGSTS.E [R240+0x9500], desc[UR40][R176.64], !P5 ;  /* 0x09500000b0f07fae */ /* 0x008fe8000e9a1028 */
[----:B------:R-:W-:Y:S04]  /*d440*/  LDGSTS.E [R240+0x9600], desc[UR40][R246.64], !P5 ;  /* 0x09600000f6f07fae */ /* 0x000fe8000e9a1028 */
[----:B-----5:R-:W-:Y:S04]  /*d450*/  LDGSTS.E [R240+0x9700], desc[UR40][R248.64], !P5 ;  /* 0x09700000f8f07fae */ /* 0x020fe8000e9a1028 */
[----:B------:R-:W-:Y:S04]  /*d460*/  LDGSTS.E [R240+0xa400], desc[UR40][R208.64], !P4 ;  /* 0x0a400000d0f07fae */ /* 0x000fe8000e1a1028 */
[----:B------:R-:W-:Y:S04]  /*d470*/  LDGSTS.E [R240+0xa500], desc[UR40][R200.64], !P4 ;  /* 0x0a500000c8f07fae */ /* 0x000fe8000e1a1028 */
[----:B------:R-:W-:Y:S04]  /*d480*/  LDGSTS.E [R240+0xa600], desc[UR40][R192.64], !P4 ;  /* 0x0a600000c0f07fae */ /* 0x000fe8000e1a1028 */
[----:B------:R-:W-:Y:S04]  /*d490*/  LDGSTS.E [R240+0xa700], desc[UR40][R214.64], !P4 ;  /* 0x0a700000d6f07fae */ /* 0x000fe8000e1a1028 */
[----:B------:R2:W-:Y:S04]  /*d4a0*/  LDGSTS.E [R240+0xb400], desc[UR40][R212.64], !P3 ;  /* 0x0b400000d4f07fae */ /* 0x0005e8000d9a1028 */
[----:B------:R-:W-:Y:S04]  /*d4b0*/  LDGSTS.E [R240+0xb500], desc[UR40][R168.64], !P3 ;  /* 0x0b500000a8f07fae */ /* 0x000fe8000d9a1028 */
[----:B------:R-:W-:Y:S04]  /*d4c0*/  LDGSTS.E [R240+0xb600], desc[UR40][R160.64], !P3 ;  /* 0x0b600000a0f07fae */ /* 0x000fe8000d9a1028 */
[----:B------:R-:W-:Y:S01]  /*d4d0*/  LDGSTS.E [R240+0xb700], desc[UR40][R146.64], !P3 ;  /* 0x0b70000092f07fae */ /* 0x000fe2000d9a1028 */
[----:B------:R-:W-:Y:S01]  /*d4e0*/  VIADD R7, R7, 0xffffffca ;  /* 0xffffffca07077836 */ /* 0x000fe20000000000 */
[----:B--2---:R-:W2:Y:S02]  /*d4f0*/  LDC R213, c[0x0][0x3a0] ;  /* 0x0000e800ffd57b82 */ /* 0x004ea40000000800 */
[----:B------:R-:W3:Y:S04]  /*d500*/  LDL.LU.64 R168, [R1+0x1fa8] ;  /* 0x001fa80001a87983 */ /* 0x000ee80000300a00 */
[----:B------:R-:W4:Y:S04]  /*d510*/  LDL.LU.64 R160, [R1+0x1fa0] ;  /* 0x001fa00001a07983 */ /* 0x000f280000300a00 */
[----:B------:R-:W5:Y:S04]  /*d520*/  LDL.LU.64 R146, [R1+0x1f98] ;  /* 0x001f980001927983 */ /* 0x000f680000300a00 */
[----:B------:R-:W3:Y:S04]  /*d530*/  LDL.64 R122, [R1+0x410] ;  /* 0x00041000017a7983 */ /* 0x000ee80000100a00 */
[----:B------:R-:W3:Y:S04]  /*d540*/  LDL.64 R124, [R1+0x1d0] ;  /* 0x0001d000017c7983 */ /* 0x000ee80000100a00 */
[----:B------:R-:W-:Y:S04]  /*d550*/  LDGSTS.E [R240+0xc400], desc[UR40][R4.64], !P2 ;  /* 0x0c40000004f07fae */ /* 0x000fe8000d1a1028 */
        /* <DEDUP_REMOVED lines=12> */
[----:B------:R-:W3:Y:S01]  /*d620*/  LDL.64 R192, [R1+0x18] ;  /* 0x0000180001c07983 */ /* 0x000ee20000100a00 */
[----:B------:R-:W-:Y:S01]  /*d630*/  ISETP.GE.U32.AND P1, PT, R7, 0x7fffffab, PT ;  /* 0x7fffffab0700780c */ /* 0x000fe20003f26070 */
[----:B------:R-:W-:Y:S01]  /*d640*/  VIADD R6, R120, 0xffffffc6 ;  /* 0xffffffc678067836 */ /* 0x000fe20000000000 */
[----:B------:R-:W1:Y:S01]  /*d650*/  LDC R7, c[0x0][0x3a0] ;  /* 0x0000e800ff077b82 */ /* 0x000e620000000800 */
[----:B------:R-:W-:Y:S03]  /*d660*/  LDGSTS.E [R240+0xc500], desc[UR40][R148.64], !P2 ;  /* 0x0c50000094f07fae */ /* 0x000fe6000d1a1028 */
[----:B------:R-:W-:Y:S01]  /*d670*/  ISETP.GE.U32.AND P0, PT, R6, 0x7fffffa7, PT ;  /* 0x7fffffa70600780c */ /* 0x000fe20003f06070 */
[----:B------:R-:W-:Y:S01]  /*d680*/  VIADD R6, R121, 0xffffffc2 ;  /* 0xffffffc279067836 */ /* 0x000fe20000000000 */
[----:B------:R-:W-:Y:S01]  /*d690*/  LDGSTS.E [R240+0xc600], desc[UR40][R150.64], !P2 ;  /* 0x0c60000096f07fae */ /* 0x000fe2000d1a1028 */
[----:B--2---:R-:W-:Y:S01]  /*d6a0*/  VIADD R213, R213, 0xffffffe0 ;  /* 0xffffffe0d5d57836 */ /* 0x004fe20000000000 */
[----:B------:R-:W2:Y:S02]  /*d6b0*/  LDC R121, c[0x0][0x3a0] ;  /* 0x0000e800ff797b82 */ /* 0x000ea40000000800 */
[----:B------:R-:W-:Y:S01]  /*d6c0*/  ISETP.GE.U32.AND P6, PT, R6, 0x7fffffa3, PT ;  /* 0x7fffffa30600780c */ /* 0x000fe20003fc6070 */
[----:B------:R-:W-:Y:S04]  /*d6d0*/  LDGSTS.E [R240+0xc700], desc[UR40][R152.64], !P2 ;  /* 0x0c70000098f07fae */ /* 0x000fe8000d1a1028 */
[----:B------:R-:W2:Y:S01]  /*d6e0*/  LDL.64 R214, [R1+0x128] ;  /* 0x0001280001d67983 */ /* 0x000ea20000100a00 */
[----:B------:R-:W1:Y:S02]  /*d6f0*/  LDC R6, c[0x0][0x3a0] ;  /* 0x0000e800ff067b82 */ /* 0x000e640000000800 */
[----:B-1----:R-:W-:Y:S01]  /*d700*/  VIADD R7, R7, 0xffffffdd ;  /* 0xffffffdd07077836 */ /* 0x002fe20000000000 */
[----:B------:R-:W-:Y:S05]  /*d710*/  STL.64 [R1+0x1d20], R148 ;  /* 0x001d209401007387 */ /* 0x000fea0000100a00 */
[----:B------:R-:W1:Y:S01]  /*d720*/  LDC R120, c[0x0][0x3a0] ;  /* 0x0000e800ff787b82 */ /* 0x000e620000000800 */
[----:B------:R-:W-:Y:S01]  /*d730*/  VIADD R6, R6, 0xffffffd9 ;  /* 0xffffffd906067836 */ /* 0x000fe20000000000 */
[----:B------:R-:W-:Y:S04]  /*d740*/  STL.64 [R1+0x1d28], R150 ;  /* 0x001d289601007387 */ /* 0x000fe80000100a00 */
[----:B------:R-:W-:Y:S04]  /*d750*/  STL.64 [R1+0x1d30], R152 ;  /* 0x001d309801007387 */ /* 0x000fe80000100a00 */
[----:B-----5:R-:W-:Y:S04]  /*d760*/  LDGSTS.E [R240+0xd400], desc[UR40][R146.64], !P1 ;  /* 0x0d40000092f07fae */ /* 0x020fe8000c9a1028 */
[----:B------:R-:W-:Y:S04]  /*d770*/  LDGSTS.E [R240+0xd500], desc[UR40][R154.64], !P1 ;  /* 0x0d5000009af07fae */ /* 0x000fe8000c9a1028 */
[----:B------:R-:W-:Y:S04]  /*d780*/  LDGSTS.E [R240+0xd600], desc[UR40][R156.64], !P1 ;  /* 0x0d6000009cf07fae */ /* 0x000fe8000c9a1028 */
[----:B------:R-:W-:Y:S04]  /*d790*/  LDGSTS.E [R240+0xd700], desc[UR40][R158.64], !P1 ;  /* 0x0d7000009ef07fae */ /* 0x000fe8000c9a1028 */
[----:B----4-:R-:W-:Y:S04]  /*d7a0*/  LDGSTS.E [R240+0xe400], desc[UR40][R160.64], !P0 ;  /* 0x0e400000a0f07fae */ /* 0x010fe8000c1a1028 */
[----:B------:R-:W-:Y:S04]  /*d7b0*/  LDGSTS.E [R240+0xe500], desc[UR40][R162.64], !P0 ;  /* 0x0e500000a2f07fae */ /* 0x000fe8000c1a1028 */
[----:B------:R-:W-:Y:S04]  /*d7c0*/  LDGSTS.E [R240+0xe600], desc[UR40][R164.64], !P0 ;  /* 0x0e600000a4f07fae */ /* 0x000fe8000c1a1028 */
[----:B------:R-:W-:Y:S04]  /*d7d0*/  LDGSTS.E [R240+0xe700], desc[UR40][R166.64], !P0 ;  /* 0x0e700000a6f07fae */ /* 0x000fe8000c1a1028 */
[----:B---3--:R-:W-:Y:S04]  /*d7e0*/  LDGSTS.E [R240+0xf400], desc[UR40][R168.64], !P6 ;  /* 0x0f400000a8f07fae */ /* 0x008fe8000f1a1028 */
[----:B------:R-:W-:Y:S04]  /*d7f0*/  LDGSTS.E [R240+0xf500], desc[UR40][R170.64], !P6 ;  /* 0x0f500000aaf07fae */ /* 0x000fe8000f1a1028 */
[----:B------:R-:W-:Y:S04]  /*d800*/  LDGSTS.E [R240+0xf600], desc[UR40][R172.64], !P6 ;  /* 0x0f600000acf07fae */ /* 0x000fe8000f1a1028 */
[----:B------:R3:W-:Y:S01]  /*d810*/  LDGSTS.E [R240+0xf700], desc[UR40][R174.64], !P6 ;  /* 0x0f700000aef07fae */ /* 0x0007e2000f1a1028 */
[----:B------:R-:W-:-:S02]  /*d820*/  ISETP.GE.U32.AND P6, PT, R7, 0x7fffffbe, PT ;  /* 0x7fffffbe0700780c */ /* 0x000fc40003fc6070 */
[----:B------:R-:W4:Y:S01]  /*d830*/  LDC R7, c[0x0][0x3a0] ;  /* 0x0000e800ff077b82 */ /* 0x000f220000000800 */
[----:B------:R-:W-:Y:S01]  /*d840*/  ISETP.GE.U32.AND P0, PT, R6, 0x7fffffba, PT ;  /* 0x7fffffba0600780c */ /* 0x000fe20003f06070 */
[----:B------:R-:W-:Y:S01]  /*d850*/  VIADD R6, R241, 0xffffffd5 ;  /* 0xffffffd5f1067836 */ /* 0x000fe20000000000 */
[----:B------:R-:W-:Y:S04]  /*d860*/  STL.64 [R1+0x1d38], R146 ;  /* 0x001d389201007387 */ /* 0x000fe80000100a00 */
[----:B------:R-:W-:Y:S01]  /*d870*/  ISETP.GE.U32.AND P2, PT, R6, 0x7fffffb6, PT ;  /* 0x7fffffb60600780c */ /* 0x000fe20003f46070 */
[----:B------:R-:W-:Y:S01]  /*d880*/  STL.64 [R1+0x1d40], R154 ;  /* 0x001d409a01007387 */ /* 0x000fe20000100a00 */
[----:B------:R-:W-:Y:S01]  /*d890*/  ISETP.GE.AND P1, PT, R243, R213, PT ;  /* 0x000000d5f300720c */ /* 0x000fe20003f26270 */
[----:B------:R-:W5:Y:S02]  /*d8a0*/  LDC R241, c[0x0][0x3a0] ;  /* 0x0000e800fff17b82 */ /* 0x000f640000000800 */
[----:B------:R-:W-:Y:S04]  /*d8b0*/  STL.64 [R1+0x1d48], R156 ;  /* 0x001d489c01007387 */ /* 0x000fe80000100a00 */
[----:B------:R-:W-:Y:S02]  /*d8c0*/  STL.64 [R1+0x1d50], R158 ;  /* 0x001d509e01007387 */ /* 0x000fe40000100a00 */
[----:B---3--:R-:W3:Y:S02]  /*d8d0*/  LDC R240, c[0x0][0x3a0] ;  /* 0x0000e800fff07b82 */ /* 0x008ee40000000800 */
[----:B------:R-:W-:Y:S01]  /*d8e0*/  LDGSTS.E [R242+0x8800], desc[UR40][R122.64], !P6 ;  /* 0x088000007af27fae */ /* 0x000fe2000f1a1028 */
[----:B----4-:R-:W-:-:S03]  /*d8f0*/  VIADD R6, R7, 0xffffffd1 ;  /* 0xffffffd107067836 */ /* 0x010fc60000000000 */
[----:B------:R-:W-:Y:S02]  /*d900*/  STL.64 [R1+0x1d58], R160 ;  /* 0x001d58a001007387 */ /* 0x000fe40000100a00 */
[----:B------:R-:W-:Y:S02]  /*d910*/  ISETP.GE.U32.AND P3, PT, R6, 0x7fffffb2, PT ;  /* 0x7fffffb20600780c */ /* 0x000fe40003f66070 */
[----:B------:R-:W-:Y:S04]  /*d920*/  STL.64 [R1+0x1d60], R162 ;  /* 0x001d60a201007387 */ /* 0x000fe80000100a00 */
[----:B------:R-:W-:Y:S04]  /*d930*/  LDGSTS.E [R242+0x8900], desc[UR40][R124.64], !P6 ;  /* 0x089000007cf27fae */ /* 0x000fe8000f1a1028 */
        /* <DEDUP_REMOVED lines=12> */
[----:B------:R-:W4:Y:S04]  /*da00*/  LDL.64 R212, [R1+0xe8] ;  /* 0x0000e80001d47983 */ /* 0x000f280000100a00 */
[----:B------:R-:W-:Y:S04]  /*da10*/  LDGSTS.E [R242+0xa800], desc[UR40][R178.64], !P2 ;  /* 0x0a800000b2f27fae */ /* 0x000fe8000d1a1028 */
[----:B------:R-:W-:Y:S04]  /*da20*/  LDGSTS.E [R242+0xa900], desc[UR40][R176.64], !P2 ;  /* 0x0a900000b0f27fae */ /* 0x000fe8000d1a1028 */
[----:B------:R-:W-:Y:S04]  /*da30*/  LDGSTS.E [R242+0xaa00], desc[UR40][R246.64], !P2 ;  /* 0x0aa00000f6f27fae */ /* 0x000fe8000d1a1028 */
[----:B------:R-:W-:Y:S04]  /*da40*/  LDGSTS.E [R242+0xab00], desc[UR40][R248.64], !P2 ;  /* 0x0ab00000f8f27fae */ /* 0x000fe8000d1a1028 */
[----:B------:R-:W4:Y:S04]  /*da50*/  LDL.64 R4, [R1+0x28] ;  /* 0x0000280001047983 */ /* 0x000f280000100a00 */
[----:B------:R-:W-:Y:S04]  /*da60*/  LDGSTS.E [R242+0xb800], desc[UR40][R208.64], !P3 ;  /* 0x0b800000d0f27fae */ /* 0x000fe8000d9a1028 */
[----:B------:R-:W-:Y:S04]  /*da70*/  LDGSTS.E [R242+0xb900], desc[UR40][R200.64], !P3 ;  /* 0x0b900000c8f27fae */ /* 0x000fe8000d9a1028 */
[----:B------:R-:W-:Y:S04]  /*da80*/  LDGSTS.E [R242+0xba00], desc[UR40][R192.64], !P3 ;  /* 0x0ba00000c0f27fae */ /* 0x000fe8000d9a1028 */
[----:B------:R-:W-:Y:S04]  /*da90*/  LDGSTS.E [R242+0xbb00], desc[UR40][R210.64], !P3 ;  /* 0x0bb00000d2f27fae */ /* 0x000fe8000d9a1028 */
[----:B------:R-:W4:Y:S01]  /*daa0*/  LDL.LU.64 R210, [R1+0x1f90] ;  /* 0x001f900001d27983 */ /* 0x000f220000300a00 */
[----:B--2---:R-:W-:-:S05]  /*dab0*/  VIADD R6, R121, 0xffffffc9 ;  /* 0xffffffc979067836 */ /* 0x004fca0000000000 */
[----:B------:R-:W-:Y:S01]  /*dac0*/  ISETP.GE.U32.AND P5, PT, R6, 0x7fffffaa, PT ;  /* 0x7fffffaa0600780c */ /* 0x000fe20003fa6070 */
[----:B-----5:R-:W-:Y:S02]  /*dad0*/  VIADD R6, R241, 0xffffffc5 ;  /* 0xffffffc5f1067836 */ /* 0x020fe40000000000 */
[----:B-1----:R-:W-:-:S03]  /*dae0*/  VIADD R7, R120, 0xffffffcd ;  /* 0xffffffcd78077836 */ /* 0x002fc60000000000 */
[----:B------:R-:W-:Y:S01]  /*daf0*/  ISETP.GE.U32.AND P6, PT, R6, 0x7fffffa6, PT ;  /* 0x7fffffa60600780c */ /* 0x000fe20003fc6070 */
[----:B---3--:R-:W-:Y:S01]  /*db00*/  VIADD R6, R240, 0xffffffc1 ;  /* 0xffffffc1f0067836 */ /* 0x008fe20000000000 */
[----:B------:R-:W-:Y:S01]  /*db10*/  ISETP.GE.U32.AND P4, PT, R7, 0x7fffffae, PT ;  /* 0x7fffffae0700780c */ /* 0x000fe20003f86070 */
[----:B------:R-:W-:Y:S01]  /*db20*/  USHF.L.U32 UR10, UR7, 0x5, URZ ;  /* 0x00000005070a7899 */ /* 0x000fe200080006ff */
[----:B------:R-:W-:Y:S01]  /*db30*/  STL.64 [R1+0x1d98], R180 ;  /* 0x001d98b401007387 */ /* 0x000fe20000100a00 */
[----:B------:R-:W1:Y:S01]  /*db40*/  LDC R7, c[0x0][0x3a0] ;  /* 0x0000e800ff077b82 */ /* 0x000e620000000800 */
[----:B------:R-:W-:-:S07]  /*db50*/  ISETP.GE.U32.AND P0, PT, R6, 0x7fffffa2, PT ;  /* 0x7fffffa20600780c */ /* 0x000fce0003f06070 */
[----:B------:R-:W2:Y:S02]  /*db60*/  LDC R6, c[0x0][0x3a0] ;  /* 0x0000e800ff067b82 */ /* 0x000ea40000000800 */
[----:B------:R-:W-:Y:S04]  /*db70*/  LDGSTS.E [R242+0xc800], desc[UR40][R214.64], !P4 ;  /* 0x0c800000d6f27fae */ /* 0x000fe8000e1a1028 */
[----:B------:R-:W-:Y:S04]  /*db80*/  LDGSTS.E [R242+0xc900], desc[UR40][R180.64], !P4 ;  /* 0x0c900000b4f27fae */ /* 0x000fe8000e1a1028 */
[----:B------:R-:W-:Y:S04]  /*db90*/  LDGSTS.E [R242+0xca00], desc[UR40][R182.64], !P4 ;  /* 0x0ca00000b6f27fae */ /* 0x000fe8000e1a1028 */
[----:B------:R-:W-:Y:S04]  /*dba0*/  LDGSTS.E [R242+0xcb00], desc[UR40][R184.64], !P4 ;  /* 0x0cb00000b8f27fae */ /* 0x000fe8000e1a1028 */
[----:B------:R-:W-:Y:S01]  /*dbb0*/  STL.64 [R1+0x1da8], R182 ;  /* 0x001da8b601007387 */ /* 0x000fe20000100a00 */
[----:B--2---:R-:W-:-:S03]  /*dbc0*/  VIADD R6, R6, 0xffffffd8 ;  /* 0xffffffd806067836 */ /* 0x004fc60000000000 */
[----:B------:R-:W-:Y:S04]  /*dbd0*/  STL.64 [R1+0x1db0], R184 ;  /* 0x001db0b801007387 */ /* 0x000fe80000100a00 */
[----:B------:R-:W-:Y:S04]  /*dbe0*/  STL.64 [R1+0x1db8], R186 ;  /* 0x001db8ba01007387 */ /* 0x000fe80000100a00 */
[----:B------:R-:W-:Y:S04]  /*dbf0*/  STL.64 [R1+0x1dc0], R188 ;  /* 0x001dc0bc01007387 */ /* 0x000fe80000100a00 */
[----:B------:R-:W-:Y:S04]  /*dc00*/  STL.64 [R1+0x1dc8], R190 ;  /* 0x001dc8be01007387 */ /* 0x000fe80000100a00 */
[----:B------:R-:W-:Y:S04]  /*dc10*/  STL.64 [R1+0x1dd0], R194 ;  /* 0x001dd0c201007387 */ /* 0x000fe80000100a00 */
[----:B------:R-:W-:Y:S04]  /*dc20*/  STL.64 [R1+0x1dd8], R196 ;  /* 0x001dd8c401007387 */ /* 0x000fe80000100a00 */
[----:B------:R-:W-:Y:S04]  /*dc30*/  STL.64 [R1+0x1de0], R198 ;  /* 0x001de0c601007387 */ /* 0x000fe80000100a00 */
[----:B----4-:R-:W-:Y:S04]  /*dc40*/  LDGSTS.E [R242+0xd800], desc[UR40][R212.64], !P5 ;  /* 0x0d800000d4f27fae */ /* 0x010fe8000e9a1028 */
[----:B------:R-:W-:Y:S04]  /*dc50*/  LDGSTS.E [R242+0xd900], desc[UR40][R186.64], !P5 ;  /* 0x0d900000baf27fae */ /* 0x000fe8000e9a1028 */
[----:B------:R-:W-:Y:S04]  /*dc60*/  LDGSTS.E [R242+0xda00], desc[UR40][R188.64], !P5 ;  /* 0x0da00000bcf27fae */ /* 0x000fe8000e9a1028 */
[----:B------:R-:W-:Y:S04]  /*dc70*/  LDGSTS.E [R242+0xdb00], desc[UR40][R190.64], !P5 ;  /* 0x0db00000bef27fae */ /* 0x000fe8000e9a1028 */
[----:B------:R2:W-:Y:S04]  /*dc80*/  LDGSTS.E [R242+0xe800], desc[UR40][R4.64], !P6 ;  /* 0x0e80000004f27fae */ /* 0x0005e8000f1a1028 */
[----:B------:R-:W-:Y:S04]  /*dc90*/  LDGSTS.E [R242+0xe900], desc[UR40][R194.64], !P6 ;  /* 0x0e900000c2f27fae */ /* 0x000fe8000f1a1028 */
[----:B------:R-:W-:Y:S04]  /*dca0*/  LDGSTS.E [R242+0xea00], desc[UR40][R196.64], !P6 ;  /* 0x0ea00000c4f27fae */ /* 0x000fe8000f1a1028 */
[----:B------:R-:W-:Y:S04]  /*dcb0*/  LDGSTS.E [R242+0xeb00], desc[UR40][R198.64], !P6 ;  /* 0x0eb00000c6f27fae */ /* 0x000fe8000f1a1028 */
[----:B------:R-:W-:Y:S04]  /*dcc0*/  LDGSTS.E [R242+0xf800], desc[UR40][R210.64], !P0 ;  /* 0x0f800000d2f27fae */ /* 0x000fe8000c1a1028 */
[----:B------:R-:W-:Y:S04]  /*dcd0*/  LDGSTS.E [R242+0xf900], desc[UR40][R202.64], !P0 ;  /* 0x0f900000caf27fae */ /* 0x000fe8000c1a1028 */
[----:B------:R-:W-:Y:S04]  /*dce0*/  LDGSTS.E [R242+0xfa00], desc[UR40][R204.64], !P0 ;  /* 0x0fa00000ccf27fae */ /* 0x000fe8000c1a1028 */
[----:B------:R3:W-:Y:S01]  /*dcf0*/  LDGSTS.E [R242+0xfb00], desc[UR40][R206.64], !P0 ;  /* 0x0fb00000cef27fae */ /* 0x0007e2000c1a1028 */
[----:B------:R-:W-:Y:S01]  /*dd00*/  ISETP.GE.U32.AND P0, PT, R6, 0x7fffffb9, PT ;  /* 0x7fffffb90600780c */ /* 0x000fe20003f06070 */
[----:B------:R-:W-:-:S02]  /*dd10*/  IMAD.U32 R6, RZ, RZ, UR10 ;  /* 0x0000000aff067e24 */ /* 0x000fc4000f8e00ff */
[----:B------:R-:W-:Y:S02]  /*dd20*/  STL.64 [R1+0x1de8], R210 ;  /* 0x001de8d201007387 */ /* 0x000fe40000100a00 */
[C---:B------:R-:W-:Y:S02]  /*dd30*/  IMAD.WIDE R62, R6.reuse, 0x4, R62 ;  /* 0x00000004063e7825 */ /* 0x040fe400078e023e */
[----:B------:R-:W-:Y:S02]  /*dd40*/  STL.64 [R1+0x1df0], R202 ;  /* 0x001df0ca01007387 */ /* 0x000fe40000100a00 */
[C---:B------:R-:W-:Y:S02]  /*dd50*/  IMAD.WIDE R78, R6.reuse, 0x4, R78 ;  /* 0x00000004064e7825 */ /* 0x040fe400078e024e */
[----:B------:R-:W-:Y:S02]  /*dd60*/  STL.64 [R1+0x1df8], R204 ;  /* 0x001df8cc01007387 */ /* 0x000fe40000100a00 */
[----:B------:R-:W-:-:S02]  /*dd70*/  IMAD.WIDE R92, R6, 0x4, R92 ;  /* 0x00000004065c7825 */ /* 0x000fc400078e025c */
        /* <DEDUP_REMOVED lines=18> */
[----:B------:R4:W-:Y:S02]  /*dea0*/  STL.64 [R1+0x1e30], R96 ;  /* 0x001e306001007387 */ /* 0x0009e40000100a00 */
        /* <DEDUP_REMOVED lines=26> */
[C---:B--2---:R-:W-:Y:S02]  /*e050*/  IMAD.WIDE R4, R6.reuse, 0x4, R60 ;  /* 0x0000000406047825 */ /* 0x044fe400078e023c */
[----:B------:R-:W-:Y:S02]  /*e060*/  STL.64 [R1+0x1eb8], R10 ;  /* 0x001eb80a01007387 */ /* 0x000fe40000100a00 */
[----:B----4-:R-:W-:-:S02]  /*e070*/  IMAD.WIDE R96, R6, 0x4, R58 ;  /* 0x0000000406607825 */ /* 0x010fc400078e023a */
[----:B------:R-:W-:Y:S02]  /*e080*/  STL.64 [R1+0x1ec0], R12 ;  /* 0x001ec00c01007387 */ /* 0x000fe40000100a00 */
[C---:B------:R-:W-:Y:S02]  /*e090*/  IMAD.WIDE R166, R6.reuse, 0x4, R56 ;  /* 0x0000000406a67825 */ /* 0x040fe400078e0238 */
[----:B------:R2:W-:Y:S02]  /*e0a0*/  STL.64 [R1+0x1700], R4 ;  /* 0x0017000401007387 */ /* 0x0005e40000100a00 */
[C---:B------:R-:W-:Y:S02]  /*e0b0*/  IMAD.WIDE R56, R6.reuse, 0x4, R54 ;  /* 0x0000000406387825 */ /* 0x040fe400078e0236 */
[----:B------:R-:W-:Y:S02]  /*e0c0*/  STL.64 [R1+0x1640], R96 ;  /* 0x0016406001007387 */ /* 0x000fe40000100a00 */
[----:B------:R-:W-:-:S02]  /*e0d0*/  IMAD.WIDE R82, R6, 0x4, R50 ;  /* 0x0000000406527825 */ /* 0x000fc400078e0232 */
[----:B------:R-:W-:Y:S02]  /*e0e0*/  STL.64 [R1+0x1ec8], R96 ;  /* 0x001ec86001007387 */ /* 0x000fe40000100a00 */
[----:B--2---:R-:W-:-:S05]  /*e0f0*/  IMAD.WIDE R4, R6, 0x4, R52 ;  /* 0x0000000406047825 */ /* 0x004fca00078e0234 */
[----:B------:R2:W-:Y:S01]  /*e100*/  STL.64 [R1+0x16f8], R4 ;  /* 0x0016f80401007387 */ /* 0x0005e20000100a00 */
[----:B------:R-:W-:-:S03]  /*e110*/  IMAD.WIDE R164, R6, 0x4, R48 ;  /* 0x0000000406a47825 */ /* 0x000fc600078e0230 */
[----:B------:R-:W-:Y:S01]  /*e120*/  STL.64 [R1+0x1580], R166 ;  /* 0x001580a601007387 */ /* 0x000fe20000100a00 */
[----:B------:R-:W-:-:S03]  /*e130*/  IMAD.WIDE R8, R6, 0x4, R44 ;  /* 0x0000000406087825 */ /* 0x000fc600078e022c */
[----:B------:R-:W-:Y:S04]  /*e140*/  STL.64 [R1+0x1ed0], R166 ;  /* 0x001ed0a601007387 */ /* 0x000fe80000100a00 */
[----:B------:R-:W-:Y:S04]  /*e150*/  STL.64 [R1+0x14b0], R56 ;  /* 0x0014b03801007387 */ /* 0x000fe80000100a00 */
[----:B------:R-:W-:Y:S04]  /*e160*/  STL.64 [R1+0x1638], R82 ;  /* 0x0016385201007387 */ /* 0x000fe80000100a00 */
[----:B------:R4:W-:Y:S04]  /*e170*/  STL.64 [R1+0x1ed8], R82 ;  /* 0x001ed85201007387 */ /* 0x0009e80000100a00 */
[----:B------:R-:W-:Y:S04]  /*e180*/  STL.64 [R1+0x1c48], R56 ;  /* 0x001c483801007387 */ /* 0x000fe80000100a00 */
[----:B------:R-:W-:Y:S04]  /*e190*/  STL.64 [R1+0x1578], R164 ;  /* 0x001578a401007387 */ /* 0x000fe80000100a00 */
[----:B--2---:R-:W2:Y:S04]  /*e1a0*/  LDL.LU.64 R4, [R1+0x138] ;  /* 0x0001380001047983 */ /* 0x004ea80000300a00 */
[----:B------:R-:W5:Y:S04]  /*e1b0*/  LDL.LU.64 R192, [R1+0x148] ;  /* 0x0001480001c07983 */ /* 0x000f680000300a00 */
[----:B------:R1:W-:Y:S04]  /*e1c0*/  STL.64 [R1+0x16f0], R8 ;  /* 0x0016f00801007387 */ /* 0x0003e80000100a00 */
[----:B------:R-:W5:Y:S04]  /*e1d0*/  LDL.LU.64 R214, [R1+0x160] ;  /* 0x0001600001d67983 */ /* 0x000f680000300a00 */
[----:B------:R-:W5:Y:S04]  /*e1e0*/  LDL.LU.64 R128, [R1+0x170] ;  /* 0x0001700001807983 */ /* 0x000f680000300a00 */
[----:B------:R-:W5:Y:S04]  /*e1f0*/  LDL.LU.64 R178, [R1+0x188] ;  /* 0x0001880001b27983 */ /* 0x000f680000300a00 */
[----:B------:R-:W5:Y:S04]  /*e200*/  LDL.LU.64 R176, [R1+0x198] ;  /* 0x0001980001b07983 */ /* 0x000f680000300a00 */
[----:B------:R-:W5:Y:S04]  /*e210*/  LDL.LU.64 R246, [R1+0x1b0] ;  /* 0x0001b00001f67983 */ /* 0x000f680000300a00 */
[----:B------:R-:W5:Y:S04]  /*e220*/  LDL.LU.64 R212, [R1+0x1b8] ;  /* 0x0001b80001d47983 */ /* 0x000f680000300a00 */
[----:B------:R-:W1:Y:S04]  /*e230*/  LDL.LU.64 R248, [R1+0x1c8] ;  /* 0x0001c80001f87983 */ /* 0x000e680000300a00 */
[----:B------:R-:W5:Y:S01]  /*e240*/  LDL.LU.64 R208, [R1+0x1e0] ;  /* 0x0001e00001d07983 */ /* 0x000f620000300a00 */
[----:B------:R-:W-:-:S03]  /*e250*/  IMAD.WIDE R58, R6, 0x4, R46 ;  /* 0x00000004063a7825 */ /* 0x000fc600078e022e */
[----:B------:R-:W5:Y:S01]  /*e260*/  LDL.LU.64 R200, [R1+0x1f0] ;  /* 0x0001f00001c87983 */ /* 0x000f620000300a00 */
[----:B------:R-:W-:-:S04]  /*e270*/  IMAD.WIDE R94, R6, 0x4, R42 ;  /* 0x00000004065e7825 */ /* 0x000fc800078e022a */
[C---:B------:R-:W-:Y:S01]  /*e280*/  IMAD.WIDE R162, R6.reuse, 0x4, R40 ;  /* 0x0000000406a27825 */ /* 0x040fe200078e0228 */
[----:B------:R-:W-:Y:S03]  /*e290*/  STL.64 [R1+0x14a8], R58 ;  /* 0x0014a83a01007387 */ /* 0x000fe60000100a00 */
[C---:B------:R-:W-:Y:S01]  /*e2a0*/  IMAD.WIDE R60, R6.reuse, 0x4, R38 ;  /* 0x00000004063c7825 */ /* 0x040fe200078e0226 */
[----:B------:R-:W-:Y:S03]  /*e2b0*/  STL.64 [R1+0x1c50], R58 ;  /* 0x001c503a01007387 */ /* 0x000fe60000100a00 */
[C---:B----4-:R-:W-:Y:S01]  /*e2c0*/  IMAD.WIDE R82, R6.reuse, 0x4, R36 ;  /* 0x0000000406527825 */ /* 0x050fe200078e0224 */
[----:B------:R-:W-:Y:S03]  /*e2d0*/  STL.64 [R1+0x1630], R94 ;  /* 0x0016305e01007387 */ /* 0x000fe60000100a00 */
[C---:B------:R-:W-:Y:S01]  /*e2e0*/  IMAD.WIDE R80, R6.reuse, 0x4, R34 ;  /* 0x0000000406507825 */ /* 0x040fe200078e0222 */
        /* <DEDUP_REMOVED lines=11> */
[C---:B---3--:R-:W-:Y:S01]  /*e3a0*/  IMAD.WIDE R242, R6.reuse, 0x4, R22 ;  /* 0x0000000406f27825 */ /* 0x048fe200078e0216 */
[----:B------:R-:W-:Y:S03]  /*e3b0*/  STL.64 [R1+0x1498], R76 ;  /* 0x0014984c01007387 */ /* 0x000fe60000100a00 */
[C---:B------:R-:W-:Y:S01]  /*e3c0*/  IMAD.WIDE R96, R6.reuse, 0x4, R20 ;  /* 0x0000000406607825 */ /* 0x040fe200078e0214 */
[----:B------:R-:W-:Y:S03]  /*e3d0*/  STL.64 [R1+0x16e0], R166 ;  /* 0x0016e0a601007387 */ /* 0x000fe60000100a00 */
[C---:B------:R-:W-:Y:S01]  /*e3e0*/  IMAD.WIDE R78, R6.reuse, 0x4, R18 ;  /* 0x00000004064e7825 */ /* 0x040fe200078e0212 */
[----:B------:R-:W-:Y:S01]  /*e3f0*/  STL.64 [R1+0x1c60], R76 ;  /* 0x001c604c01007387 */ /* 0x000fe20000100a00 */
[----:B------:R-:W3:Y:S02]  /*e400*/  LDC R18, c[0x0][0x3a0] ;  /* 0x0000e800ff127b82 */ /* 0x000ee40000000800 */
[C---:B------:R-:W-:Y:S01]  /*e410*/  IMAD.WIDE R156, R6.reuse, 0x4, R16 ;  /* 0x00000004069c7825 */ /* 0x040fe200078e0210 */
[----:B------:R-:W-:Y:S04]  /*e420*/  STL.64 [R1+0x1620], R92 ;  /* 0x0016205c01007387 */ /* 0x000fe80000100a00 */
[----:B------:R-:W-:Y:S01]  /*e430*/  STL.64 [R1+0x1560], R158 ;  /* 0x0015609e01007387 */ /* 0x000fe20000100a00 */
[C---:B------:R-:W-:Y:S01]  /*e440*/  IMAD.WIDE R240, R6.reuse, 0x4, R14 ;  /* 0x0000000406f07825 */ /* 0x040fe200078e020e */
[----:B------:R-:W4:Y:S02]  /*e450*/  LDC R17, c[0x0][0x3a0] ;  /* 0x0000e800ff117b82 */ /* 0x000f240000000800 */
[----:B------:R-:W-:Y:S04]  /*e460*/  STL.64 [R1+0x1490], R242 ;  /* 0x001490f201007387 */ /* 0x000fe80000100a00 */
[----:B------:R-:W-:Y:S01]  /*e470*/  STL.64 [R1+0x16d8], R96 ;  /* 0x0016d86001007387 */ /* 0x000fe20000100a00 */
[----:B--2---:R-:W-:-:S03]  /*e480*/  IMAD.WIDE R12, R6, 0x4, R4 ;  /* 0x00000004060c7825 */ /* 0x004fc600078e0204 */
[----:B------:R-:W-:Y:S01]  /*e490*/  STL.64 [R1+0x1c68], R242 ;  /* 0x001c68f201007387 */ /* 0x000fe20000100a00 */
[----:B------:R-:W2:Y:S03]  /*e4a0*/  LDC R16, c[0x0][0x3a0] ;  /* 0x0000e800ff107b82 */ /* 0x000ea60000000800 */
[----:B------:R-:W-:Y:S01]  /*e4b0*/  STL.64 [R1+0x1618], R78 ;  /* 0x0016184e01007387 */ /* 0x000fe20000100a00 */
[----:B-----5:R-:W-:-:S03]  /*e4c0*/  IMAD.WIDE R206, R6, 0x4, R192 ;  /* 0x0000000406ce7825 */ /* 0x020fc600078e02c0 */
[----:B------:R-:W-:Y:S01]  /*e4d0*/  STL.64 [R1+0x1558], R156 ;  /* 0x0015589c01007387 */ /* 0x000fe20000100a00 */
[----:B------:R-:W-:-:S03]  /*e4e0*/  IMAD.WIDE R154, R6, 0x4, R214 ;  /* 0x00000004069a7825 */ /* 0x000fc600078e02d6 */
[----:B------:R-:W5:Y:S01]  /*e4f0*/  LDL.LU.64 R4, [R1+0x208] ;  /* 0x0002080001047983 */ /* 0x000f620000300a00 */
[----:B------:R-:W1:Y:S03]  /*e500*/  LDC R15, c[0x0][0x3a0] ;  /* 0x0000e800ff0f7b82 */ /* 0x000e660000000800 */
[----:B------:R-:W2:Y:S04]  /*e510*/  LDL.LU.64 R134, [R1+0x220] ;  /* 0x0002200001867983 */ /* 0x000ea80000300a00 */
[----:B------:R-:W3:Y:S01]  /*e520*/  LDL.LU.64 R192, [R1+0x228] ;  /* 0x0002280001c07983 */ /* 0x000ee20000300a00 */
[C---:B------:R-:W-:Y:S01]  /*e530*/  IMAD.WIDE R54, R6.reuse, 0x4, R128 ;  /* 0x0000000406367825 */ /* 0x040fe200078e0280 */
[----:B------:R-:W2:Y:S02]  /*e540*/  LDC R14, c[0x0][0x3a0] ;  /* 0x0000e800ff0e7b82 */ /* 0x000ea40000000800 */
[----:B------:R-:W4:Y:S04]  /*e550*/  LDL.LU.64 R214, [R1+0x238] ;  /* 0x0002380001d67983 */ /* 0x000f280000300a00 */
[----:B------:R-:W-:Y:S01]  /*e560*/  STL.64 [R1+0x1488], R240 ;  /* 0x001488f001007387 */ /* 0x000fe20000100a00 */
[----:B------:R-:W-:-:S03]  /*e570*/  IMAD.WIDE R10, R6, 0x4, R178 ;  /* 0x00000004060a7825 */ /* 0x000fc600078e02b2 */
[----:B------:R-:W-:Y:S01]  /*e580*/  STL.64 [R1+0x16d0], R12 ;  /* 0x0016d00c01007387 */ /* 0x000fe20000100a00 */
[----:B------:R-:W-:-:S03]  /*e590*/  IMAD.WIDE R204, R6, 0x4, R176 ;  /* 0x0000000406cc7825 */ /* 0x000fc600078e02b0 */
[----:B------:R1:W-:Y:S01]  /*e5a0*/  STL.64 [R1+0x1c70], R240 ;  /* 0x001c70f001007387 */ /* 0x0003e20000100a00 */
[----:B------:R-:W-:-:S03]  /*e5b0*/  IMAD.WIDE R146, R6, 0x4, R246 ;  /* 0x0000000406927825 */ /* 0x000fc600078e02f6 */
[----:B------:R-:W-:Y:S04]  /*e5c0*/  STL.64 [R1+0x1610], R206 ;  /* 0x001610ce01007387 */ /* 0x000fe80000100a00 */
[----:B------:R-:W-:Y:S04]  /*e5d0*/  STL.64 [R1+0x1550], R154 ;  /* 0x0015509a01007387 */ /* 0x000fe80000100a00 */
[----:B------:R-:W4:Y:S01]  /*e5e0*/  LDL.LU.64 R178, [R1+0x248] ;  /* 0x0002480001b27983 */ /* 0x000f220000300a00 */
[----:B------:R-:W-:-:S03]  /*e5f0*/  IMAD.WIDE R52, R6, 0x4, R212 ;  /* 0x0000000406347825 */ /* 0x000fc600078e02d4 */
[----:B------:R-:W4:Y:S04]  /*e600*/  LDL.LU.64 R176, [R1+0x250] ;  /* 0x0002500001b07983 */ /* 0x000f280000300a00 */
[----:B------:R-:W4:Y:S04]  /*e610*/  LDL.LU.64 R246, [R1+0x258] ;  /* 0x0002580001f67983 */ /* 0x000f280000300a00 */
[----:B------:R-:W-:Y:S04]  /*e620*/  STL.64 [R1+0x1480], R54 ;  /* 0x0014803601007387 */ /* 0x000fe80000100a00 */
[----:B------:R-:W-:Y:S04]  /*e630*/  STL.64 [R1+0x16c8], R10 ;  /* 0x0016c80a01007387 */ /* 0x000fe80000100a00 */
[----:B------:R-:W4:Y:S01]  /*e640*/  LDL.LU.64 R212, [R1+0x260] ;  /* 0x0002600001d47983 */ /* 0x000f220000300a00 */
[----:B-1----:R-:W-:-:S03]  /*e650*/  IMAD.WIDE R8, R6, 0x4, R248 ;  /* 0x0000000406087825 */ /* 0x002fc600078e02f8 */
[----:B------:R-:W-:Y:S01]  /*e660*/  STL.64 [R1+0x1608], R204 ;  /* 0x001608cc01007387 */ /* 0x000fe20000100a00 */
[----:B------:R-:W-:-:S03]  /*e670*/  IMAD.WIDE R202, R6, 0x4, R208 ;  /* 0x0000000406ca7825 */ /* 0x000fc600078e02d0 */
[----:B------:R-:W-:Y:S04]  /*e680*/  STL.64 [R1+0x1548], R146 ;  /* 0x0015489201007387 */ /* 0x000fe80000100a00 */
[----:B------:R-:W4:Y:S04]  /*e690*/  LDL.LU.64 R248, [R1+0x268] ;  /* 0x0002680001f87983 */ /* 0x000f280000300a00 */
[----:B------:R-:W4:Y:S01]  /*e6a0*/  LDL.LU.64 R208, [R1+0x270] ;  /* 0x0002700001d07983 */ /* 0x000f220000300a00 */
[----:B------:R-:W-:-:S03]  /*e6b0*/  IMAD.WIDE R152, R6, 0x4, R200 ;  /* 0x0000000406987825 */ /* 0x000fc600078e02c8 */
[----:B------:R-:W-:Y:S04]  /*e6c0*/  STL.64 [R1+0x16c0], R8 ;  /* 0x0016c00801007387 */ /* 0x000fe80000100a00 */
[----:B------:R-:W-:Y:S04]  /*e6d0*/  STL.64 [R1+0x1478], R52 ;  /* 0x0014783401007387 */ /* 0x000fe80000100a00 */
[----:B------:R-:W4:Y:S01]  /*e6e0*/  LDL.LU.64 R200, [R1+0x278] ;  /* 0x0002780001c87983 */ /* 0x000f220000300a00 */
[----:B-----5:R-:W-:-:S03]  /*e6f0*/  IMAD.WIDE R50, R6, 0x4, R4 ;  /* 0x0000000406327825 */ /* 0x020fc600078e0204 */
[----:B------:R-:W5:Y:S01]  /*e700*/  LDL.LU.64 R4, [R1+0x280] ;  /* 0x0002800001047983 */ /* 0x000f620000300a00 */
[----:B--2---:R-:W-:-:S03]  /*e710*/  IMAD.WIDE R104, R6, 0x4, R134 ;  /* 0x0000000406687825 */ /* 0x004fc600078e0286 */
[----:B------:R-:W-:Y:S01]  /*e720*/  STL.64 [R1+0x1600], R202 ;  /* 0x001600ca01007387 */ /* 0x000fe20000100a00 */
[----:B---3--:R-:W-:-:S03]  /*e730*/  IMAD.WIDE R210, R6, 0x4, R192 ;  /* 0x0000000406d27825 */ /* 0x008fc600078e02c0 */
[----:B------:R-:W-:Y:S01]  /*e740*/  STL.64 [R1+0x1540], R152 ;  /* 0x0015409801007387 */ /* 0x000fe20000100a00 */
[----:B----4-:R-:W-:-:S03]  /*e750*/  IMAD.WIDE R150, R6, 0x4, R214 ;  /* 0x0000000406967825 */ /* 0x010fc600078e02d6 */
[----:B------:R-:W2:Y:S04]  /*e760*/  LDL.LU.64 R128, [R1+0x288] ;  /* 0x0002880001807983 */ /* 0x000ea80000300a00 */
[----:B------:R-:W3:Y:S04]  /*e770*/  LDL.LU.64 R134, [R1+0x290] ;  /* 0x0002900001867983 */ /* 0x000ee80000300a00 */
[----:B------:R-:W4:Y:S04]  /*e780*/  LDL.LU.64 R192, [R1+0x298] ;  /* 0x0002980001c07983 */ /* 0x000f280000300a00 */
[----:B------:R-:W4:Y:S04]  /*e790*/  LDL.LU.64 R214, [R1+0x2a0] ;  /* 0x0002a00001d67983 */ /* 0x000f280000300a00 */
[----:B------:R-:W-:Y:S04]  /*e7a0*/  STL.64 [R1+0x16b8], R104 ;  /* 0x0016b86801007387 */ /* 0x000fe80000100a00 */
[----:B------:R-:W-:Y:S01]  /*e7b0*/  STL.64 [R1+0x1470], R50 ;  /* 0x0014703201007387 */ /* 0x000fe20000100a00 */
[----:B------:R-:W-:-:S03]  /*e7c0*/  IMAD.WIDE R48, R6, 0x4, R178 ;  /* 0x0000000406307825 */ /* 0x000fc600078e02b2 */
[----:B------:R-:W-:Y:S01]  /*e7d0*/  STL.64 [R1+0x15f8], R210 ;  /* 0x0015f8d201007387 */ /* 0x000fe20000100a00 */
[----:B------:R-:W-:-:S03]  /*e7e0*/  IMAD.WIDE R90, R6, 0x4, R176 ;  /* 0x00000004065a7825 */ /* 0x000fc600078e02b0 */
[----:B------:R-:W4:Y:S01]  /*e7f0*/  LDL.LU.64 R178, [R1+0x2a8] ;  /* 0x0002a80001b27983 */ /* 0x000f220000300a00 */
[----:B------:R-:W-:-:S03]  /*e800*/  IMAD.WIDE R198, R6, 0x4, R246 ;  /* 0x0000000406c67825 */ /* 0x000fc600078e02f6 */
[----:B------:R-:W-:Y:S04]  /*e810*/  STL.64 [R1+0x1538], R150 ;  /* 0x0015389601007387 */ /* 0x000fe80000100a00 */
[----:B------:R-:W4:Y:S04]  /*e820*/  LDL.LU.64 R176, [R1+0x2b0] ;  /* 0x0002b00001b07983 */ /* 0x000f280000300a00 */
[----:B------:R-:W4:Y:S01]  /*e830*/  LDL.LU.64 R246, [R1+0x2b8] ;  /* 0x0002b80001f67983 */ /* 0x000f220000300a00 */
[----:B------:R-:W-:-:S03]  /*e840*/  IMAD.WIDE R148, R6, 0x4, R212 ;  /* 0x0000000406947825 */ /* 0x000fc600078e02d4 */
[----:B------:R-:W4:Y:S04]  /*e850*/  LDL.LU.64 R212, [R1+0x2c0] ;  /* 0x0002c00001d47983 */ /* 0x000f280000300a00 */
[----:B------:R-:W-:Y:S04]  /*e860*/  STL.64 [R1+0x16b0], R90 ;  /* 0x0016b05a01007387 */ /* 0x000fe80000100a00 */
[----:B------:R-:W-:Y:S01]  /*e870*/  STL.64 [R1+0x1468], R48 ;  /* 0x0014683001007387 */ /* 0x000fe20000100a00 */
[----:B------:R-:W-:-:S03]  /*e880*/  IMAD.WIDE R46, R6, 0x4, R248 ;  /* 0x00000004062e7825 */ /* 0x000fc600078e02f8 */
[----:B------:R-:W-:Y:S01]  /*e890*/  STL.64 [R1+0x15f0], R198 ;  /* 0x0015f0c601007387 */ /* 0x000fe20000100a00 */
[----:B------:R-:W-:-:S03]  /*e8a0*/  IMAD.WIDE R74, R6, 0x4, R208 ;  /* 0x00000004064a7825 */ /* 0x000fc600078e02d0 */
[----:B------:R-:W4:Y:S04]  /*e8b0*/  LDL.LU.64 R248, [R1+0x2c8] ;  /* 0x0002c80001f87983 */ /* 0x000f280000300a00 */
[----:B------:R-:W4:Y:S04]  /*e8c0*/  LDL.LU.64 R208, [R1+0x2d0] ;  /* 0x0002d00001d07983 */ /* 0x000f280000300a00 */
[----:B------:R-:W-:Y:S01]  /*e8d0*/  STL.64 [R1+0x1530], R148 ;  /* 0x0015309401007387 */ /* 0x000fe20000100a00 */
[----:B------:R-:W-:-:S03]  /*e8e0*/  IMAD.WIDE R196, R6, 0x4, R200 ;  /* 0x0000000406c47825 */ /* 0x000fc600078e02c8 */
[----:B------:R-:W4:Y:S01]  /*e8f0*/  LDL.LU.64 R200, [R1+0x2d8] ;  /* 0x0002d80001c87983 */ /* 0x000f220000300a00 */
[----:B------:R-:W-:-:S04]  /*e900*/  IMAD.WIDE R38, R6, 0x4, R2 ;  /* 0x0000000406267825 */ /* 0x000fc800078e0202 */
[C---:B-----5:R-:W-:Y:S02]  /*e910*/  IMAD.WIDE R142, R6.reuse, 0x4, R4 ;  /* 0x00000004068e7825 */ /* 0x060fe400078e0204 */
[----:B------:R-:W5:Y:S04]  /*e920*/  LDL.LU.64 R4, [R1+0x2e0] ;  /* 0x0002e00001047983 */ /* 0x000f680000300a00 */
[----:B------:R-:W-:Y:S04]  /*e930*/  STL.64 [R1+0x16a8], R74 ;  /* 0x0016a84a01007387 */ /* 0x000fe80000100a00 */
[----:B------:R-:W-:Y:S01]  /*e940*/  STL.64 [R1+0x1460], R46 ;  /* 0x0014602e01007387 */ /* 0x000fe20000100a00 */
[----:B--2---:R-:W-:-:S03]  /*e950*/  IMAD.WIDE R44, R6, 0x4, R128 ;  /* 0x00000004062c7825 */ /* 0x004fc600078e0280 */
[----:B------:R-:W-:Y:S01]  /*e960*/  STL.64 [R1+0x15e8], R196 ;  /* 0x0015e8c401007387 */ /* 0x000fe20000100a00 */
[----:B---3--:R-:W-:-:S03]  /*e970*/  IMAD.WIDE R102, R6, 0x4, R134 ;  /* 0x0000000406667825 */ /* 0x008fc600078e0286 */
[----:B------:R-:W-:Y:S01]  /*e980*/  STL.64 [R1+0x1528], R142 ;  /* 0x0015288e01007387 */ /* 0x000fe20000100a00 */
[----:B----4-:R-:W-:-:S03]  /*e990*/  IMAD.WIDE R194, R6, 0x4, R192 ;  /* 0x0000000406c27825 */ /* 0x010fc600078e02c0 */
[----:B------:R-:W2:Y:S01]  /*e9a0*/  LDL.LU.64 R128, [R1+0x2f0] ;  /* 0x0002f00001807983 */ /* 0x000ea20000300a00 */
[----:B------:R-:W-:-:S03]  /*e9b0*/  IMAD.WIDE R140, R6, 0x4, R214 ;  /* 0x00000004068c7825 */ /* 0x000fc600078e02d6 */
[----:B------:R-:W3:Y:S04]  /*e9c0*/  LDL.LU.64 R192, [R1+0x2f8] ;  /* 0x0002f80001c07983 */ /* 0x000ee80000300a00 */
[----:B------:R-:W4:Y:S04]  /*e9d0*/  LDL.LU.64 R214, [R1+0x300] ;  /* 0x0003000001d67983 */ /* 0x000f280000300a00 */
[----:B------:R-:W-:Y:S04]  /*e9e0*/  STL.64 [R1+0x16a0], R102 ;  /* 0x0016a06601007387 */ /* 0x000fe80000100a00 */
[----:B------:R-:W-:Y:S01]  /*e9f0*/  STL.64 [R1+0x1458], R44 ;  /* 0x0014582c01007387 */ /* 0x000fe20000100a00 */
[----:B------:R-:W-:-:S03]  /*ea00*/  IMAD.WIDE R42, R6, 0x4, R178 ;  /* 0x00000004062a7825 */ /* 0x000fc600078e02b2 */
[----:B------:R-:W-:Y:S04]  /*ea10*/  STL.64 [R1+0x15e0], R194 ;  /* 0x0015e0c201007387 */ /* 0x000fe80000100a00 */
[----:B------:R-:W-:Y:S01]  /*ea20*/  STL.64 [R1+0x1520], R140 ;  /* 0x0015208c01007387 */ /* 0x000fe20000100a00 */
[----:B------:R-:W-:-:S04]  /*ea30*/  IMAD.WIDE R88, R6, 0x4, R176 ;  /* 0x0000000406587825 */ /* 0x000fc800078e02b0 */
[----:B------:R-:W-:-:S04]  /*ea40*/  IMAD.WIDE R190, R6, 0x4, R246 ;  /* 0x0000000406be7825 */ /* 0x000fc800078e02f6 */
[C---:B------:R-:W-:Y:S02]  /*ea50*/  IMAD.WIDE R138, R6.reuse, 0x4, R212 ;  /* 0x00000004068a7825 */ /* 0x040fe400078e02d4 */
[----:B------:R-:W4:Y:S04]  /*ea60*/  LDL.LU.64 R212, [R1+0x310] ;  /* 0x0003100001d47983 */ /* 0x000f280000300a00 */
[----:B------:R-:W4:Y:S04]  /*ea70*/  LDL.LU.64 R134, [R1+0x318] ;  /* 0x0003180001867983 */ /* 0x000f280000300a00 */
[----:B------:R-:W4:Y:S04]  /*ea80*/  LDL.LU.64 R178, [R1+0x320] ;  /* 0x0003200001b27983 */ /* 0x000f280000300a00 */
[----:B------:R-:W-:Y:S01]  /*ea90*/  STL.64 [R1+0x1698], R88 ;  /* 0x0016985801007387 */ /* 0x000fe20000100a00 */
[----:B------:R-:W-:-:S03]  /*eaa0*/  IMAD.WIDE R40, R6, 0x4, R248 ;  /* 0x0000000406287825 */ /* 0x000fc600078e02f8 */
[----:B------:R-:W-:Y:S01]  /*eab0*/  STL.64 [R1+0x1450], R42 ;  /* 0x0014502a01007387 */ /* 0x000fe20000100a00 */
[----:B------:R-:W-:-:S03]  /*eac0*/  IMAD.WIDE R72, R6, 0x4, R208 ;  /* 0x0000000406487825 */ /* 0x000fc600078e02d0 */
[----:B------:R-:W-:Y:S04]  /*ead0*/  STL.64 [R1+0x15d8], R190 ;  /* 0x0015d8be01007387 */ /* 0x000fe80000100a00 */
[----:B------:R-:W4:Y:S04]  /*eae0*/  LDL.LU.64 R176, [R1+0x330] ;  /* 0x0003300001b07983 */ /* 0x000f280000300a00 */
[----:B------:R-:W-:Y:S04]  /*eaf0*/  STL.64 [R1+0x1518], R138 ;  /* 0x0015188a01007387 */ /* 0x000fe80000100a00 */
[----:B------:R-:W4:Y:S04]  /*eb00*/  LDL.LU.64 R246, [R1+0x338] ;  /* 0x0003380001f67983 */ /* 0x000f280000300a00 */
[----:B------:R-:W4:Y:S04]  /*eb10*/  LDL.LU.64 R248, [R1+0x340] ;  /* 0x0003400001f87983 */ /* 0x000f280000300a00 */
[----:B------:R-:W-:Y:S04]  /*eb20*/  STL.64 [R1+0x1690], R72 ;  /* 0x0016904801007387 */ /* 0x000fe80000100a00 */
[----:B------:R-:W-:Y:S04]  /*eb30*/  STL.64 [R1+0x1448], R40 ;  /* 0x0014482801007387 */ /* 0x000fe80000100a00 */
[----:B------:R-:W4:Y:S04]  /*eb40*/  LDL.LU.64 R2, [R1+0x1f88] ;  /* 0x001f880001027983 */ /* 0x000f280000300a00 */
[----:B------:R-:W4:Y:S01]  /*eb50*/  LDL.LU.64 R208, [R1+0x350] ;  /* 0x0003500001d07983 */ /* 0x000f220000300a00 */
[----:B------:R-:W-:-:S04]  /*eb60*/  IMAD.WIDE R188, R6, 0x4, R200 ;  /* 0x0000000406bc7825 */ /* 0x000fc800078e02c8 */
[----:B------:R-:W-:-:S04]  /*eb70*/  IMAD.WIDE R36, R6, 0x4, R216 ;  /* 0x0000000406247825 */ /* 0x000fc800078e02d8 */
[----:B------:R-:W-:-:S04]  /*eb80*/  IMAD.WIDE R34, R6, 0x4, R226 ;  /* 0x0000000406227825 */ /* 0x000fc800078e02e2 */
[----:B------:R-:W-:-:S04]  /*eb90*/  IMAD.WIDE R32, R6, 0x4, R236 ;  /* 0x0000000406207825 */ /* 0x000fc800078e02ec */
[----:B------:R-:W-:-:S04]  /*eba0*/  IMAD.WIDE R30, R6, 0x4, R234 ;  /* 0x00000004061e7825 */ /* 0x000fc800078e02ea */
[C---:B-----5:R-:W-:Y:S02]  /*ebb0*/  IMAD.WIDE R136, R6.reuse, 0x4, R4 ;  /* 0x0000000406887825 */ /* 0x060fe400078e0204 */
[----:B------:R-:W5:Y:S04]  /*ebc0*/  LDL.LU.64 R4, [R1+0x358] ;  /* 0x0003580001047983 */ /* 0x000f680000300a00 */
[----:B------:R-:W5:Y:S04]  /*ebd0*/  LDL.LU.64 R200, [R1+0x360] ;  /* 0x0003600001c87983 */ /* 0x000f680000300a00 */
[----:B------:R-:W-:Y:S04]  /*ebe0*/  STL.64 [R1+0x15d0], R188 ;  /* 0x0015d0bc01007387 */ /* 0x000fe80000100a00 */
[----:B------:R-:W-:Y:S01]  /*ebf0*/  STL.64 [R1+0x1510], R136 ;  /* 0x0015108801007387 */ /* 0x000fe20000100a00 */
[----:B--2---:R-:W-:-:S04]  /*ec00*/  IMAD.WIDE R100, R6, 0x4, R128 ;  /* 0x0000000406647825 */ /* 0x004fc800078e0280 */
[C---:B---3--:R-:W-:Y:S02]  /*ec10*/  IMAD.WIDE R186, R6.reuse, 0x4, R192 ;  /* 0x0000000406ba7825 */ /* 0x048fe400078e02c0 */
[----:B------:R-:W2:Y:S02]  /*ec20*/  LDL.LU.64 R192, [R1+0x370] ;  /* 0x0003700001c07983 */ /* 0x000ea40000300a00 */
[C---:B----4-:R-:W-:Y:S02]  /*ec30*/  IMAD.WIDE R126, R6.reuse, 0x4, R214 ;  /* 0x00000004067e7825 */ /* 0x050fe400078e02d6 */
[----:B------:R-:W3:Y:S04]  /*ec40*/  LDL.LU.64 R214, [R1+0x378] ;  /* 0x0003780001d67983 */ /* 0x000ee80000300a00 */
[----:B------:R-:W-:Y:S04]  /*ec50*/  STL.64 [R1+0x1688], R100 ;  /* 0x0016886401007387 */ /* 0x000fe80000100a00 */
[----:B------:R-:W-:Y:S04]  /*ec60*/  STL.64 [R1+0x1440], R38 ;  /* 0x0014402601007387 */ /* 0x000fe80000100a00 */
[----:B------:R-:W4:Y:S04]  /*ec70*/  LDL.LU.64 R216, [R1+0x1f80] ;  /* 0x001f800001d87983 */ /* 0x000f280000300a00 */
[----:B------:R-:W-:Y:S01]  /*ec80*/  STL.64 [R1+0x15c8], R186 ;  /* 0x0015c8ba01007387 */ /* 0x000fe20000100a00 */
[----:B------:R-:W-:-:S03]  /*ec90*/  IMAD.WIDE R86, R6, 0x4, R212 ;  /* 0x0000000406567825 */ /* 0x000fc600078e02d4 */
[----:B------:R-:W4:Y:S01]  /*eca0*/  LDL.LU.64 R212, [R1+0x390] ;  /* 0x0003900001d47983 */ /* 0x000f220000300a00 */
[----:B------:R-:W-:-:S03]  /*ecb0*/  IMAD.WIDE R184, R6, 0x4, R134 ;  /* 0x0000000406b87825 */ /* 0x000fc600078e0286 */
[----:B------:R-:W-:Y:S01]  /*ecc0*/  STL.64 [R1+0x1508], R126 ;  /* 0x0015087e01007387 */ /* 0x000fe20000100a00 */
[----:B------:R-:W-:-:S03]  /*ecd0*/  IMAD.WIDE R122, R6, 0x4, R178 ;  /* 0x00000004067a7825 */ /* 0x000fc600078e02b2 */
[----:B------:R-:W-:Y:S04]  /*ece0*/  STL.64 [R1+0x1680], R86 ;  /* 0x0016805601007387 */ /* 0x000fe80000100a00 */
[----:B------:R-:W-:Y:S04]  /*ecf0*/  STL.64 [R1+0x1438], R36 ;  /* 0x0014382401007387 */ /* 0x000fe80000100a00 */
[----:B------:R-:W4:Y:S01]  /*ed00*/  LDL.LU.64 R226, [R1+0x1f78] ;  /* 0x001f780001e27983 */ /* 0x000f220000300a00 */
[----:B------:R-:W-:-:S03]  /*ed10*/  IMAD.WIDE R70, R6, 0x4, R176 ;  /* 0x0000000406467825 */ /* 0x000fc600078e02b0 */
[----:B------:R-:W-:Y:S04]  /*ed20*/  STL.64 [R1+0x15c0], R184 ;  /* 0x0015c0b801007387 */ /* 0x000fe80000100a00 */
[----:B------:R-:W-:Y:S01]  /*ed30*/  STL.64 [R1+0x1500], R122 ;  /* 0x0015007a01007387 */ /* 0x000fe20000100a00 */
[----:B------:R-:W-:-:S03]  /*ed40*/  IMAD.WIDE R182, R6, 0x4, R246 ;  /* 0x0000000406b67825 */ /* 0x000fc600078e02f6 */
[----:B------:R-:W-:Y:S01]  /*ed50*/  STL.64 [R1+0x1678], R70 ;  /* 0x0016784601007387 */ /* 0x000fe20000100a00 */
[----:B------:R-:W-:-:S03]  /*ed60*/  IMAD.WIDE R124, R6, 0x4, R248 ;  /* 0x00000004067c7825 */ /* 0x000fc600078e02f8 */
[----:B------:R-:W-:Y:S04]  /*ed70*/  STL.64 [R1+0x1430], R34 ;  /* 0x0014302201007387 */ /* 0x000fe80000100a00 */
[----:B------:R-:W4:Y:S04]  /*ed80*/  LDL.LU.64 R236, [R1+0x1f70] ;  /* 0x001f700001ec7983 */ /* 0x000f280000300a00 */
[----:B------:R-:W-:Y:S01]  /*ed90*/  STL.64 [R1+0x15b8], R182 ;  /* 0x0015b8b601007387 */ /* 0x000fe20000100a00 */
[----:B------:R-:W-:-:S03]  /*eda0*/  IMAD.WIDE R62, R6, 0x4, R208 ;  /* 0x00000004063e7825 */ /* 0x000fc600078e02d0 */
[----:B------:R-:W-:Y:S04]  /*edb0*/  STL.64 [R1+0x14f8], R124 ;  /* 0x0014f87c01007387 */ /* 0x000fe80000100a00 */
[----:B------:R-:W-:Y:S04]  /*edc0*/  STL.64 [R1+0x1670], R62 ;  /* 0x0016703e01007387 */ /* 0x000fe80000100a00 */
[----:B------:R-:W-:Y:S04]  /*edd0*/  STL.64 [R1+0x1428], R32 ;  /* 0x0014282001007387 */ /* 0x000fe80000100a00 */
[----:B------:R-:W4:Y:S01]  /*ede0*/  LDL.LU.64 R234, [R1+0x1f68] ;  /* 0x001f680001ea7983 */ /* 0x000f220000300a00 */
[----:B------:R-:W-:-:S04]  /*edf0*/  IMAD.WIDE R144, R6, 0x4, R224 ;  /* 0x0000000406907825 */ /* 0x000fc800078e02e0 */
[----:B------:R-:W-:-:S04]  /*ee00*/  IMAD.WIDE R28, R6, 0x4, R222 ;  /* 0x00000004061c7825 */ /* 0x000fc800078e02de */
[----:B-----5:R-:W-:-:S04]  /*ee10*/  IMAD.WIDE R4, R6, 0x4, R4 ;  /* 0x0000000406047825 */ /* 0x020fc800078e0204 */
[C---:B------:R-:W-:Y:S01]  /*ee20*/  IMAD.WIDE R132, R6.reuse, 0x4, R200 ;  /* 0x0000000406847825 */ /* 0x040fe200078e02c8 */
[----:B------:R-:W-:Y:S04]  /*ee30*/  STL.64 [R1+0x15b0], R4 ;  /* 0x0015b00401007387 */ /* 0x000fe80000100a00 */
[----:B------:R-:W-:Y:S04]  /*ee40*/  STL.64 [R1+0x14f0], R132 ;  /* 0x0014f08401007387 */ /* 0x000fe80000100a00 */
[----:B------:R-:W5:Y:S01]  /*ee50*/  LDL.LU.64 R224, [R1+0x1f60] ;  /* 0x001f600001e07983 */ /* 0x000f620000300a00 */
[----:B--2---:R-:W-:-:S04]  /*ee60*/  IMAD.WIDE R98, R6, 0x4, R192 ;  /* 0x0000000406627825 */ /* 0x004fc800078e02c0 */
[C---:B---3--:R-:W-:Y:S01]  /*ee70*/  IMAD.WIDE R180, R6.reuse, 0x4, R214 ;  /* 0x0000000406b47825 */ /* 0x048fe200078e02d6 */
[----:B------:R-:W-:Y:S04]  /*ee80*/  STL.64 [R1+0x1668], R98 ;  /* 0x0016686201007387 */ /* 0x000fe80000100a00 */
[----:B------:R-:W-:Y:S04]  /*ee90*/  STL.64 [R1+0x1420], R30 ;  /* 0x0014201e01007387 */ /* 0x000fe80000100a00 */
[----:B------:R-:W2:Y:S04]  /*eea0*/  LDL.LU.64 R222, [R1+0x1f58] ;  /* 0x001f580001de7983 */ /* 0x000ea80000300a00 */
[----:B------:R-:W-:Y:S04]  /*eeb0*/  STL.64 [R1+0x15a8], R180 ;  /* 0x0015a8b401007387 */ /* 0x000fe80000100a00 */
[----:B------:R-:W-:Y:S01]  /*eec0*/  STL.64 [R1+0x14e8], R144 ;  /* 0x0014e89001007387 */ /* 0x000fe20000100a00 */
[----:B----4-:R-:W-:-:S05]  /*eed0*/  IMAD.WIDE R64, R6, 0x4, R212 ;  /* 0x0000000406407825 */ /* 0x010fca00078e02d4 */
[----:B------:R-:W-:Y:S04]  /*eee0*/  STL.64 [R1+0x1660], R64 ;  /* 0x0016604001007387 */ /* 0x000fe80000100a00 */
[----:B------:R-:W-:Y:S01]  /*eef0*/  STL.64 [R1+0x1418], R28 ;  /* 0x0014181c01007387 */ /* 0x000fe20000100a00 */
[----:B------:R-:W-:-:S03]  /*ef00*/  IMAD.WIDE R174, R6, 0x4, R234 ;  /* 0x0000000406ae7825 */ /* 0x000fc600078e02ea */
[----:B------:R-:W3:Y:S01]  /*ef10*/  LDL.LU.64 R234, [R1+0x1f50] ;  /* 0x001f500001ea7983 */ /* 0x000ee20000300a00 */
[----:B------:R-:W-:-:S03]  /*ef20*/  IMAD.WIDE R130, R6, 0x4, R238 ;  /* 0x0000000406827825 */ /* 0x000fc600078e02ee */
[----:B------:R-:W4:Y:S01]  /*ef30*/  LDL.LU.64 R238, [R1+0x1f48] ;  /* 0x001f480001ee7983 */ /* 0x000f220000300a00 */
[----:B------:R-:W-:-:S03]  /*ef40*/  IMAD.WIDE R26, R6, 0x4, R230 ;  /* 0x00000004061a7825 */ /* 0x000fc600078e02e6 */
[----:B------:R-:W4:Y:S04]  /*ef50*/  LDL.LU.64 R230, [R1+0x1f40] ;  /* 0x001f400001e67983 */ /* 0x000f280000300a00 */
[----:B------:R-:W-:Y:S01]  /*ef60*/  STL.64 [R1+0x15a0], R174 ;  /* 0x0015a0ae01007387 */ /* 0x000fe20000100a00 */
[----:B------:R-:W-:-:S03]  /*ef70*/  IMAD.WIDE R172, R6, 0x4, R236 ;  /* 0x0000000406ac7825 */ /* 0x000fc600078e02ec */
[----:B------:R-:W-:Y:S01]  /*ef80*/  STL.64 [R1+0x14e0], R130 ;  /* 0x0014e08201007387 */ /* 0x000fe20000100a00 */
[----:B------:R-:W-:-:S04]  /*ef90*/  IMAD.WIDE R128, R6, 0x4, R228 ;  /* 0x0000000406807825 */ /* 0x000fc800078e02e4 */
[----:B------:R-:W-:-:S04]  /*efa0*/  IMAD.WIDE R24, R6, 0x4, R220 ;  /* 0x0000000406187825 */ /* 0x000fc800078e02dc */
[----:B------:R-:W-:-:S04]  /*efb0*/  IMAD.WIDE R170, R6, 0x4, R226 ;  /* 0x0000000406aa7825 */ /* 0x000fc800078e02e2 */
[----:B------:R-:W-:-:S04]  /*efc0*/  IMAD.WIDE R134, R6, 0x4, R218 ;  /* 0x0000000406867825 */ /* 0x000fc800078e02da */
[----:B------:R-:W-:-:S04]  /*efd0*/  IMAD.WIDE R22, R6, 0x4, R232 ;  /* 0x0000000406167825 */ /* 0x000fc800078e02e8 */
[C---:B--2---:R-:W-:Y:S02]  /*efe0*/  IMAD.WIDE R84, R6.reuse, 0x4, R222 ;  /* 0x0000000406547825 */ /* 0x044fe400078e02de */
[----:B------:R-:W2:Y:S04]  /*eff0*/  LDL.LU.64 R222, [R1+0x1f38] ;  /* 0x001f380001de7983 */ /* 0x000ea80000300a00 */
[----:B------:R-:W-:Y:S04]  /*f000*/  STL.64 [R1+0x1410], R26 ;  /* 0x0014101a01007387 */ /* 0x000fe80000100a00 */
[----:B------:R-:W2:Y:S04]  /*f010*/  LDL.LU.64 R236, [R1+0x1f30] ;  /* 0x001f300001ec7983 */ /* 0x000ea80000300a00 */
[----:B------:R-:W2:Y:S04]  /*f020*/  LDL.LU.64 R228, [R1+0x1f28] ;  /* 0x001f280001e47983 */ /* 0x000ea80000300a00 */
[----:B------:R-:W-:Y:S04]  /*f030*/  STL.64 [R1+0x1658], R84 ;  /* 0x0016585401007387 */ /* 0x000fe80000100a00 */
[----:B------:R-:W2:Y:S04]  /*f040*/  LDL.LU.64 R220, [R1+0x1f20] ;  /* 0x001f200001dc7983 */ /* 0x000ea80000300a00 */
[----:B------:R-:W-:Y:S01]  /*f050*/  STL.64 [R1+0x1598], R172 ;  /* 0x001598ac01007387 */ /* 0x000fe20000100a00 */
[----:B---3--:R-:W-:-:S03]  /*f060*/  IMAD.WIDE R68, R6, 0x4, R234 ;  /* 0x0000000406447825 */ /* 0x008fc600078e02ea */
[----:B------:R-:W3:Y:S04]  /*f070*/  LDL.LU.64 R234, [R1+0x1f18] ;  /* 0x001f180001ea7983 */ /* 0x000ee80000300a00 */
[----:B------:R-:W-:Y:S04]  /*f080*/  STL.64 [R1+0x14d8], R128 ;  /* 0x0014d88001007387 */ /* 0x000fe80000100a00 */
[----:B------:R-:W2:Y:S04]  /*f090*/  LDL.LU.64 R240, [R1+0x478] ;  /* 0x0004780001f07983 */ /* 0x000ea80000300a00 */
[----:B------:R-:W2:Y:S04]  /*f0a0*/  LDL.LU.64 R242, [R1+0x480] ;  /* 0x0004800001f27983 */ /* 0x000ea80000300a00 */
[----:B------:R-:W-:Y:S04]  /*f0b0*/  STL.64 [R1+0x1650], R68 ;  /* 0x0016504401007387 */ /* 0x000fe80000100a00 */
[----:B------:R-:W2:Y:S04]  /*f0c0*/  LDL.LU.64 R76, [R1+0x488] ;  /* 0x00048800014c7983 */ /* 0x000ea80000300a00 */
[----:B------:R-:W2:Y:S04]  /*f0d0*/  LDL.LU.64 R226, [R1+0x1f10] ;  /* 0x001f100001e27983 */ /* 0x000ea80000300a00 */
[----:B------:R-:W-:Y:S04]  /*f0e0*/  STL.64 [R1+0x1408], R24 ;  /* 0x0014081801007387 */ /* 0x000fe80000100a00 */
[----:B------:R-:W2:Y:S04]  /*f0f0*/  LDL.LU.64 R218, [R1+0x1f08] ;  /* 0x001f080001da7983 */ /* 0x000ea80000300a00 */
[----:B------:R-:W2:Y:S04]  /*f100*/  LDL.LU.64 R232, [R1+0x1f00] ;  /* 0x001f000001e87983 */ /* 0x000ea80000300a00 */
[----:B------:R-:W-:Y:S04]  /*f110*/  STL.64 [R1+0x1590], R170 ;  /* 0x001590aa01007387 */ /* 0x000fe80000100a00 */
[----:B------:R-:W2:Y:S01]  /*f120*/  LDL.LU.64 R178, [R1+0x450] ;  /* 0x0004500001b27983 */ /* 0x000ea20000300a00 */
[----:B------:R-:W-:Y:S01]  /*f130*/  VIADD R7, R7, 0xffffffdc ;  /* 0xffffffdc07077836 */ /* 0x000fe20000000000 */
[----:B------:R-:W-:-:S02]  /*f140*/  PLOP3.LUT P2, PT, PT, PT, UP1, 0x80, 0x8 ;  /* 0x000000000008781c */ /* 0x000fc40003f4f018 */
[----:B------:R-:W3:Y:S02]  /*f150*/  LDL.LU.64 R60, [R1+0x1a0] ;  /* 0x0001a000013c7983 */ /* 0x000ee40000300a00 */
[----:B------:R-:W-:Y:S02]  /*f160*/  ISETP.GE.U32.AND P6, PT, R7, 0x7fffffbd, PT ;  /* 0x7fffffbd0700780c */ /* 0x000fe40003fc6070 */
[----:B------:R-:W-:Y:S01]  /*f170*/  STL.64 [R1+0x14d0], R134 ;  /* 0x0014d08601007387 */ /* 0x000fe20000100a00 */
[----:B------:R-:W-:Y:S01]  /*f180*/  SEL R7, RZ, 0x4, P1 ;  /* 0x00000004ff077807 */ /* 0x000fe20000800000 */
[C---:B-----5:R-:W-:Y:S02]  /*f190*/  IMAD.WIDE R66, R6.reuse, 0x4, R224 ;  /* 0x0000000406427825 */ /* 0x060fe400078e02e0 */
[----:B------:R-:W5:Y:S02]  /*f1a0*/  LDL.LU.64 R58, [R1+0x1d8] ;  /* 0x0001d800013a7983 */ /* 0x000f640000300a00 */
[----:B------:R-:W-:-:S02]  /*f1b0*/  IMAD.WIDE R106, R6, 0x4, R106 ;  /* 0x00000004066a7825 */ /* 0x000fc400078e026a */
[----:B------:R-:W3:Y:S02]  /*f1c0*/  LDL.LU.64 R56, [R1+0x1e8] ;  /* 0x0001e80001387983 */ /* 0x000ee40000300a00 */
[C---:B------:R-:W-:Y:S02]  /*f1d0*/  IMAD.WIDE R108, R6.reuse, 0x4, R108 ;  /* 0x00000004066c7825 */ /* 0x040fe400078e026c */
[----:B------:R-:W3:Y:S02]  /*f1e0*/  LDL.LU.64 R224, [R1+0x1ef8] ;  /* 0x001ef80001e07983 */ /* 0x000ee40000300a00 */
[----:B------:R-:W-:Y:S01]  /*f1f0*/  IMAD.WIDE R110, R6, 0x4, R110 ;  /* 0x00000004066e7825 */ /* 0x000fe200078e026e */
[----:B------:R-:W-:-:S03]  /*f200*/  SEL R7, R7, RZ, P2 ;  /* 0x000000ff07077207 */ /* 0x000fc60001000000 */
[----:B------:R-:W-:-:S04]  /*f210*/  IMAD.WIDE R112, R6, 0x4, R112 ;  /* 0x0000000406707825 */ /* 0x000fc800078e0270 */
[----:B------:R-:W-:-:S04]  /*f220*/  IMAD.WIDE R114, R6, 0x4, R114 ;  /* 0x0000000406727825 */ /* 0x000fc800078e0272 */
[----:B------:R-:W-:-:S04]  /*f230*/  IMAD.WIDE R116, R6, 0x4, R116 ;  /* 0x0000000406747825 */ /* 0x000fc800078e0274 */
[----:B------:R-:W-:-:S04]  /*f240*/  IMAD.WIDE R118, R6, 0x4, R118 ;  /* 0x0000000406767825 */ /* 0x000fc800078e0276 */
[C---:B------:R-:W-:Y:S02]  /*f250*/  IMAD.WIDE R168, R6.reuse, 0x4, R216 ;  /* 0x0000000406a87825 */ /* 0x040fe400078e02d8 */
[----:B------:R-:W3:Y:S02]  /*f260*/  LDL.LU.64 R216, [R1+0x1ef0] ;  /* 0x001ef00001d87983 */ /* 0x000ee40000300a00 */
[C---:B------:R-:W-:Y:S02]  /*f270*/  IMAD.WIDE R248, R6.reuse, 0x4, R244 ;  /* 0x0000000406f87825 */ /* 0x040fe400078e02f4 */
[----:B------:R-:W3:Y:S02]  /*f280*/  LDL.LU.64 R244, [R1+0x1ee8] ;  /* 0x001ee80001f47983 */ /* 0x000ee40000300a00 */
[----:B------:R-:W-:Y:S02]  /*f290*/  IMAD.WIDE R20, R6, 0x4, R250 ;  /* 0x0000000406147825 */ /* 0x000fe400078e02fa */
[----:B------:R-:W3:Y:S02]  /*f2a0*/  LDL.LU.64 R176, [R1+0x448] ;  /* 0x0004480001b07983 */ /* 0x000ee40000300a00 */
[----:B------:R-:W-:-:S02]  /*f2b0*/  VIADD R6, R18, 0xffffffd0 ;  /* 0xffffffd012067836 */ /* 0x000fc40000000000 */
[----:B------:R-:W-:Y:S01]  /*f2c0*/  STL.64 [R1+0x1648], R66 ;  /* 0x0016484201007387 */ /* 0x000fe20000100a00 */
[----:B------:R-:W-:Y:S01]  /*f2d0*/  ISETP.NE.U32.AND P1, PT, R7, RZ, PT ;  /* 0x000000ff0700720c */ /* 0x000fe20003f25070 */
[----:B------:R-:W-:Y:S01]  /*f2e0*/  VIADD R7, R17, 0xffffffd4 ;  /* 0xffffffd411077836 */ /* 0x000fe20000000000 */
[----:B------:R-:W-:Y:S01]  /*f2f0*/  ISETP.GE.U32.AND P3, PT, R6, 0x7fffffb1, PT ;  /* 0x7fffffb10600780c */ /* 0x000fe20003f66070 */
[----:B------:R-:W-:Y:S01]  /*f300*/  STL.64 [R1+0x14c0], R22 ;  /* 0x0014c01601007387 */ /* 0x000fe20000100a00 */
[----:B------:R-:W-:-:S03]  /*f310*/  VIADD R6, R16, 0xffffffc8 ;  /* 0xffffffc810067836 */ /* 0x000fc60000000000 */
[----:B------:R-:W-:Y:S04]  /*f320*/  STL.64 [R1+0x1588], R168 ;  /* 0x001588a801007387 */ /* 0x000fe80000100a00 */
[----:B------:R-:W4:Y:S04]  /*f330*/  LDL.LU.64 R250, [R1+0x1ee0] ;  /* 0x001ee00001fa7983 */ /* 0x000f280000300a00 */
[----:B------:R-:W-:Y:S01]  /*f340*/  STL.64 [R1+0x14c8], R248 ;  /* 0x0014c8f801007387 */ /* 0x000fe20000100a00 */
[----:B------:R-:W-:-:S03]  /*f350*/  ISETP.GE.U32.AND P2, PT, R7, 0x7fffffb5, PT ;  /* 0x7fffffb50700780c */ /* 0x000fc60003f46070 */
[----:B------:R-:W4:Y:S01]  /*f360*/  LDL.LU.64 R246, [R1+0x440] ;  /* 0x0004400001f67983 */ /* 0x000f220000300a00 */
[----:B------:R-:W-:-:S03]  /*f370*/  ISETP.GE.U32.AND P5, PT, R6, 0x7fffffa9, PT ;  /* 0x7fffffa90600780c */ /* 0x000fc60003fa6070 */
[----:B------:R-:W4:Y:S01]  /*f380*/  LDL.LU.64 R208, [R1+0x438] ;  /* 0x0004380001d07983 */ /* 0x000f220000300a00 */
[----:B------:R-:W-:-:S03]  /*f390*/  VIADD R7, R15, 0xffffffcc ;  /* 0xffffffcc0f077836 */ /* 0x000fc60000000000 */
[----:B------:R-:W4:Y:S01]  /*f3a0*/  LDL.LU.64 R200, [R1+0x430] ;  /* 0x0004300001c87983 */ /* 0x000f220000300a00 */
[----:B------:R-:W-:-:S03]  /*f3b0*/  VIADD R6, R14, 0xffffffc4 ;  /* 0xffffffc40e067836 */ /* 0x000fc60000000000 */
[----:B------:R-:W4:Y:S04]  /*f3c0*/  LDL.LU.64 R192, [R1+0x428] ;  /* 0x0004280001c07983 */ /* 0x000f280000300a00 */
[----:B------:R-:W4:Y:S04]  /*f3d0*/  LDL.LU.64 R214, [R1+0x420] ;  /* 0x0004200001d67983 */ /* 0x000f280000300a00 */
[----:B------:R-:W4:Y:S01]  /*f3e0*/  LDL.LU.64 R212, [R1+0x418] ;  /* 0x0004180001d47983 */ /* 0x000f220000300a00 */
[----:B------:R-:W-:-:S03]  /*f3f0*/  ISETP.GE.U32.AND P4, PT, R7, 0x7fffffad, PT ;  /* 0x7fffffad0700780c */ /* 0x000fc60003f86070 */
[----:B------:R-:W4:Y:S04]  /*f400*/  LDL.LU.64 R18, [R1] ;  /* 0x0000000001127983 */ /* 0x000f280000300a00 */
[----:B------:R-:W-:Y:S04]  /*f410*/  STL.64 [R1+0x14b8], R20 ;  /* 0x0014b81401007387 */ /* 0x000fe80000100a00 */
[----:B------:R-:W4:Y:S04]  /*f420*/  LDL.LU.64 R16, [R1+0x70] ;  /* 0x0000700001107983 */ /* 0x000f280000300a00 */
[----:B------:R-:W4:Y:S04]  /*f430*/  LDL.LU.64 R14, [R1+0x78] ;  /* 0x00007800010e7983 */ /* 0x000f280000300a00 */
[----:B--2---:R-:W-:Y:S04]  /*f440*/  LDGSTS.E [R0+0x8c00], desc[UR40][R178.64], !P6 ;  /* 0x08c00000b2007fae */ /* 0x004fe8000f1a1028 */
[----:B------:R-:W-:Y:S04]  /*f450*/  LDGSTS.E [R0+0x8d00], desc[UR40][R240.64], !P6 ;  /* 0x08d00000f0007fae */ /* 0x000fe8000f1a1028 */
[----:B------:R-:W-:Y:S04]  /*f460*/  LDGSTS.E [R0+0x8e00], desc[UR40][R242.64], !P6 ;  /* 0x08e00000f2007fae */ /* 0x000fe8000f1a1028 */
[----:B------:R-:W-:Y:S01]  /*f470*/  LDGSTS.E [R0+0x8f00], desc[UR40][R76.64], !P6 ;  /* 0x08f000004c007fae */ /* 0x000fe2000f1a1028 */
[----:B------:R-:W-:-:S03]  /*f480*/  ISETP.GE.U32.AND P6, PT, R6, 0x7fffffa5, PT ;  /* 0x7fffffa50600780c */ /* 0x000fc60003fc6070 */
[----:B------:R-:W2:Y:S01]  /*f490*/  LDL.LU.64 R6, [R1+0x80] ;  /* 0x0000800001067983 */ /* 0x000ea20000300a00 */
[----:B------:R-:W-:-:S04]  /*f4a0*/  UIADD3 UR5, UPT, UPT, UR5, -0x40, URZ ;  /* 0xffffffc005057890 */ /* 0x000fc8000fffe0ff */
[----:B------:R-:W-:Y:S01]  /*f4b0*/  UISETP.GE.U32.AND UP1, UPT, UR5, 0x7fffffa1, UPT ;  /* 0x7fffffa10500788c */ /* 0x000fe2000bf26070 */
[----:B------:R-:W-:Y:S04]  /*f4c0*/  STL [R1+0x1c04], R120 ;  /* 0x001c047801007387 */ /* 0x000fe80000100800 */
[----:B---3--:R-:W-:Y:S04]  /*f4d0*/  LDGSTS.E [R0+0x9c00], desc[UR40][R176.64], !P0 ;  /* 0x09c00000b0007fae */ /* 0x008fe8000c1a1028 */
[----:B------:R-:W-:Y:S04]  /*f4e0*/  LDGSTS.E [R0+0x9d00], desc[UR40][R60.64], !P0 ;  /* 0x09d000003c007fae */ /* 0x000fe8000c1a1028 */
[----:B-----5:R-:W-:Y:S04]  /*f4f0*/  LDGSTS.E [R0+0x9e00], desc[UR40][R58.64], !P0 ;  /* 0x09e000003a007fae */ /* 0x020fe8000c1a1028 */
[----:B------:R-:W-:Y:S01]  /*f500*/  LDGSTS.E [R0+0x9f00], desc[UR40][R56.64], !P0 ;  /* 0x09f0000038007fae */ /* 0x000fe2000c1a1028 */
[----:B------:R-:W-:-:S03]  /*f510*/  PLOP3.LUT P0, PT, PT, PT, UP1, 0x80, 0x8 ;  /* 0x000000000008781c */ /* 0x000fc60003f0f018 */
[----:B----4-:R-:W-:Y:S04]  /*f520*/  LDGSTS.E [R0+0xac00], desc[UR40][R246.64], !P2 ;  /* 0x0ac00000f6007fae */ /* 0x010fe8000d1a1028 */
[----:B------:R1:W-:Y:S04]  /*f530*/  STL [R1+0x1bfc], R121 ;  /* 0x001bfc7901007387 */ /* 0x0003e80000100800 */
[----:B--2---:R-:W-:Y:S04]  /*f540*/  LDGSTS.E [R0+0xad00], desc[UR40][R6.64], !P2 ;  /* 0x0ad0000006007fae */ /* 0x004fe8000d1a1028 */
[----:B------:R-:W-:Y:S04]  /*f550*/  LDGSTS.E [R0+0xae00], desc[UR40][R14.64], !P2 ;  /* 0x0ae000000e007fae */ /* 0x000fe8000d1a1028 */
[----:B------:R-:W-:Y:S04]  /*f560*/  LDGSTS.E [R0+0xaf00], desc[UR40][R16.64], !P2 ;  /* 0x0af0000010007fae */ /* 0x000fe8000d1a1028 */
[----:B------:R-:W-:Y:S04]  /*f570*/  LDGSTS.E [R0+0xbc00], desc[UR40][R208.64], !P3 ;  /* 0x0bc00000d0007fae */ /* 0x000fe8000d9a1028 */
[----:B------:R-:W-:Y:S04]  /*f580*/  LDGSTS.E [R0+0xbd00], desc[UR40][R18.64], !P3 ;  /* 0x0bd0000012007fae */ /* 0x000fe8000d9a1028 */
[----:B------:R-:W-:Y:S01]  /*f590*/  LDGSTS.E [R0+0xbe00], desc[UR40][R250.64], !P3 ;  /* 0x0be00000fa007fae */ /* 0x000fe2000d9a1028 */
[----:B------:R-:W-:-:S03]  /*f5a0*/  PLOP3.LUT P2, PT, PT, PT, UP1, 0x80, 0x8 ;  /* 0x000000000008781c */ /* 0x000fc60003f4f018 */
[----:B------:R-:W-:Y:S01]  /*f5b0*/  LDGSTS.E [R0+0xbf00], desc[UR40][R244.64], !P3 ;  /* 0x0bf00000f4007fae */ /* 0x000fe2000d9a1028 */
[----:B------:R-:W-:-:S03]  /*f5c0*/  PLOP3.LUT P3, PT, PT, PT, UP1, 0x80, 0x8 ;  /* 0x000000000008781c */ /* 0x000fc60003f6f018 */
[----:B------:R-:W-:Y:S04]  /*f5d0*/  LDGSTS.E [R0+0xcc00], desc[UR40][R200.64], !P4 ;  /* 0x0cc00000c8007fae */ /* 0x000fe8000e1a1028 */
[----:B------:R-:W-:Y:S04]  /*f5e0*/  LDGSTS.E [R0+0xcd00], desc[UR40][R216.64], !P4 ;  /* 0x0cd00000d8007fae */ /* 0x000fe8000e1a1028 */
[----:B------:R-:W-:Y:S04]  /*f5f0*/  LDGSTS.E [R0+0xce00], desc[UR40][R224.64], !P4 ;  /* 0x0ce00000e0007fae */ /* 0x000fe8000e1a1028 */
[----:B------:R-:W-:Y:S01]  /*f600*/  LDGSTS.E [R0+0xcf00], desc[UR40][R232.64], !P4 ;  /* 0x0cf00000e8007fae */ /* 0x000fe2000e1a1028 */
[----:B------:R-:W-:-:S03]  /*f610*/  PLOP3.LUT P4, PT, PT, PT, UP1, 0x80, 0x8 ;  /* 0x000000000008781c */ /* 0x000fc60003f8f018 */
[----:B------:R-:W-:Y:S04]  /*f620*/  LDGSTS.E [R0+0xdc00], desc[UR40][R192.64], !P5 ;  /* 0x0dc00000c0007fae */ /* 0x000fe8000e9a1028 */
        /* <DEDUP_REMOVED lines=10> */
[----:B------:R2:W-:Y:S04]  /*f6d0*/  LDGSTS.E [R0+0xff00], desc[UR40][R238.64], !P4 ;  /* 0x0ff00000ee007fae */ /* 0x0005e8000e1a1028 */
[----:B------:R-:W0:Y:S04]  /*f6e0*/  LDGDEPBAR ;  /* 0x00000000000079af */ /* 0x000e280000000000 */
[----:B------:R-:W-:Y:S04]  /*f6f0*/  LDGSTS.E [R2+0x18000], desc[UR40][R120.64], P1 ;  /* 0x1800000078027fae */ /* 0x000fe800089a1028 */
[----:B------:R-:W-:Y:S04]  /*f700*/  LDGSTS.E [R2+0x18400], desc[UR40][R106.64], P1 ;  /* 0x184000006a027fae */ /* 0x000fe800089a1028 */
[----:B------:R-:W-:Y:S04]  /*f710*/  LDGSTS.E [R2+0x18800], desc[UR40][R108.64], P1 ;  /* 0x188000006c027fae */ /* 0x000fe800089a1028 */
[----:B-1----:R-:W3:Y:S04]  /*f720*/  LDL.64 R120, [R1+0x16f0] ;  /* 0x0016f00001787983 */ /* 0x002ee80000100a00 */
[----:B------:R-:W-:Y:S04]  /*f730*/  STL [R1+0x1c00], R106 ;  /* 0x001c006a01007387 */ /* 0x000fe80000100800 */
[----:B------:R1:W-:Y:S04]  /*f740*/  STL [R1+0x1bf4], R107 ;  /* 0x001bf46b01007387 */ /* 0x0003e80000100800 */
[----:B------:R-:W-:Y:S04]  /*f750*/  LDGSTS.E [R2+0x18c00], desc[UR40][R110.64], P1 ;  /* 0x18c000006e027fae */ /* 0x000fe800089a1028 */
[----:B------:R-:W-:Y:S04]  /*f760*/  LDGSTS.E [R2+0x19000], desc[UR40][R112.64], P1 ;  /* 0x1900000070027fae */ /* 0x000fe800089a1028 */
[----:B-1----:R-:W4:Y:S04]  /*f770*/  LDL.64 R106, [R1+0x16f8] ;  /* 0x0016f800016a7983 */ /* 0x002f280000100a00 */
[----:B------:R-:W-:Y:S04]  /*f780*/  STL [R1+0x1bf8], R108 ;  /* 0x001bf86c01007387 */ /* 0x000fe80000100800 */
[----:B------:R1:W-:Y:S04]  /*f790*/  STL [R1+0x1bec], R109 ;  /* 0x001bec6d01007387 */ /* 0x0003e80000100800 */
[----:B------:R-:W-:Y:S04]  /*f7a0*/  LDGSTS.E [R2+0x19400], desc[UR40][R114.64], P1 ;  /* 0x1940000072027fae */ /* 0x000fe800089a1028 */
[----:B------:R-:W-:Y:S04]  /*f7b0*/  LDGSTS.E [R2+0x19800], desc[UR40][R116.64], P1 ;  /* 0x1980000074027fae */ /* 0x000fe800089a1028 */
[----:B-1----:R-:W5:Y:S04]  /*f7c0*/  LDL.64 R108, [R1+0x1700] ;  /* 0x00170000016c7983 */ /* 0x002f680000100a00 */
[----:B------:R-:W-:Y:S04]  /*f7d0*/  STL [R1+0x1bf0], R110 ;  /* 0x001bf06e01007387 */ /* 0x000fe80000100800 */
[----:B------:R-:W-:Y:S04]  /*f7e0*/  STL [R1+0x1be4], R111 ;  /* 0x001be46f01007387 */ /* 0x000fe80000100800 */
[----:B------:R-:W-:Y:S04]  /*f7f0*/  STL [R1+0x1be8], R112 ;  /* 0x001be87001007387 */ /* 0x000fe80000100800 */
[----:B------:R1:W-:Y:S04]  /*f800*/  STL [R1+0x1bdc], R113 ;  /* 0x001bdc7101007387 */ /* 0x0003e80000100800 */
[----:B------:R-:W-:Y:S04]  /*f810*/  STL [R1+0x1be0], R114 ;  /* 0x001be07201007387 */ /* 0x000fe80000100800 */
[----:B------:R-:W-:Y:S04]  /*f820*/  STL [R1+0x1bd4], R115 ;  /* 0x001bd47301007387 */ /* 0x000fe80000100800 */
[----:B------:R-:W-:Y:S04]  /*f830*/  LDGSTS.E [R2+0x19c00], desc[UR40][R118.64], P1 ;  /* 0x19c0000076027fae */ /* 0x000fe800089a1028 */
[----:B------:R-:W-:Y:S04]  /*f840*/  STL [R1+0x1bd8], R116 ;  /* 0x001bd87401007387 */ /* 0x000fe80000100800 */
[----:B------:R1:W-:Y:S04]  /*f850*/  STL [R1+0x1bcc], R117 ;  /* 0x001bcc7501007387 */ /* 0x0003e80000100800 */
[----:B------:R-:W-:Y:S04]  /*f860*/  STL [R1+0x1bd0], R118 ;  /* 0x001bd07601007387 */ /* 0x000fe80000100800 */
[----:B------:R-:W-:Y:S04]  /*f870*/  STL [R1+0x1bc8], R119 ;  /* 0x001bc87701007387 */ /* 0x000fe80000100800 */
[----:B-----5:R-:W-:Y:S04]  /*f880*/  LDGSTS.E [R2+0x1a000], desc[UR40][R108.64], P1 ;  /* 0x1a0000006c027fae */ /* 0x020fe800089a1028 */
[----:B----4-:R-:W-:Y:S04]  /*f890*/  LDGSTS.E [R2+0x1a400], desc[UR40][R106.64], P1 ;  /* 0x1a4000006a027fae */ /* 0x010fe800089a1028 */
[----:B---3--:R-:W-:Y:S04]  /*f8a0*/  LDGSTS.E [R2+0x1a800], desc[UR40][R120.64], P1 ;  /* 0x1a80000078027fae */ /* 0x008fe800089a1028 */
[----:B------:R-:W-:Y:S04]  /*f8b0*/  LDGSTS.E [R2+0x1ac00], desc[UR40][R82.64], P1 ;  /* 0x1ac0000052027fae */ /* 0x000fe800089a1028 */
[----:B------:R-:W-:Y:S04]  /*f8c0*/  LDGSTS.E [R2+0x1b000], desc[UR40][R166.64], P1 ;  /* 0x1b000000a6027fae */ /* 0x000fe800089a1028 */
[----:B------:R-:W-:Y:S04]  /*f8d0*/  LDGSTS.E [R2+0x1b400], desc[UR40][R96.64], P1 ;  /* 0x1b40000060027fae */ /* 0x000fe800089a1028 */
[----:B------:R-:W3:Y:S04]  /*f8e0*/  LDL.LU.64 R82, [R1+0x1ed8] ;  /* 0x001ed80001527983 */ /* 0x000ee80000300a00 */
[----:B------:R-:W4:Y:S04]  /*f8f0*/  LDL.LU.64 R166, [R1+0x1ed0] ;  /* 0x001ed00001a67983 */ /* 0x000f280000300a00 */
[----:B------:R-:W5:Y:S04]  /*f900*/  LDL.LU.64 R96, [R1+0x1ec8] ;  /* 0x001ec80001607983 */ /* 0x000f680000300a00 */
        /* <DEDUP_REMOVED lines=28> */
[----:B------:R-:W3:Y:S04]  /*fad0*/  LDL.LU.64 R98, [R1+0x1e58] ;  /* 0x001e580001627983 */ /* 0x000ee80000300a00 */
[----:B------:R-:W3:Y:S04]  /*fae0*/  LDL.LU.64 R64, [R1+0x1e50] ;  /* 0x001e500001407983 */ /* 0x000ee80000300a00 */
[----:B------:R-:W-:Y:S04]  /*faf0*/  LDGSTS.E [R2+0x1f400], desc[UR40][R84.64], P1 ;  /* 0x1f40000054027fae */ /* 0x000fe800089a1028 */
[----:B------:R-:W-:Y:S04]  /*fb00*/  LDGSTS.E [R2+0x1f800], desc[UR40][R68.64], P1 ;  /* 0x1f80000044027fae */ /* 0x000fe800089a1028 */
[----:B------:R-:W-:Y:S04]  /*fb10*/  LDGSTS.E [R2+0x1fc00], desc[UR40][R66.64], P1 ;  /* 0x1fc0000042027fae */ /* 0x000fe800089a1028 */
[----:B------:R-:W4:Y:S04]  /*fb20*/  LDL.LU.64 R84, [R1+0x1e48] ;  /* 0x001e480001547983 */ /* 0x000f280000300a00 */
[----:B------:R-:W4:Y:S04]  /*fb30*/  LDL.LU.64 R68, [R1+0x1e40] ;  /* 0x001e400001447983 */ /* 0x000f280000300a00 */
[----:B------:R-:W4:Y:S04]  /*fb40*/  LDL.LU.64 R66, [R1+0x1e38] ;  /* 0x001e380001427983 */ /* 0x000f280000300a00 */
[----:B--2---:R-:W-:Y:S04]  /*fb50*/  STL [R1+0x1bc4], R62 ;  /* 0x001bc43e01007387 */ /* 0x004fe80000100800 */
[----:B------:R-:W-:Y:S04]  /*fb60*/  STL [R1+0x1bbc], R63 ;  /* 0x001bbc3f01007387 */ /* 0x000fe80000100800 */
[----:B---3--:R-:W-:Y:S04]  /*fb70*/  STL [R1+0x1bc0], R64 ;  /* 0x001bc04001007387 */ /* 0x008fe80000100800 */
[----:B------:R-:W-:Y:S04]  /*fb80*/  STL [R1+0x1bb4], R65 ;  /* 0x001bb44101007387 */ /* 0x000fe80000100800 */
[----:B------:R-:W-:Y:S04]  /*fb90*/  LDGSTS.E [R3+0x18100], desc[UR40][R62.64], P1 ;  /* 0x181000003e037fae */ /* 0x000fe800089a1028 */
[----:B------:R-:W-:Y:S04]  /*fba0*/  LDGSTS.E [R3+0x18500], desc[UR40][R64.64], P1 ;  /* 0x1850000040037fae */ /* 0x000fe800089a1028 */
[----:B----4-:R-:W-:Y:S04]  /*fbb0*/  STL [R1+0x1bb8], R66 ;  /* 0x001bb84201007387 */ /* 0x010fe80000100800 */
[----:B------:R-:W-:Y:S04]  /*fbc0*/  STL [R1+0x1bac], R67 ;  /* 0x001bac4301007387 */ /* 0x000fe80000100800 */
[----:B------:R-:W-:Y:S04]  /*fbd0*/  STL [R1+0x1bb0], R68 ;  /* 0x001bb04401007387 */ /* 0x000fe80000100800 */
[----:B------:R-:W-:Y:S04]  /*fbe0*/  STL [R1+0x1ba4], R69 ;  /* 0x001ba44501007387 */ /* 0x000fe80000100800 */
[----:B------:R-:W-:Y:S04]  /*fbf0*/  STL [R1+0x1ba8], R70 ;  /* 0x001ba84601007387 */ /* 0x000fe80000100800 */
[----:B------:R-:W-:Y:S04]  /*fc00*/  LDGSTS.E [R3+0x18900], desc[UR40][R66.64], P1 ;  /* 0x1890000042037fae */ /* 0x000fe800089a1028 */
        /* <DEDUP_REMOVED lines=11> */
[----:B------:R-:W-:Y:S04]  /*fcc0*/  STL [R1+0x1b88], R9 ;  /* 0x001b880901007387 */ /* 0x000fe80000100800 */
[----:B-----5:R-:W-:Y:S04]  /*fcd0*/  LDGSTS.E [R3+0x1a100], desc[UR40][R96.64], P1 ;  /* 0x1a10000060037fae */ /* 0x020fe800089a1028 */
        /* <DEDUP_REMOVED lines=14> */
[----:B------:R-:W3:Y:S04]  /*fdc0*/  LDL.LU.64 R206, [R1+0x1e00] ;  /* 0x001e000001ce7983 */ /* 0x000ee80000300a00 */
[----:B------:R-:W4:Y:S04]  /*fdd0*/  LDL.LU.64 R204, [R1+0x1df8] ;  /* 0x001df80001cc7983 */ /* 0x000f280000300a00 */
[----:B------:R-:W4:Y:S04]  /*fde0*/  LDL.LU.64 R202, [R1+0x1df0] ;  /* 0x001df00001ca7983 */ /* 0x000f280000300a00 */
[----:B------:R-:W-:Y:S04]  /*fdf0*/  LDGSTS.E [R3+0x1c500], desc[UR40][R210.64], P1 ;  /* 0x1c500000d2037fae */ /* 0x000fe800089a1028 */
[----:B------:R-:W-:Y:S04]  /*fe00*/  LDGSTS.E [R3+0x1c900], desc[UR40][R198.64], P1 ;  /* 0x1c900000c6037fae */ /* 0x000fe800089a1028 */
[----:B------:R-:W-:Y:S04]  /*fe10*/  LDGSTS.E [R3+0x1cd00], desc[UR40][R196.64], P1 ;  /* 0x1cd00000c4037fae */ /* 0x000fe800089a1028 */
[----:B------:R-:W4:Y:S04]  /*fe20*/  LDL.LU.64 R210, [R1+0x1de8] ;  /* 0x001de80001d27983 */ /* 0x000f280000300a00 */
        /* <DEDUP_REMOVED lines=28> */
[----:B-----5:R-:W-:Y:S04]  /*fff0*/  STL [R1+0x1b80], R80 ;  /* 0x001b805001007387 */ /* 0x020fe80000100800 */
[----:B------:R-:W-:Y:S04]  /*10000*/  STL [R1+0x1b74], R81 ;  /* 0x001b745101007387 */ /* 0x000fe80000100800 */
[----:B---3--:R-:W-:Y:S04]  /*10010*/  STL [R1+0x1b78], R82 ;  /* 0x001b785201007387 */ /* 0x008fe80000100800 */
[----:B------:R-:W-:Y:S04]  /*10020*/  STL [R1+0x1b6c], R83 ;  /* 0x001b6c5301007387 */ /* 0x000fe80000100800 */
        /* <DEDUP_REMOVED lines=10> */
[----:B----4-:R-:W-:Y:S04]  /*100d0*/  LDGSTS.E [R4+0x18200], desc[UR40][R78.64], P1 ;  /* 0x182000004e047fae */ /* 0x010fe800089a1028 */
        /* <DEDUP_REMOVED lines=55> */
[----:B-1----:R-:W2:Y:S04]  /*10450*/  LDL.LU.64 R112, [R1+0x460] ;  /* 0x0004600001707983 */ /* 0x002ea80000300a00 */
[----:B------:R-:W-:Y:S04]  /*10460*/  STL [R1+0x1b44], R92 ;  /* 0x001b445c01007387 */ /* 0x000fe80000100800 */
[----:B------:R-:W3:Y:S04]  /*10470*/  LDL.LU.64 R116, [R1+0x468] ;  /* 0x0004680001747983 */ /* 0x000ee80000300a00 */
[----:B------:R-:W-:Y:S04]  /*10480*/  STL [R1+0x1b3c], R93 ;  /* 0x001b3c5d01007387 */ /* 0x000fe80000100800 */
[----:B------:R-:W3:Y:S04]  /*10490*/  LDL.LU.64 R114, [R1+0x470] ;  /* 0x0004700001727983 */ /* 0x000ee80000300a00 */
[----:B------:R-:W-:Y:S04]  /*104a0*/  STL [R1+0x1b40], R94 ;  /* 0x001b405e01007387 */ /* 0x000fe80000100800 */
[----:B------:R-:W-:Y:S04]  /*104b0*/  STL [R1+0x1b34], R95 ;  /* 0x001b345f01007387 */ /* 0x000fe80000100800 */
[----:B------:R-:W4:Y:S04]  /*104c0*/  LDL.LU.64 R110, [R1+0x458] ;  /* 0x00045800016e7983 */ /* 0x000f280000300a00 */
[----:B------:R-:W-:Y:S04]  /*104d0*/  STL [R1+0x1b38], R96 ;  /* 0x001b386001007387 */ /* 0x000fe80000100800 */
[----:B------:R-:W-:Y:S04]  /*104e0*/  STL [R1+0x1b2c], R97 ;  /* 0x001b2c6101007387 */ /* 0x000fe80000100800 */
[----:B------:R-:W4:Y:S04]  /*104f0*/  LDL.LU.64 R108, [R1+0xd0] ;  /* 0x0000d000016c7983 */ /* 0x000f280000300a00 */
[----:B------:R-:W4:Y:S04]  /*10500*/  LDL.LU.64 R106, [R1+0xa8] ;  /* 0x0000a800016a7983 */ /* 0x000f280000300a00 */
[----:B------:R-:W-:Y:S04]  /*10510*/  STL [R1+0x1b30], R98 ;  /* 0x001b306201007387 */ /* 0x000fe80000100800 */
[----:B------:R-:W5:Y:S04]  /*10520*/  LDL.LU.64 R120, [R1+0x68] ;  /* 0x0000680001787983 */ /* 0x000f680000300a00 */
        /* <DEDUP_REMOVED lines=17> */
[----:B--2---:R1:W-:Y:S01]  /*10640*/  STL [R1+0x1734], R112 ;  /* 0x0017347001007387 */ /* 0x0043e20000100800 */
[----:B------:R-:W-:-:S03]  /*10650*/  IMAD.MOV.U32 R0, RZ, RZ, R113 ;  /* 0x000000ffff007224 */ /* 0x000fc600078e0071 */
[----:B-1----:R-:W2:Y:S04]  /*10660*/  LDL.LU.64 R112, [R1+0x240] ;  /* 0x0002400001707983 */ /* 0x002ea80000300a00 */
[----:B------:R1:W-:Y:S04]  /*10670*/  STL [R1+0x1730], R0 ;  /* 0x0017300001007387 */ /* 0x0003e80000100800 */
[----:B---3--:R-:W-:Y:S04]  /*10680*/  STL [R1+0x173c], R116 ;  /* 0x00173c7401007387 */ /* 0x008fe80000100800 */
[----:B------:R-:W3:Y:S01]  /*10690*/  LDL.LU.64 R66, [R1+0x190] ;  /* 0x0001900001427983 */ /* 0x000ee20000300a00 */
[----:B-1----:R-:W-:-:S05]  /*106a0*/  IMAD.MOV.U32 R0, RZ, RZ, R117 ;  /* 0x000000ffff007224 */ /* 0x002fca00078e0075 */
[----:B------:R1:W-:Y:S04]  /*106b0*/  STL [R1+0x1738], R0 ;  /* 0x0017380001007387 */ /* 0x0003e80000100800 */
[----:B------:R-:W-:Y:S04]  /*106c0*/  STL [R1+0x1744], R114 ;  /* 0x0017447201007387 */ /* 0x000fe80000100800 */
[----:B------:R-:W3:Y:S01]  /*106d0*/  LDL.LU.64 R64, [R1+0x108] ;  /* 0x0001080001407983 */ /* 0x000ee20000300a00 */
[----:B-1----:R-:W-:-:S03]  /*106e0*/  IMAD.MOV.U32 R0, RZ, RZ, R115 ;  /* 0x000000ffff007224 */ /* 0x002fc600078e0073 */
[----:B------:R-:W3:Y:S04]  /*106f0*/  LDL.LU.64 R62, [R1+0x48] ;  /* 0x00004800013e7983 */ /* 0x000ee80000300a00 */
[----:B------:R1:W-:Y:S04]  /*10700*/  STL [R1+0x1740], R0 ;  /* 0x0017400001007387 */ /* 0x0003e80000100800 */
[----:B----4-:R-:W-:Y:S04]  /*10710*/  STL [R1+0x174c], R110 ;  /* 0x00174c6e01007387 */ /* 0x010fe80000100800 */
[----:B------:R-:W4:Y:S01]  /*10720*/  LDL.LU.64 R118, [R1+0x8] ;  /* 0x0000080001767983 */ /* 0x000f220000300a00 */
[----:B-1----:R-:W-:-:S03]  /*10730*/  IMAD.MOV.U32 R0, RZ, RZ, R111 ;  /* 0x000000ffff007224 */ /* 0x002fc600078e006f */
[----:B------:R-:W-:Y:S04]  /*10740*/  STL [R1+0x17b4], R108 ;  /* 0x0017b46c01007387 */ /* 0x000fe80000100800 */
[----:B------:R1:W-:Y:S04]  /*10750*/  STL [R1+0x1748], R0 ;  /* 0x0017480001007387 */ /* 0x0003e80000100800 */
[----:B------:R-:W-:Y:S01]  /*10760*/  STL [R1+0x1834], R106 ;  /* 0x0018346a01007387 */ /* 0x000fe20000100800 */
[----:B-1----:R-:W-:-:S05]  /*10770*/  IMAD.MOV.U32 R0, RZ, RZ, R109 ;  /* 0x000000ffff007224 */ /* 0x002fca00078e006d */
[----:B------:R1:W-:Y:S04]  /*10780*/  STL [R1+0x17b0], R0 ;  /* 0x0017b00001007387 */ /* 0x0003e80000100800 */
[----:B-----5:R-:W-:Y:S01]  /*10790*/  STL [R1+0x18b4], R120 ;  /* 0x0018b47801007387 */ /* 0x020fe20000100800 */
[----:B-1----:R-:W-:-:S05]  /*107a0*/  IMAD.MOV.U32 R0, RZ, RZ, R107 ;  /* 0x000000ffff007224 */ /* 0x002fca00078e006b */
[----:B------:R1:W-:Y:S04]  /*107b0*/  STL [R1+0x1830], R0 ;  /* 0x0018300001007387 */ /* 0x0003e80000100800 */
[----:B------:R-:W5:Y:S01]  /*107c0*/  LDL.LU.64 R110, [R1+0x410] ;  /* 0x00041000016e7983 */ /* 0x000f620000300a00 */
[----:B-1----:R-:W-:-:S05]  /*107d0*/  IMAD.MOV.U32 R0, RZ, RZ, R121 ;  /* 0x000000ffff007224 */ /* 0x002fca00078e0079 */
[----:B------:R1:W-:Y:S04]  /*107e0*/  STL [R1+0x18b0], R0 ;  /* 0x0018b00001007387 */ /* 0x0003e80000100800 */
[----:B------:R-:W-:Y:S04]  /*107f0*/  STL [R1+0x1934], R248 ;  /* 0x001934f801007387 */ /* 0x000fe80000100800 */
[----:B------:R-:W5:Y:S04]  /*10800*/  LDL.LU.64 R108, [R1+0x200] ;  /* 0x00020000016c7983 */ /* 0x000f680000300a00 */
[----:B------:R-:W-:Y:S04]  /*10810*/  STL [R1+0x1930], R249 ;  /* 0x001930f901007387 */ /* 0x000fe80000100800 */
[----:B------:R-:W5:Y:S04]  /*10820*/  LDL.LU.64 R106, [R1+0x1f8] ;  /* 0x0001f800016a7983 */ /* 0x000f680000300a00 */
[----:B------:R-:W-:Y:S04]  /*10830*/  STL [R1+0x19b4], R134 ;  /* 0x0019b48601007387 */ /* 0x000fe80000100800 */
[----:B------:R-:W-:Y:S04]  /*10840*/  STL [R1+0x19b0], R135 ;  /* 0x0019b08701007387 */ /* 0x000fe80000100800 */
[----:B------:R-:W-:Y:S04]  /*10850*/  STL [R1+0x1a34], R132 ;  /* 0x001a348401007387 */ /* 0x000fe80000100800 */
[----:B------:R-:W5:Y:S04]  /*10860*/  LDL.LU.64 R116, [R1+0x158] ;  /* 0x0001580001747983 */ /* 0x000f680000300a00 */
[----:B------:R-:W-:Y:S04]  /*10870*/  STL [R1+0x1a30], R133 ;  /* 0x001a308501007387 */ /* 0x000fe80000100800 */
[----:B------:R-:W-:Y:S04]  /*10880*/  STL [R1+0x1aa4], R136 ;  /* 0x001aa48801007387 */ /* 0x000fe80000100800 */
[----:B------:R-:W5:Y:S04]  /*10890*/  LDL.LU.64 R114, [R1+0x128] ;  /* 0x0001280001727983 */ /* 0x000f680000300a00 */
[----:B------:R-:W-:Y:S04]  /*108a0*/  STL [R1+0x1aa0], R137 ;  /* 0x001aa08901007387 */ /* 0x000fe80000100800 */
[----:B------:R-:W5:Y:S04]  /*108b0*/  LDL.LU.64 R120, [R1+0xe8] ;  /* 0x0000e80001787983 */ /* 0x000f680000300a00 */
[----:B--2---:R2:W-:Y:S01]  /*108c0*/  STL [R1+0x1754], R112 ;  /* 0x0017547001007387 */ /* 0x0045e20000100800 */
[----:B-1----:R-:W-:-:S03]  /*108d0*/  IMAD.MOV.U32 R0, RZ, RZ, R113 ;  /* 0x000000ffff007224 */ /* 0x002fc600078e0071 */
[----:B--2---:R-:W2:Y:S04]  /*108e0*/  LDL.LU.64 R112, [R1+0x28] ;  /* 0x0000280001707983 */ /* 0x004ea80000300a00 */
[----:B------:R1:W-:Y:S04]  /*108f0*/  STL [R1+0x1750], R0 ;  /* 0x0017500001007387 */ /* 0x0003e80000100800 */
[----:B---3--:R-:W-:Y:S01]  /*10900*/  STL [R1+0x17d4], R66 ;  /* 0x0017d44201007387 */ /* 0x008fe20000100800 */
[----:B-1----:R-:W-:-:S03]  /*10910*/  IMAD.MOV.U32 R0, RZ, RZ, R67 ;  /* 0x000000ffff007224 */ /* 0x002fc600078e0043 */
[----:B------:R-:W-:Y:S04]  /*10920*/  STL [R1+0x1854], R64 ;  /* 0x0018544001007387 */ /* 0x000fe80000100800 */
[----:B------:R1:W-:Y:S04]  /*10930*/  STL [R1+0x17d0], R0 ;  /* 0x0017d00001007387 */ /* 0x0003e80000100800 */
[----:B------:R-:W-:Y:S01]  /*10940*/  STL [R1+0x18d4], R62 ;  /* 0x0018d43e01007387 */ /* 0x000fe20000100800 */
[----:B-1----:R-:W-:-:S05]  /*10950*/  IMAD.MOV.U32 R0, RZ, RZ, R65 ;  /* 0x000000ffff007224 */ /* 0x002fca00078e0041 */
[----:B------:R1:W-:Y:S04]  /*10960*/  STL [R1+0x1850], R0 ;  /* 0x0018500001007387 */ /* 0x0003e80000100800 */
[----:B----4-:R-:W-:Y:S01]  /*10970*/  STL [R1+0x1954], R118 ;  /* 0x0019547601007387 */ /* 0x010fe20000100800 */
[----:B-1----:R-:W-:-:S05]  /*10980*/  IMAD.MOV.U32 R0, RZ, RZ, R63 ;  /* 0x000000ffff007224 */ /* 0x002fca00078e003f */
[----:B------:R1:W-:Y:S04]  /*10990*/  STL [R1+0x18d0], R0 ;  /* 0x0018d00001007387 */ /* 0x0003e80000100800 */
[----:B------:R-:W-:Y:S01]  /*109a0*/  STL [R1+0x19d4], R146 ;  /* 0x0019d49201007387 */ /* 0x000fe20000100800 */
[----:B-1----:R-:W-:-:S05]  /*109b0*/  IMAD.MOV.U32 R0, RZ, RZ, R119 ;  /* 0x000000ffff007224 */ /* 0x002fca00078e0077 */
[----:B------:R5:W-:Y:S04]  /*109c0*/  STL [R1+0x1950], R0 ;  /* 0x0019500001007387 */ /* 0x000be80000100800 */
[----:B------:R-:W-:Y:S04]  /*109d0*/  STL [R1+0x19d0], R147 ;  /* 0x0019d09301007387 */ /* 0x000fe80000100800 */
[----:B------:R-:W-:Y:S01]  /*109e0*/  STL [R1+0x1a54], R160 ;  /* 0x001a54a001007387 */ /* 0x000fe20000100800 */
[----:B-----5:R-:W-:-:S03]  /*109f0*/  IMAD.MOV.U32 R0, RZ, RZ, R111 ;  /* 0x000000ffff007224 */ /* 0x020fc600078e006f */
[----:B------:R-:W-:Y:S04]  /*10a00*/  STL [R1+0x1a50], R161 ;  /* 0x001a50a101007387 */ /* 0x000fe80000100800 */
[----:B------:R-:W-:Y:S04]  /*10a10*/  STL [R1+0x1ac4], R168 ;  /* 0x001ac4a801007387 */ /* 0x000fe80000100800 */
[----:B------:R-:W-:Y:S04]  /*10a20*/  STL [R1+0x1ac0], R169 ;  /* 0x001ac0a901007387 */ /* 0x000fe80000100800 */
[----:B------:R-:W-:Y:S04]  /*10a30*/  STL [R1+0x1774], R110 ;  /* 0x0017746e01007387 */ /* 0x000fe80000100800 */
[----:B------:R-:W-:Y:S04]  /*10a40*/  STL [R1+0x17f4], R108 ;  /* 0x0017f46c01007387 */ /* 0x000fe80000100800 */
[----:B------:R1:W-:Y:S04]  /*10a50*/  STL [R1+0x1770], R0 ;  /* 0x0017700001007387 */ /* 0x0003e80000100800 */
[----:B------:R-:W-:Y:S01]  /*10a60*/  STL [R1+0x1874], R106 ;  /* 0x0018746a01007387 */ /* 0x000fe20000100800 */
[----:B-1----:R-:W-:-:S05]  /*10a70*/  IMAD.MOV.U32 R0, RZ, RZ, R109 ;  /* 0x000000ffff007224 */ /* 0x002fca00078e006d */
[----:B------:R1:W-:Y:S04]  /*10a80*/  STL [R1+0x17f0], R0 ;  /* 0x0017f00001007387 */ /* 0x0003e80000100800 */
[----:B------:R-:W3:Y:S04]  /*10a90*/  LDL.LU.64 R110, [R1+0xb0] ;  /* 0x0000b000016e7983 */ /* 0x000ee80000300a00 */
[----:B------:R-:W4:Y:S01]  /*10aa0*/  LDL.LU.64 R108, [R1+0xc0] ;  /* 0x0000c000016c7983 */ /* 0x000f220000300a00 */
[----:B-1----:R-:W-:-:S05]  /*10ab0*/  IMAD.MOV.U32 R0, RZ, RZ, R107 ;  /* 0x000000ffff007224 */ /* 0x002fca00078e006b */
[----:B------:R1:W-:Y:S04]  /*10ac0*/  STL [R1+0x1870], R0 ;  /* 0x0018700001007387 */ /* 0x0003e80000100800 */
[----:B------:R-:W-:Y:S04]  /*10ad0*/  STL [R1+0x18f4], R116 ;  /* 0x0018f47401007387 */ /* 0x000fe80000100800 */
[----:B------:R-:W5:Y:S01]  /*10ae0*/  LDL.LU.64 R106, [R1+0xc8] ;  /* 0x0000c800016a7983 */ /* 0x000f620000300a00 */
[----:B-1----:R-:W-:-:S03]  /*10af0*/  IMAD.MOV.U32 R0, RZ, RZ, R117 ;  /* 0x000000ffff007224 */ /* 0x002fc600078e0075 */
[----:B------:R-:W-:Y:S04]  /*10b00*/  STL [R1+0x1974], R114 ;  /* 0x0019747201007387 */ /* 0x000fe80000100800 */
[----:B------:R1:W-:Y:S04]  /*10b10*/  STL [R1+0x18f0], R0 ;  /* 0x0018f00001007387 */ /* 0x0003e80000100800 */
[----:B------:R-:W-:Y:S01]  /*10b20*/  STL [R1+0x19f4], R120 ;  /* 0x0019f47801007387 */ /* 0x000fe20000100800 */
[----:B-1----:R-:W-:-:S05]  /*10b30*/  IMAD.MOV.U32 R0, RZ, RZ, R115 ;  /* 0x000000ffff007224 */ /* 0x002fca00078e0073 */
[----:B------:R1:W-:Y:S02]  /*10b40*/  STL [R1+0x1970], R0 ;  /* 0x0019700001007387 */ /* 0x0003e40000100800 */
[----:B-1----:R-:W-:Y:S02]  /*10b50*/  IMAD.MOV.U32 R0, RZ, RZ, R121 ;  /* 0x000000ffff007224 */ /* 0x002fe400078e0079 */
[----:B------:R-:W4:Y:S04]  /*10b60*/  LDL.LU.64 R120, [R1+0x88] ;  /* 0x0000880001787983 */ /* 0x000f280000300a00 */
[----:B------:R2:W-:Y:S02]  /*10b70*/  STL [R1+0x19f0], R0 ;  /* 0x0019f00001007387 */ /* 0x0005e40000100800 */
[----:B--2---:R-:W-:-:S02]  /*10b80*/  IMAD.MOV.U32 R0, RZ, RZ, R113 ;  /* 0x000000ffff007224 */ /* 0x004fc400078e0071 */
[----:B------:R-:W-:Y:S04]  /*10b90*/  STL [R1+0x1a74], R112 ;  /* 0x001a747001007387 */ /* 0x000fe80000100800 */
[----:B------:R-:W-:Y:S04]  /*10ba0*/  STL [R1+0x1ae4], R210 ;  /* 0x001ae4d201007387 */ /* 0x000fe80000100800 */
[----:B------:R1:W-:Y:S04]  /*10bb0*/  STL [R1+0x1a70], R0 ;  /* 0x001a700001007387 */ /* 0x0003e80000100800 */
[----:B------:R-:W-:Y:S04]  /*10bc0*/  STL [R1+0x1ae0], R211 ;  /* 0x001ae0d301007387 */ /* 0x000fe80000100800 */
[----:B------:R2:W-:Y:S01]  /*10bd0*/  STL [R1+0x1794], R178 ;  /* 0x001794b201007387 */ /* 0x0005e20000100800 */
[----:B-1----:R-:W-:-:S03]  /*10be0*/  IMAD.MOV.U32 R0, RZ, RZ, R179 ;  /* 0x000000ffff007224 */ /* 0x002fc600078e00b3 */
[----:B--2---:R-:W2:Y:S04]  /*10bf0*/  LDL.LU.64 R178, [R1+0x1cb0] ;  /* 0x001cb00001b27983 */ /* 0x004ea80000300a00 */
[----:B------:R-:W-:Y:S04]  /*10c00*/  STL [R1+0x1814], R176 ;  /* 0x001814b001007387 */ /* 0x000fe80000100800 */
[----:B------:R1:W-:Y:S02]  /*10c10*/  STL [R1+0x1790], R0 ;  /* 0x0017900001007387 */ /* 0x0003e40000100800 */
[----:B-1----:R-:W-:-:S02]  /*10c20*/  IMAD.MOV.U32 R0, RZ, RZ, R177 ;  /* 0x000000ffff007224 */ /* 0x002fc400078e00b1 */
[----:B------:R-:W2:Y:S04]  /*10c30*/  LDL.LU.64 R176, [R1+0x1ca8] ;  /* 0x001ca80001b07983 */ /* 0x000ea80000300a00 */
        /* <DEDUP_REMOVED lines=24> */
[----:B---3--:R-:W-:Y:S04]  /*10dc0*/  STL [R1+0x17bc], R110 ;  /* 0x0017bc6e01007387 */ /* 0x008fe80000100800 */
[----:B------:R1:W-:Y:S04]  /*10dd0*/  STL [R1+0x1b00], R0 ;  /* 0x001b000001007387 */ /* 0x0003e80000100800 */
[----:B----4-:R-:W-:Y:S01]  /*10de0*/  STL [R1+0x17c4], R108 ;  /* 0x0017c46c01007387 */ /* 0x010fe20000100800 */
[----:B-1----:R-:W-:-:S05]  /*10df0*/  IMAD.MOV.U32 R0, RZ, RZ, R111 ;  /* 0x000000ffff007224 */ /* 0x002fca00078e006f */
[----:B------:R1:W-:Y:S04]  /*10e00*/  STL [R1+0x17b8], R0 ;  /* 0x0017b80001007387 */ /* 0x0003e80000100800 */
[----:B-----5:R-:W-:Y:S01]  /*10e10*/  STL [R1+0x17cc], R106 ;  /* 0x0017cc6a01007387 */ /* 0x020fe20000100800 */
[----:B-1----:R-:W-:-:S05]  /*10e20*/  IMAD.MOV.U32 R0, RZ, RZ, R109 ;  /* 0x000000ffff007224 */ /* 0x002fca00078e006d */
[----:B------:R1:W-:Y:S02]  /*10e30*/  STL [R1+0x17c0], R0 ;  /* 0x0017c00001007387 */ /* 0x0003e40000100800 */
[----:B-1----:R-:W-:Y:S02]  /*10e40*/  IMAD.MOV.U32 R0, RZ, RZ, R107 ;  /* 0x000000ffff007224 */ /* 0x002fe400078e006b */
[----:B--2---:R-:W-:Y:S04]  /*10e50*/  STL [R1+0x183c], R212 ;  /* 0x00183cd401007387 */ /* 0x004fe80000100800 */
[----:B------:R1:W-:Y:S04]  /*10e60*/  STL [R1+0x17c8], R0 ;  /* 0x0017c80001007387 */ /* 0x0003e80000100800 */
[----:B------:R-:W-:Y:S04]  /*10e70*/  STL [R1+0x1838], R213 ;  /* 0x001838d501007387 */ /* 0x000fe80000100800 */
[----:B------:R-:W-:Y:S01]  /*10e80*/  STL [R1+0x1844], R214 ;  /* 0x001844d601007387 */ /* 0x000fe20000100800 */
[----:B-1----:R-:W-:-:S03]  /*10e90*/  IMAD.MOV.U32 R0, RZ, RZ, R121 ;  /* 0x000000ffff007224 */ /* 0x002fc600078e0079 */
[----:B------:R-:W-:Y:S04]  /*10ea0*/  STL [R1+0x1840], R215 ;  /* 0x001840d701007387 */ /* 0x000fe80000100800 */
[----:B------:R1:W-:Y:S04]  /*10eb0*/  STL [R1+0x184c], R120 ;  /* 0x00184c7801007387 */ /* 0x0003e80000100800 */
[----:B------:R-:W-:Y:S04]  /*10ec0*/  STL [R1+0x18bc], R192 ;  /* 0x0018bcc001007387 */ /* 0x000fe80000100800 */
[----:B------:R2:W-:Y:S04]  /*10ed0*/  STL [R1+0x1848], R0 ;  /* 0x0018480001007387 */ /* 0x0005e80000100800 */
        /* <DEDUP_REMOVED lines=10> */
[----:B------:R-:W2:Y:S04]  /*10f80*/  LDL.LU.64 R68, [R1+0x230] ;  /* 0x0002300001447983 */ /* 0x000ea80000300a00 */
[----:B------:R-:W-:Y:S04]  /*10f90*/  STL [R1+0x1948], R179 ;  /* 0x001948b301007387 */ /* 0x000fe80000100800 */
[----:B------:R-:W3:Y:S04]  /*10fa0*/  LDL.LU.64 R66, [R1+0x218] ;  /* 0x0002180001427983 */ /* 0x000ee80000300a00 */
[----:B------:R-:W-:Y:S04]  /*10fb0*/  STL [R1+0x19bc], R128 ;  /* 0x0019bc8001007387 */ /* 0x000fe80000100800 */
[----:B------:R-:W4:Y:S04]  /*10fc0*/  LDL.LU.64 R64, [R1+0x210] ;  /* 0x0002100001407983 */ /* 0x000f280000300a00 */
[----:B------:R-:W-:Y:S04]  /*10fd0*/  STL [R1+0x19b8], R129 ;  /* 0x0019b88101007387 */ /* 0x000fe80000100800 */
[----:B------:R-:W5:Y:S04]  /*10fe0*/  LDL.LU.64 R62, [R1+0x180] ;  /* 0x00018000013e7983 */ /* 0x000f680000300a00 */
        /* <DEDUP_REMOVED lines=15> */
[----:B-1----:R-:W5:Y:S04]  /*110e0*/  LDL.LU.64 R120, [R1+0x30] ;  /* 0x0000300001787983 */ /* 0x002f680000300a00 */
[----:B------:R-:W-:Y:S04]  /*110f0*/  STL [R1+0x1a4c], R126 ;  /* 0x001a4c7e01007387 */ /* 0x000fe80000100800 */
[----:B------:R-:W-:Y:S04]  /*11100*/  STL [R1+0x1a48], R127 ;  /* 0x001a487f01007387 */ /* 0x000fe80000100800 */
[----:B------:R-:W-:Y:S04]  /*11110*/  STL [R1+0x1aac], R138 ;  /* 0x001aac8a01007387 */ /* 0x000fe80000100800 */
[----:B------:R-:W-:Y:S04]  /*11120*/  STL [R1+0x1aa8], R139 ;  /* 0x001aa88b01007387 */ /* 0x000fe80000100800 */
[----:B------:R-:W-:Y:S04]  /*11130*/  STL [R1+0x1ab4], R140 ;  /* 0x001ab48c01007387 */ /* 0x000fe80000100800 */
[----:B------:R-:W-:Y:S04]  /*11140*/  STL [R1+0x1ab0], R141 ;  /* 0x001ab08d01007387 */ /* 0x000fe80000100800 */
[----:B------:R-:W-:Y:S04]  /*11150*/  STL [R1+0x1abc], R142 ;  /* 0x001abc8e01007387 */ /* 0x000fe80000100800 */
[----:B------:R-:W-:Y:S01]  /*11160*/  STL [R1+0x1ab8], R143 ;  /* 0x001ab88f01007387 */ /* 0x000fe20000100800 */
[----:B--2---:R-:W-:-:S03]  /*11170*/  IMAD.MOV.U32 R0, RZ, RZ, R69 ;  /* 0x000000ffff007224 */ /* 0x004fc600078e0045 */
[----:B------:R-:W-:Y:S04]  /*11180*/  STL [R1+0x175c], R68 ;  /* 0x00175c4401007387 */ /* 0x000fe80000100800 */
[----:B---3--:R-:W-:Y:S04]  /*11190*/  STL [R1+0x1764], R66 ;  /* 0x0017644201007387 */ /* 0x008fe80000100800 */
[----:B------:R1:W-:Y:S04]  /*111a0*/  STL [R1+0x1758], R0 ;  /* 0x0017580001007387 */ /* 0x0003e80000100800 */
[----:B----4-:R-:W-:Y:S01]  /*111b0*/  STL [R1+0x176c], R64 ;  /* 0x00176c4001007387 */ /* 0x010fe20000100800 */
[----:B-1----:R-:W-:-:S05]  /*111c0*/  IMAD.MOV.U32 R0, RZ, RZ, R67 ;  /* 0x000000ffff007224 */ /* 0x002fca00078e0043 */
[----:B------:R1:W-:Y:S04]  /*111d0*/  STL [R1+0x1760], R0 ;  /* 0x0017600001007387 */ /* 0x0003e80000100800 */
[----:B-----5:R-:W-:Y:S01]  /*111e0*/  STL [R1+0x17dc], R62 ;  /* 0x0017dc3e01007387 */ /* 0x020fe20000100800 */
[----:B-1----:R-:W-:-:S05]  /*111f0*/  IMAD.MOV.U32 R0, RZ, RZ, R65 ;  /* 0x000000ffff007224 */ /* 0x002fca00078e0041 */
[----:B------:R1:W-:Y:S04]  /*11200*/  STL [R1+0x1768], R0 ;  /* 0x0017680001007387 */ /* 0x0003e80000100800 */
[----:B------:R-:W-:Y:S01]  /*11210*/  STL [R1+0x17e4], R118 ;  /* 0x0017e47601007387 */ /* 0x000fe20000100800 */
        /* <DEDUP_REMOVED lines=26> */
[----:B------:R-:W-:Y:S04]  /*113c0*/  STL [R1+0x1958], R149 ;  /* 0x0019589501007387 */ /* 0x000fe80000100800 */
[----:B------:R-:W-:Y:S04]  /*113d0*/  STL [R1+0x1964], R150 ;  /* 0x0019649601007387 */ /* 0x000fe80000100800 */
[----:B------:R-:W-:Y:S04]  /*113e0*/  STL [R1+0x1960], R151 ;  /* 0x0019609701007387 */ /* 0x000fe80000100800 */
[----:B------:R-:W-:Y:S04]  /*113f0*/  STL [R1+0x196c], R152 ;  /* 0x00196c9801007387 */ /* 0x000fe80000100800 */
[----:B------:R-:W1:Y:S04]  /*11400*/  LDL.LU.64 R68, [R1+0x1d0] ;  /* 0x0001d00001447983 */ /* 0x000e680000300a00 */
        /* <DEDUP_REMOVED lines=30> */
[----:B-1----:R-:W-:-:S03]  /*115f0*/  IMAD.MOV.U32 R0, RZ, RZ, R69 ;  /* 0x000000ffff007224 */ /* 0x002fc600078e0045 */
[----:B------:R-:W-:Y:S04]  /*11600*/  STL [R1+0x177c], R68 ;  /* 0x00177c4401007387 */ /* 0x000fe80000100800 */
[----:B--2---:R-:W-:Y:S04]  /*11610*/  STL [R1+0x1784], R66 ;  /* 0x0017844201007387 */ /* 0x004fe80000100800 */
[----:B------:R1:W-:Y:S04]  /*11620*/  STL [R1+0x1778], R0 ;  /* 0x0017780001007387 */ /* 0x0003e80000100800 */
[----:B---3--:R-:W-:Y:S01]  /*11630*/  STL [R1+0x178c], R64 ;  /* 0x00178c4001007387 */ /* 0x008fe20000100800 */
[----:B-1----:R-:W-:-:S05]  /*11640*/  IMAD.MOV.U32 R0, RZ, RZ, R67 ;  /* 0x000000ffff007224 */ /* 0x002fca00078e0043 */
        /* <DEDUP_REMOVED lines=51> */
[----:B------:R-:W-:Y:S04]  /*11980*/  STL [R1+0x1af4], R204 ;  /* 0x001af4cc01007387 */ /* 0x000fe80000100800 */
[----:B------:R-:W-:Y:S04]  /*11990*/  STL [R1+0x1af0], R205 ;  /* 0x001af0cd01007387 */ /* 0x000fe80000100800 */
[----:B------:R-:W-:Y:S04]  /*119a0*/  STL [R1+0x1afc], R206 ;  /* 0x001afcce01007387 */ /* 0x000fe80000100800 */
[----:B------:R-:W-:Y:S04]  /*119b0*/  STL [R1+0x1af8], R207 ;  /* 0x001af8cf01007387 */ /* 0x000fe80000100800 */
[----:B------:R1:W-:Y:S04]  /*119c0*/  STL [R1+0x179c], R240 ;  /* 0x00179cf001007387 */ /* 0x0003e80000100800 */
[----:B-1----:R-:W2:Y:S04]  /*119d0*/  LDL.LU.64 R240, [R1+0x1c70] ;  /* 0x001c700001f07983 */ /* 0x002ea80000300a00 */
[----:B------:R-:W-:Y:S04]  /*119e0*/  STL [R1+0x17a4], R242 ;  /* 0x0017a4f201007387 */ /* 0x000fe80000100800 */
[----:B------:R1:W-:Y:S02]  /*119f0*/  STL [R1+0x1798], R0 ;  /* 0x0017980001007387 */ /* 0x0003e40000100800 */
[----:B-1----:R-:W-:-:S02]  /*11a00*/  IMAD.MOV.U32 R0, RZ, RZ, R243 ;  /* 0x000000ffff007224 */ /* 0x002fc400078e00f3 */
[----:B------:R-:W3:Y:S04]  /*11a10*/  LDL.LU.64 R242, [R1+0x1c68] ;  /* 0x001c680001f27983 */ /* 0x000ee80000300a00 */
[----:B------:R-:W-:Y:S04]  /*11a20*/  STL [R1+0x17ac], R76 ;  /* 0x0017ac4c01007387 */ /* 0x000fe80000100800 */
[----:B------:R1:W-:Y:S02]  /*11a30*/  STL [R1+0x17a0], R0 ;  /* 0x0017a00001007387 */ /* 0x0003e40000100800 */
[----:B-1----:R-:W-:-:S02]  /*11a40*/  IMAD.MOV.U32 R0, RZ, RZ, R77 ;  /* 0x000000ffff007224 */ /* 0x002fc400078e004d */
[----:B------:R-:W4:Y:S04]  /*11a50*/  LDL.LU.64 R76, [R1+0x1c60] ;  /* 0x001c6000014c7983 */ /* 0x000f280000300a00 */
[----:B------:R-:W-:Y:S04]  /*11a60*/  STL [R1+0x181c], R60 ;  /* 0x00181c3c01007387 */ /* 0x000fe80000100800 */
[----:B------:R1:W-:Y:S02]  /*11a70*/  STL [R1+0x17a8], R0 ;  /* 0x0017a80001007387 */ /* 0x0003e40000100800 */
[----:B-1----:R-:W-:-:S02]  /*11a80*/  IMAD.MOV.U32 R0, RZ, RZ, R61 ;  /* 0x000000ffff007224 */ /* 0x002fc400078e003d */
[----:B------:R-:W5:Y:S04]  /*11a90*/  LDL.LU.64 R60, [R1+0x1c58] ;  /* 0x001c5800013c7983 */ /* 0x000f680000300a00 */
        /* <DEDUP_REMOVED lines=49> */
[----:B--2---:R-:W-:Y:S04]  /*11db0*/  LDGSTS.E [R5+0x1a300], desc[UR40][R56.64], P1 ;  /* 0x1a30000038057fae */ /* 0x004fe800089a1028 */
[----:B------:R-:W-:Y:S04]  /*11dc0*/  LDGSTS.E [R5+0x1a700], desc[UR40][R58.64], P1 ;  /* 0x1a7000003a057fae */ /* 0x000fe800089a1028 */
[----:B-----5:R2:W-:Y:S04]  /*11dd0*/  LDGSTS.E [R5+0x1ab00], desc[UR40][R60.64], P1 ;  /* 0x1ab000003c057fae */ /* 0x0205e800089a1028 */
[----:B----4-:R4:W-:Y:S04]  /*11de0*/  LDGSTS.E [R5+0x1af00], desc[UR40][R76.64], P1 ;  /* 0x1af000004c057fae */ /* 0x0109e800089a1028 */
[----:B---3--:R4:W-:Y:S01]  /*11df0*/  LDGSTS.E [R5+0x1b300], desc[UR40][R242.64], P1 ;  /* 0x1b300000f2057fae */ /* 0x0089e200089a1028 */
[----:B--2---:R-:W1:Y:S03]  /*11e00*/  S2R R61, SR_TID.X ;  /* 0x00000000003d7919 */ /* 0x004e660000002100 */
[----:B------:R4:W-:Y:S04]  /*11e10*/  LDGSTS.E [R5+0x1b700], desc[UR40][R240.64], P1 ;  /* 0x1b700000f0057fae */ /* 0x0009e800089a1028 */
        /* <DEDUP_REMOVED lines=18> */
[----:B------:R-:W0:Y:S01]  /*11f40*/  LDGDEPBAR ;  /* 0x00000000000079af */ /* 0x000e220000000000 */
[----:B-1----:R-:W-:-:S04]  /*11f50*/  LOP3.LUT R0, R61, 0x20, RZ, 0xc0, !PT ;  /* 0x000000203d007812 */ /* 0x002fc800078ec0ff */
[----:B------:R-:W-:Y:S01]  /*11f60*/  R2UR UR74, R0 ;  /* 0x00000000004a72ca */ /* 0x000fe200000e0000 */
[----:B------:R-:W-:-:S14]  /*11f70*/  BRA.U UP0, `(.L_x_0) ;  /* 0x0000003900b07547 */ /* 0x000fdc000b800000 */
[----:B------:R1:W-:Y:S01]  /*11f80*/  STL [R1+0xab0], RZ ;  /* 0x000ab0ff01007387 */ /* 0x0003e20000100800 */
[----:B------:R-:W-:Y:S02]  /*11f90*/  CS2R R248, SRZ ;  /* 0x0000000000f87805 */ /* 0x000fe4000001ff00 */
[----:B------:R-:W-:Y:S02]  /*11fa0*/  CS2R R250, SRZ ;  /* 0x0000000000fa7805 */ /* 0x000fe4000001ff00 */
[----:B------:R-:W-:Y:S01]  /*11fb0*/  CS2R R244, SRZ ;  /* 0x0000000000f47805 */ /* 0x000fe2000001ff00 */
[----:B------:R1:W-:Y:S01]  /*11fc0*/  STL [R1+0xab4], RZ ;  /* 0x000ab4ff01007387 */ /* 0x0003e20000100800 */
[----:B------:R-:W-:Y:S02]  /*11fd0*/  CS2R R246, SRZ ;  /* 0x0000000000f67805 */ /* 0x000fe4000001ff00 */
[----:B----4-:R-:W-:Y:S02]  /*11fe0*/  CS2R R240, SRZ ;  /* 0x0000000000f07805 */ /* 0x010fe4000001ff00 */
[----:B------:R-:W-:Y:S01]  /*11ff0*/  CS2R R242, SRZ ;  /* 0x0000000000f27805 */ /* 0x000fe2000001ff00 */
[----:B------:R1:W-:Y:S01]  /*12000*/  STL [R1+0xab8], RZ ;  /* 0x000ab8ff01007387 */ /* 0x0003e20000100800 */
[----:B------:R-:W-:-:S02]  /*12010*/  CS2R R212, SRZ ;  /* 0x0000000000d47805 */ /* 0x000fc4000001ff00 */
[----:B------:R-:W-:Y:S02]  /*12020*/  CS2R R214, SRZ ;  /* 0x0000000000d67805 */ /* 0x000fe4000001ff00 */
[----:B------:R-:W-:Y:S01]  /*12030*/  CS2R R208, SRZ ;  /* 0x0000000000d07805 */ /* 0x000fe2000001ff00 */
[----:B------:R1:W-:Y:S01]  /*12040*/  STL [R1+0xabc], RZ ;  /* 0x000abcff01007387 */ /* 0x0003e20000100800 */
[----:B------:R-:W-:Y:S02]  /*12050*/  CS2R R210, SRZ ;  /* 0x0000000000d27805 */ /* 0x000fe4000001ff00 */
[----:B------:R-:W-:Y:S02]  /*12060*/  CS2R R204, SRZ ;  /* 0x0000000000cc7805 */ /* 0x000fe4000001ff00 */
        /* <DEDUP_REMOVED lines=99> */
[----:B------:R-:W-:Y:S01]  /*126a0*/  CS2R R230, SRZ ;  /* 0x0000000000e67805 */ /* 0x000fe2000001ff00 */
[----:B------:R-:W-:Y:S01]  /*126b0*/  USHF.L.U32 UR74, UR74, 0x5, URZ ;  /* 0x000000054a4a7899 */ /* 0x000fe200080006ff */
[----:B------:R1:W-:Y:S04]  /*126c0*/  STL [R1+0x964], RZ ;  /* 0x000964ff01007387 */ /* 0x0003e80000100800 */
        /* <DEDUP_REMOVED lines=370> */
[----:B------:R1:W-:Y:S04]  /*13df0*/  STL [R1], RZ ;  /* 0x000000ff01007387 */ /* 0x0003e80000100800 */
        /* <DEDUP_REMOVED lines=450> */
[----:B------:R1:W-:Y:S01]  /*15a20*/  STL [R1+0x88c], RZ ;  /* 0x00088cff01007387 */ /* 0x0003e20000100800 */
[----:B------:R-:W-:Y:S05]  /*15a30*/  BRA `(.L_x_1) ;  /* 0x0000029400847947 */ /* 0x000fea0003800000 */
.L_x_0:
[----:B------:R-:W-:Y:S01]  /*15a40*/  STL [R1+0xab0], RZ ;  /* 0x000ab0ff01007387 */ /* 0x000fe20000100800 */
[C---:B------:R-:W-:Y:S01]  /*15a50*/  LOP3.LUT R2, R61.reuse, 0x7, RZ, 0xc0, !PT ;  /* 0x000000073d027812 */ /* 0x040fe200078ec0ff */
[C---:B------:R-:W-:Y:S01]  /*15a60*/  IMAD.SHL.U32 R3, R61.reuse, 0x2, RZ ;  /* 0x000000023d037824 */ /* 0x040fe200078e00ff */
[----:B------:R-:W-:Y:S01]  /*15a70*/  USHF.L.U32 UR74, UR74, 0x5, URZ ;  /* 0x000000054a4a7899 */ /* 0x000fe200080006ff */
[----:B------:R-:W-:Y:S01]  /*15a80*/  STL [R1+0xab4], RZ ;  /* 0x000ab4ff01007387 */ /* 0x000fe20000100800 */
[C---:B------:R-:W-:Y:S01]  /*15a90*/  LOP3.LUT R4, R61.reuse, 0x3, RZ, 0xc0, !PT ;  /* 0x000000033d047812 */ /* 0x040fe200078ec0ff */
[----:B------:R-:W-:Y:S01]  /*15aa0*/  IMAD R2, R2, 0x90, RZ ;  /* 0x0000009002027824 */ /* 0x000fe200078e02ff */
[----:B------:R-:W-:Y:S01]  /*15ab0*/  LOP3.LUT R0, R61, 0x1c, RZ, 0xc0, !PT ;  /* 0x0000001c3d007812 */ /* 0x000fe200078ec0ff */
[----:B------:R-:W-:Y:S01]  /*15ac0*/  STL [R1+0xab8], RZ ;  /* 0x000ab8ff01007387 */ /* 0x000fe20000100800 */
[----:B------:R-:W-:Y:S01]  /*15ad0*/  USHF.R.S32.HI UR7, URZ, 0x1f, UR8 ;  /* 0x0000001fff077899 */ /* 0x000fe20008011408 */
[----:B------:R-:W-:-:S02]  /*15ae0*/  CS2R R248, SRZ ;  /* 0x0000000000f87805 */ /* 0x000fc4000001ff00 */
[----:B------:R-:W-:Y:S01]  /*15af0*/  LOP3.LUT R2, R2, 0x30, R3, 0x78, !PT ;  /* 0x0000003002027812 */ /* 0x000fe200078e7803 */
[----:B------:R-:W-:Y:S01]  /*15b00*/  STL [R1+0xabc], RZ ;  /* 0x000abcff01007387 */ /* 0x000fe20000100800 */
[----:B------:R-:W-:Y:S01]  /*15b10*/  IMAD R0, R4, 0x420, R0 ;  /* 0x0000042004007824 */ /* 0x000fe200078e0200 */
[----:B------:R-:W-:Y:S01]  /*15b20*/  ULEA.HI UR8, UR7, UR8, URZ, 0x5 ;  /* 0x0000000807087291 */ /* 0x000fe2000f8f28ff */
[----:B------:R-:W-:Y:S01]  /*15b30*/  LOP3.LUT R2, R2, UR74, RZ, 0xfc, !PT ;  /* 0x0000004a02027c12 */ /* 0x000fe2000f8efcff */
[----:B------:R-:W-:Y:S01]  /*15b40*/  STL [R1+0xa80], RZ ;  /* 0x000a80ff01007387 */ /* 0x000fe20000100800 */
[----:B------:R-:W-:Y:S01]  /*15b50*/  USHF.R.S32.HI UR11, URZ, 0x1f, UR9 ;  /* 0x0000001fff0b7899 */ /* 0x000fe20008011409 */
[----:B------:R-:W-:Y:S01]  /*15b60*/  CS2R R250, SRZ ;  /* 0x0000000000fa7805 */ /* 0x000fe2000001ff00 */
[----:B------:R-:W-:Y:S01]  /*15b70*/  USHF.R.S32.HI UR14, URZ, 0x1f, UR10 ;  /* 0x0000001fff0e7899 */ /* 0x000fe2000801140a */
[----:B------:R-:W-:Y:S01]  /*15b80*/  STL [R1+0xa84], RZ ;  /* 0x000a84ff01007387 */ /* 0x000fe20000100800 */
[----:B------:R-:W-:Y:S01]  /*15b90*/  USHF.R.S32.HI UR8, URZ, 0x5, UR8 ;  /* 0x00000005ff087899 */ /* 0x000fe20008011408 */
[----:B------:R-:W-:-:S02]  /*15ba0*/  CS2R R244, SRZ ;  /* 0x0000000000f47805 */ /* 0x000fc4000001ff00 */
[----:B------:R-:W-:Y:S01]  /*15bb0*/  CS2R R246, SRZ ;  /* 0x0000000000f67805 */ /* 0x000fe2000001ff00 */
[----:B------:R-:W-:Y:S01]  /*15bc0*/  STL [R1+0xa88], RZ ;  /* 0x000a88ff01007387 */ /* 0x000fe20000100800 */
[----:B----4-:R-:W-:Y:S02]  /*15bd0*/  CS2R R240, SRZ ;  /* 0x0000000000f07805 */ /* 0x010fe4000001ff00 */
[----:B------:R-:W-:Y:S02]  /*15be0*/  CS2R R242, SRZ ;  /* 0x0000000000f27805 */ /* 0x000fe4000001ff00 */
[----:B------:R-:W-:Y:S01]  /*15bf0*/  CS2R R212, SRZ ;  /* 0x0000000000d47805 */ /* 0x000fe2000001ff00 */
[----:B------:R-:W-:Y:S01]  /*15c00*/  STL [R1+0xa8c], RZ ;  /* 0x000a8cff01007387 */ /* 0x000fe20000100800 */
[----:B------:R-:W-:Y:S02]  /*15c10*/  CS2R R214, SRZ ;  /* 0x0000000000d67805 */ /* 0x000fe4000001ff00 */
[----:B------:R-:W-:-:S02]  /*15c20*/  CS2R R208, SRZ ;  /* 0x0000000000d07805 */ /* 0x000fc4000001ff00 */
[----:B------:R-:W-:Y:S01]  /*15c30*/  CS2R R210, SRZ ;  /* 0x0000000000d27805 */ /* 0x000fe2000001ff00 */
[----:B------:R-:W-:Y:S01]  /*15c40*/  STL [R1+0xa50], RZ ;  /* 0x000a50ff01007387 */ /* 0x000fe20000100800 */
[----:B------:R-:W-:Y:S02]  /*15c50*/  CS2R R204, SRZ ;  /* 0x0000000000cc7805 */ /* 0x000fe4000001ff00 */
        /* <DEDUP_REMOVED lines=100> */
[C---:B------:R-:W-:Y:S01]  /*162a0*/  LOP3.LUT R5, R0.reuse, 0x20, RZ, 0x3c, !PT ;  /* 0x0000002000057812 */ /* 0x040fe200078e3cff */
[----:B------:R-:W-:Y:S01]  /*162b0*/  USHF.L.U32 UR12, UR9, 0x2, URZ ;  /* 0x00000002090c7899 */ /* 0x000fe200080006ff */
[----:B------:R-:W-:Y:S01]  /*162c0*/  STL [R1+0x958], RZ ;  /* 0x000958ff01007387 */ /* 0x000fe20000100800 */
[C---:B------:R-:W-:Y:S01]  /*162d0*/  LOP3.LUT R4, R0.reuse, 0x40, RZ, 0x3c, !PT ;  /* 0x0000004000047812 */ /* 0x040fe200078e3cff */
[----:B------:R-:W-:Y:S01]  /*162e0*/  USHF.L.U64.HI UR7, UR9, 0x2, UR11 ;  /* 0x0000000209077899 */ /* 0x000fe2000801020b */
[----:B------:R-:W-:Y:S01]  /*162f0*/  LOP3.LUT R3, R0, 0x60, RZ, 0x3c, !PT ;  /* 0x0000006000037812 */ /* 0x000fe200078e3cff */
[----:B------:R-:W-:Y:S01]  /*16300*/  STL [R1+0x95c], RZ ;  /* 0x00095cff01007387 */ /* 0x000fe20000100800 */
[----:B------:R-:W-:-:S02]  /*16310*/  USHF.L.U32 UR13, UR10, 0x2, URZ ;  /* 0x000000020a0d7899 */ /* 0x000fc400080006ff */
[----:B------:R-:W-:Y:S01]  /*16320*/  USHF.L.U64.HI UR9, UR10, 0x2, UR14 ;  /* 0x000000020a097899 */ /* 0x000fe2000801020e */
[----:B------:R-:W-:Y:S01]  /*16330*/  STL [R1+0x940], RZ ;  /* 0x000940ff01007387 */ /* 0x000fe20000100800 */
[----:B------:R-:W-:Y:S01]  /*16340*/  UMOV UR4, URZ ;  /* 0x000000ff00047c82 */ /* 0x000fe20008000000 */
[----:B------:R-:W-:Y:S01]  /*16350*/  UMOV UR6, 0x1 ;  /* 0x0000000100067882 */ /* 0x000fe20000000000 */
[----:B------:R-:W-:Y:S01]  /*16360*/  UIADD3 UR14, UPT, UPT, UR8, -0x2, URZ ;  /* 0xfffffffe080e7890 */ /* 0x000fe2000fffe0ff */
[----:B------:R-:W-:Y:S01]  /*16370*/  STL [R1+0x944], RZ ;  /* 0x000944ff01007387 */ /* 0x000fe20000100800 */
[----:B------:R-:W-:-:S03]  /*16380*/  UMOV UR10, 0xffffffff ;  /* 0xffffffff000a7882 */ /* 0x000fc60000000000 */
[----:B------:R-:W-:Y:S04]  /*16390*/  STL [R1+0x948], RZ ;  /* 0x000948ff01007387 */ /* 0x000fe80000100800 */
        /* <DEDUP_REMOVED lines=361> */
[----:B------:R-:W-:Y:S04]  /*17a30*/  STL [R1], RZ ;  /* 0x000000ff01007387 */ /* 0x000fe80000100800 */
        /* <DEDUP_REMOVED lines=366> */
[----:B------:R1:W-:Y:S04]  /*19120*/  STL [R1+0x13f4], R2 ;  /* 0x0013f40201007387 */ /* 0x0003e80000100800 */
[----:B------:R2:W-:Y:S04]  /*19130*/  STL [R1+0xbdc], RZ ;  /* 0x000bdcff01007387 */ /* 0x0005e80000100800 */
[----:B------:R2:W-:Y:S01]  /*19140*/  STL [R1+0xbe0], RZ ;  /* 0x000be0ff01007387 */ /* 0x0005e20000100800 */
[----:B-1----:R-:W-:-:S03]  /*19150*/  LOP3.LUT R2, R2, 0x40, RZ, 0x3c, !PT ;  /* 0x0000004002027812 */ /* 0x002fc600078e3cff */
        /* <DEDUP_REMOVED lines=83> */
[----:B------:R2:W-:Y:S02]  /*19690*/  STL [R1+0x13f8], R2 ;  /* 0x0013f80201007387 */ /* 0x0005e40000100800 */
.L_x_2:
[----:B--2---:R-:W2:Y:S01]  /*196a0*/  LDL R2, [R1+0x13f4] ;  /* 0x0013f40001027983 */ /* 0x004ea20000100800 */
[----:B------:R-:W-:-:S04]  /*196b0*/  DEPBAR.LE SB0, 0x2 ;  /* 0x000080800000791a */ /* 0x000fc80000000000 */
[----:B------:R-:W-:Y:S01]  /*196c0*/  UIADD3 UR10, UPT, UPT, UR10, 0x1, URZ ;  /* 0x000000010a0a7890 */ /* 0x000fe2000fffe0ff */
[----:B-----5:R-:W-:Y:S03]  /*196d0*/  STL.64 [R1+0x2820], R154 ;  /* 0x0028209a01007387 */ /* 0x020fe60000100a00 */
[----:B------:R-:W-:Y:S01]  /*196e0*/  UISETP.GT.AND UP0, UPT, UR10, 0x1, UPT ;  /* 0x000000010a00788c */ /* 0x000fe2000bf04270 */
[----:B------:R-:W-:Y:S03]  /*196f0*/  STL.64 [R1+0x2818], R152 ;  /* 0x0028189801007387 */ /* 0x000fe60000100a00 */
[----:B------:R-:W-:Y:S01]  /*19700*/  USEL UR10, UR10, URZ, !UP0 ;  /* 0x000000ff0a0a7287 */ /* 0x000fe2000c000000 */
[----:B------:R-:W-:Y:S03]  /*19710*/  STL.64 [R1+0x2810], R158 ;  /* 0x0028109e01007387 */ /* 0x000fe60000100a00 */
[----:B------:R-:W-:Y:S01]  /*19720*/  ULEA UR11, UR10, UR75, 0xf ;  /* 0x0000004b0a0b7291 */ /* 0x000fe2000f8e78ff */
[----:B------:R-:W-:Y:S06]  /*19730*/  BAR.SYNC.DEFER_BLOCKING 0x0 ;  /* 0x0000000000007b1d */ /* 0x000fec0000010000 */
[----:B------:R1:W-:Y:S04]  /*19740*/  STL.64 [R1+0x2808], R156 ;  /* 0x0028089c01007387 */ /* 0x0003e80000100a00 */
[----:B-1-3--:R-:W3:Y:S04]  /*19750*/  LDL.LU.64 R156, [R1+0xa30] ;  /* 0x000a3000019c7983 */ /* 0x00aee80000300a00 */
[----:B------:R-:W3:Y:S04]  /*19760*/  LDL.LU.64 R158, [R1+0xa38] ;  /* 0x000a3800019e7983 */ /* 0x000ee80000300a00 */
[----:B------:R-:W-:Y:S04]  /*19770*/  STL.64 [R1+0x2800], R162 ;  /* 0x002800a201007387 */ /* 0x000fe80000100a00 */
[----:B------:R1:W-:Y:S01]  /*19780*/  STL.64 [R1+0x27f8], R160 ;  /* 0x0027f8a001007387 */ /* 0x0003e20000100a00 */
[----:B------:R-:W-:-:S03]  /*19790*/  LOP3.LUT R224, R0, 0x20, RZ, 0x3c, !PT ;  /* 0x0000002000e07812 */ /* 0x000fc600078e3cff */
[----:B------:R-:W-:Y:S04]  /*197a0*/  LDS R220, [R0+UR11] ;  /* 0x0000000b00dc7984 */ /* 0x000fe80008000800 */
[----:B------:R-:W-:Y:S04]  /*197b0*/  LDS R222, [R0+UR11+0x1000] ;  /* 0x0010000b00de7984 */ /* 0x000fe80008000800 */
[----:B-1----:R-:W4:Y:S04]  /*197c0*/  LDL.LU.64 R160, [R1+0xa50] ;  /* 0x000a500001a07983 */ /* 0x002f280000300a00 */
[----:B------:R-:W4:Y:S04]  /*197d0*/  LDL.LU.64 R162, [R1+0xa58] ;  /* 0x000a580001a27983 */ /* 0x000f280000300a00 */
[----:B------:R-:W-:Y:S04]  /*197e0*/  STL.64 [R1+0x27f0], R166 ;  /* 0x0027f0a601007387 */ /* 0x000fe80000100a00 */
[----:B------:R1:W-:Y:S04]  /*197f0*/  STL.64 [R1+0x27e8], R164 ;  /* 0x0027e8a401007387 */ /* 0x0003e80000100a00 */
[----:B------:R-:W-:Y:S04]  /*19800*/  LDS R221, [R224+UR11] ;  /* 0x0000000be0dd7984 */ /* 0x000fe80008000800 */
[----:B------:R-:W-:Y:S04]  /*19810*/  LDS R223, [R224+UR11+0x1000] ;  /* 0x0010000be0df7984 */ /* 0x000fe80008000800 */
[----:B-1----:R-:W3:Y:S04]  /*19820*/  LDL.LU.64 R164, [R1+0xa80] ;  /* 0x000a800001a47983 */ /* 0x002ee80000300a00 */
[----:B------:R-:W3:Y:S04]  /*19830*/  LDL.LU.64 R166, [R1+0xa88] ;  /* 0x000a880001a67983 */ /* 0x000ee80000300a00 */
[----:B------:R-:W-:Y:S04]  /*19840*/  STL.64 [R1+0x27e0], R170 ;  /* 0x0027e0aa01007387 */ /* 0x000fe80000100a00 */
[----:B------:R1:W-:Y:S04]  /*19850*/  STL.64 [R1+0x27d8], R168 ;  /* 0x0027d8a801007387 */ /* 0x0003e80000100a00 */
[----:B-1----:R-:W3:Y:S04]  /*19860*/  LDL.LU.64 R168, [R1+0xab0] ;  /* 0x000ab00001a87983 */ /* 0x002ee80000300a00 */
[----:B------:R-:W3:Y:S04]  /*19870*/  LDL.LU.64 R170, [R1+0xab8] ;  /* 0x000ab80001aa7983 */ /* 0x000ee80000300a00 */
[----:B------:R-:W-:Y:S04]  /*19880*/  STL.64 [R1+0x27d0], R174 ;  /* 0x0027d0ae01007387 */ /* 0x000fe80000100a00 */
        /* <DEDUP_REMOVED lines=17> */
[----:B------:R-:W-:Y:S04]  /*199a0*/  STL [R1+0x1c44], R252 ;  /* 0x001c44fc01007387 */ /* 0x000fe80000100800 */
[----:B--2---:R-:W1:Y:S04]  /*199b0*/  LDSM.16.M88.4 R64, [R2+UR11+0x10000] ;  /* 0x0100000b0240783b */ /* 0x004e680008000200 */
[----:B------:R-:W2:Y:S04]  /*199c0*/  LDSM.16.M88.4 R60, [R2+UR11+0x10800] ;  /* 0x0108000b023c783b */ /* 0x000ea80008000200 */
[----:B------:R-:W1:Y:S04]  /*199d0*/  LDSM.16.M88.4 R56, [R2+UR11+0x11000] ;  /* 0x0110000b0238783b */ /* 0x000e680008000200 */
[----:B------:R-:W1:Y:S04]  /*199e0*/  LDSM.16.M88.4 R52, [R2+UR11+0x11800] ;  /* 0x0118000b0234783b */ /* 0x000e680008000200 */
[----:B------:R-:W1:Y:S04]  /*199f0*/  LDSM.16.M88.4 R48, [R2+UR11+0x12000] ;  /* 0x0120000b0230783b */ /* 0x000e680008000200 */
[----:B------:R-:W1:Y:S04]  /*19a00*/  LDSM.16.M88.4 R44, [R2+UR11+0x12800] ;  /* 0x0128000b022c783b */ /* 0x000e680008000200 */
[----:B------:R-:W2:Y:S04]  /*19a10*/  LDSM.16.M88.4 R40, [R2+UR11+0x13000] ;  /* 0x0130000b0228783b */ /* 0x000ea80008000200 */
[----:B------:R-:W2:Y:S04]  /*19a20*/  LDSM.16.M88.4 R36, [R2+UR11+0x13800] ;  /* 0x0138000b0224783b */ /* 0x000ea80008000200 */
[----:B------:R-:W3:Y:S04]  /*19a30*/  LDSM.16.M88.4 R32, [R2+UR11+0x14000] ;  /* 0x0140000b0220783b */ /* 0x000ee80008000200 */
[----:B------:R-:W3:Y:S04]  /*19a40*/  LDSM.16.M88.4 R28, [R2+UR11+0x14800] ;  /* 0x0148000b021c783b */ /* 0x000ee80008000200 */
[----:B------:R-:W3:Y:S04]  /*19a50*/  LDSM.16.M88.4 R24, [R2+UR11+0x15000] ;  /* 0x0150000b0218783b */ /* 0x000ee80008000200 */
[----:B------:R-:W3:Y:S04]  /*19a60*/  LDSM.16.M88.4 R20, [R2+UR11+0x15800] ;  /* 0x0158000b0214783b */ /* 0x000ee80008000200 */
[----:B------:R-:W3:Y:S04]  /*19a70*/  LDSM.16.M88.4 R16, [R2+UR11+0x16000] ;  /* 0x0160000b0210783b */ /* 0x000ee80008000200 */
[----:B------:R-:W3:Y:S04]  /*19a80*/  LDSM.16.M88.4 R12, [R2+UR11+0x16800] ;  /* 0x0168000b020c783b */ /* 0x000ee80008000200 */
[----:B------:R-:W3:Y:S04]  /*19a90*/  LDSM.16.M88.4 R8, [R2+UR11+0x17000] ;  /* 0x0170000b0208783b */ /* 0x000ee80008000200 */
[----:B-1----:R-:W-:Y:S04]  /*19aa0*/  STL [R1+0x2744], R66 ;  /* 0x0027444201007387 */ /* 0x002fe80000100800 */
[----:B------:R-:W-:Y:S04]  /*19ab0*/  STL [R1+0x2740], R67 ;  /* 0x0027404301007387 */ /* 0x000fe80000100800 */
[----:B--2---:R-:W-:Y:S04]  /*19ac0*/  STL [R1+0x25ec], R62 ;  /* 0x0025ec3e01007387 */ /* 0x004fe80000100800 */
        /* <DEDUP_REMOVED lines=28> */
[----:B------:R-:W2:Y:S04]  /*19c90*/  LDL.LU.64 R154, [R1+0xa18] ;  /* 0x000a1800019a7983 */ /* 0x000ea80000300a00 */
[----:B------:R-:W1:Y:S01]  /*19ca0*/  LDSM.16.M88.4 R4, [R2+UR11+0x17800] ;  /* 0x0178000b0204783b */ /* 0x000e620008000200 */
[C---:B------:R-:W-:Y:S08]  /*19cb0*/  HMMA.1688.F32.TF32 R164, R220.reuse, R60, R164 ;  /* 0x0000003cdca4723c */ /* 0x040ff000000810a4 */
[C---:B------:R-:W-:Y:S08]  /*19cc0*/  HMMA.1688.F32.TF32 R168, R220.reuse, R64, R168 ;  /* 0x00000040dca8723c */ /* 0x040ff000000810a8 */
[C---:B----4-:R-:W-:Y:S08]  /*19cd0*/  HMMA.1688.F32.TF32 R160, R220.reuse, R56, R160 ;  /* 0x00000038dca0723c */ /* 0x050ff000000810a0 */
[----:B------:R-:W-:Y:S01]  /*19ce0*/  HMMA.1688.F32.TF32 R156, R220, R52, R156 ;  /* 0x00000034dc9c723c */ /* 0x000fe2000008109c */
[----:B-1----:R1:W-:Y:S04]  /*19cf0*/  STL [R1+0x264c], R6 ;  /* 0x00264c0601007387 */ /* 0x0023e80000100800 */
[----:B------:R3:W-:Y:S06]  /*19d00*/  STL [R1+0x2648], R7 ;  /* 0x0026480701007387 */ /* 0x0007ec0000100800 */
[----:B------:R-:W-:Y:S01]  /*19d10*/  IMAD.MOV.U32 R10, RZ, RZ, R161 ;  /* 0x000000ffff0a7224 */ /* 0x000fe200078e00a1 */
[----:B------:R-:W-:Y:S01]  /*19d20*/  STL.64 [R1+0xd60], R168 ;  /* 0x000d60a801007387 */ /* 0x000fe20000100a00 */
[----:B-1----:R-:W-:-:S03]  /*19d30*/  IMAD.MOV.U32 R6, RZ, RZ, R167 ;  /* 0x000000ffff067224 */ /* 0x002fc600078e00a7 */
[----:B------:R-:W-:Y:S01]  /*19d40*/  STL.64 [R1+0xab0], R164 ;  /* 0x000ab0a401007387 */ /* 0x000fe20000100a00 */
[----:B------:R-:W-:Y:S02]  /*19d50*/  IMAD.MOV.U32 R11, RZ, RZ, R162 ;  /* 0x000000ffff0b7224 */ /* 0x000fe400078e00a2 */
[----:B---3--:R-:W-:Y:S01]  /*19d60*/  IMAD.MOV.U32 R7, RZ, RZ, R160 ;  /* 0x000000ffff077224 */ /* 0x008fe200078e00a0 */
[----:B------:R-:W-:Y:S01]  /*19d70*/  STL [R1+0xab8], R166 ;  /* 0x000ab8a601007387 */ /* 0x000fe20000100800 */
[----:B------:R-:W-:-:S03]  /*19d80*/  IMAD.MOV.U32 R14, RZ, RZ, R163 ;  /* 0x000000ffff0e7224 */ /* 0x000fc600078e00a3 */
[----:B------:R-:W-:Y:S04]  /*19d90*/  STL [R1+0x2658], R6 ;  /* 0x0026580601007387 */ /* 0x000fe80000100800 */
[----:B------:R-:W3:Y:S04]  /*19da0*/  LDL.LU.64 R160, [R1+0xa00] ;  /* 0x000a000001a07983 */ /* 0x000ee80000300a00 */
[----:B------:R-:W3:Y:S01]  /*19db0*/  LDL.LU.64 R162, [R1+0xa08] ;  /* 0x000a080001a27983 */ /* 0x000ee20000300a00 */
[----:B------:R-:W-:-:S03]  /*19dc0*/  IMAD.MOV.U32 R15, RZ, RZ, R156 ;  /* 0x000000ffff0f7224 */ /* 0x000fc600078e009c */
[----:B------:R-:W-:Y:S01]  /*19dd0*/  STL [R1+0x2660], R14 ;  /* 0x0026600e01007387 */ /* 0x000fe20000100800 */
[----:B------:R-:W-:-:S03]  /*19de0*/  IMAD.MOV.U32 R18, RZ, RZ, R157 ;  /* 0x000000ffff127224 */ /* 0x000fc600078e009d */
[----:B------:R1:W-:Y:S01]  /*19df0*/  STL [R1+0x265c], R11 ;  /* 0x00265c0b01007387 */ /* 0x0003e20000100800 */
[----:B------:R-:W-:-:S03]  /*19e00*/  IMAD.MOV.U32 R19, RZ, RZ, R158 ;  /* 0x000000ffff137224 */ /* 0x000fc600078e009e */
[----:B------:R4:W-:Y:S01]  /*19e10*/  STL [R1+0x2654], R7 ;  /* 0x0026540701007387 */ /* 0x0009e20000100800 */
[----:B------:R-:W-:-:S03]  /*19e20*/  IMAD.MOV.U32 R22, RZ, RZ, R159 ;  /* 0x000000ffff167224 */ /* 0x000fc600078e009f */
[----:B------:R1:W-:Y:S04]  /*19e30*/  STL [R1+0x2650], R10 ;  /* 0x0026500a01007387 */ /* 0x0003e80000100800 */
[----:B------:R-:W3:Y:S04]  /*19e40*/  LDL.LU.64 R156, [R1+0x990] ;  /* 0x00099000019c7983 */ /* 0x000ee80000300a00 */
[----:B------:R-:W3:Y:S04]  /*19e50*/  LDL.LU.64 R158, [R1+0x998] ;  /* 0x00099800019e7983 */ /* 0x000ee80000300a00 */
[----:B------:R-:W-:Y:S04]  /*19e60*/  STL [R1+0x2670], R22 ;  /* 0x0026701601007387 */ /* 0x000fe80000100800 */
[----:B------:R1:W-:Y:S04]  /*19e70*/  STL [R1+0x266c], R19 ;  /* 0x00266c1301007387 */ /* 0x0003e80000100800 */
[----:B------:R1:W-:Y:S04]  /*19e80*/  STL [R1+0x2668], R18 ;  /* 0x0026681201007387 */ /* 0x0003e80000100800 */
[----:B------:R1:W-:Y:S01]  /*19e90*/  STL [R1+0x2664], R15 ;  /* 0x0026640f01007387 */ /* 0x0003e20000100800 */
[----:B--2---:R-:W-:-:S15]  /*19ea0*/  HMMA.1688.F32.TF32 R152, R220, R48, R152 ;  /* 0x00000030dc98723c */ /* 0x004fde0000081098 */
[----:B------:R-:W-:-:S04]  /*19eb0*/  NOP ;  /* 0x0000000000007918 */ /* 0x000fc80000000000 */
[----:B-1----:R-:W-:Y:S02]  /*19ec0*/  IMAD.MOV.U32 R11, RZ, RZ, R152 ;  /* 0x000000ffff0b7224 */ /* 0x002fe400078e0098 */
[----:B------:R-:W-:Y:S02]  /*19ed0*/  IMAD.MOV.U32 R6, RZ, RZ, R153 ;  /* 0x000000ffff067224 */ /* 0x000fe400078e0099 */
[----:B----4-:R-:W-:Y:S01]  /*19ee0*/  IMAD.MOV.U32 R7, RZ, RZ, R154 ;  /* 0x000000ffff077224 */ /* 0x010fe200078e009a */
[----:B------:R-:W2:Y:S01]  /*19ef0*/  LDL.LU.64 R152, [R1+0x960] ;  /* 0x0009600001987983 */ /* 0x000ea20000300a00 */
[----:B------:R-:W-:-:S03]  /*19f00*/  IMAD.MOV.U32 R10, RZ, RZ, R155 ;  /* 0x000000ffff0a7224 */ /* 0x000fc600078e009b */
[----:B------:R-:W2:Y:S04]  /*19f10*/  LDL.LU.64 R154, [R1+0x968] ;  /* 0x00096800019a7983 */ /* 0x000ea80000300a00 */
[----:B------:R-:W-:Y:S04]  /*19f20*/  STL [R1+0x2680], R10 ;  /* 0x0026800a01007387 */ /* 0x000fe80000100800 */
[----:B------:R1:W-:Y:S04]  /*19f30*/  STL [R1+0x267c], R7 ;  /* 0x00267c0701007387 */ /* 0x0003e80000100800 */
[----:B------:R4:W-:Y:S04]  /*19f40*/  STL [R1+0x2678], R6 ;  /* 0x0026780601007387 */ /* 0x0009e80000100800 */
[----:B------:R1:W-:Y:S01]  /*19f50*/  STL [R1+0x2674], R11 ;  /* 0x0026740b01007387 */ /* 0x0003e20000100800 */
[C---:B---3--:R-:W-:Y:S08]  /*19f60*/  HMMA.1688.F32.TF32 R160, R220.reuse, R44, R160 ;  /* 0x0000002cdca0723c */ /* 0x048ff000000810a0 */
[----:B------:R-:W-:Y:S11]  /*19f70*/  HMMA.1688.F32.TF32 R156, R220, R40, R156 ;  /* 0x00000028dc9c723c */ /* 0x000ff6000008109c */
[----:B------:R-:W-:-:S02]  /*19f80*/  IMAD.MOV.U32 R19, RZ, RZ, R160 ;  /* 0x000000ffff137224 */ /* 0x000fc400078e00a0 */
[----:B------:R-:W-:Y:S02]  /*19f90*/  IMAD.MOV.U32 R18, RZ, RZ, R161 ;  /* 0x000000ffff127224 */ /* 0x000fe400078e00a1 */
[----:B------:R-:W-:Y:S01]  /*19fa0*/  IMAD.MOV.U32 R15, RZ, RZ, R162 ;  /* 0x000000ffff0f7224 */ /* 0x000fe200078e00a2 */
[----:B------:R-:W3:Y:S01]  /*19fb0*/  LDL.LU.64 R160, [R1+0x950] ;  /* 0x0009500001a07983 */ /* 0x000ee20000300a00 */
[----:B------:R-:W-:-:S03]  /*19fc0*/  IMAD.MOV.U32 R14, RZ, RZ, R163 ;  /* 0x000000ffff0e7224 */ /* 0x000fc600078e00a3 */
[----:B------:R-:W3:Y:S04]  /*19fd0*/  LDL.LU.64 R162, [R1+0x958] ;  /* 0x0009580001a27983 */ /* 0x000ee80000300a00 */
[----:B------:R-:W-:Y:S04]  /*19fe0*/  STL [R1+0x2690], R14 ;  /* 0x0026900e01007387 */ /* 0x000fe80000100800 */
[----:B------:R1:W-:Y:S01]  /*19ff0*/  STL [R1+0x268c], R15 ;  /* 0x00268c0f01007387 */ /* 0x0003e20000100800 */
[----:B------:R-:W-:Y:S02]  /*1a000*/  IMAD.MOV.U32 R23, RZ, RZ, R156 ;  /* 0x000000ffff177224 */ /* 0x000fe400078e009c */
[----:B------:R-:W-:Y:S01]  /*1a010*/  IMAD.MOV.U32 R26, RZ, RZ, R157 ;  /* 0x000000ffff1a7224 */ /* 0x000fe200078e009d */
[----:B------:R1:W-:Y:S01]  /*1a020*/  STL [R1+0x2688], R18 ;  /* 0x0026881201007387 */ /* 0x0003e20000100800 */
[----:B------:R-:W-:-:S02]  /*1a030*/  IMAD.MOV.U32 R27, RZ, RZ, R158 ;  /* 0x000000ffff1b7224 */ /* 0x000fc400078e009e */
[----:B------:R-:W-:Y:S01]  /*1a040*/  IMAD.MOV.U32 R30, RZ, RZ, R159 ;  /* 0x000000ffff1e7224 */ /* 0x000fe200078e009f */
        /* <DEDUP_REMOVED lines=10> */
[----:B----4-:R-:W-:Y:S02]  /*1a0f0*/  IMAD.MOV.U32 R6, RZ, RZ, R153 ;  /* 0x000000ffff067224 */ /* 0x010fe400078e0099 */
[----:B------:R-:W-:Y:S01]  /*1a100*/  IMAD.MOV.U32 R11, RZ, RZ, R154 ;  /* 0x000000ffff0b7224 */ /* 0x000fe200078e009a */
[----:B------:R-:W2:Y:S01]  /*1a110*/  LDL.LU.64 R152, [R1+0x9f0] ;  /* 0x0009f00001987983 */ /* 0x000ea20000300a00 */
[----:B------:R-:W-:-:S03]  /*1a120*/  IMAD.MOV.U32 R22, RZ, RZ, R155 ;  /* 0x000000ffff167224 */ /* 0x000fc600078e009b */
[----:B------:R-:W2:Y:S04]  /*1a130*/  LDL.LU.64 R154, [R1+0x9f8] ;  /* 0x0009f800019a7983 */ /* 0x000ea80000300a00 */
[----:B------:R-:W-:Y:S04]  /*1a140*/  STL [R1+0x26b0], R22 ;  /* 0x0026b01601007387 */ /* 0x000fe80000100800 */
[----:B------:R-:W-:Y:S04]  /*1a150*/  STL [R1+0x26ac], R11 ;  /* 0x0026ac0b01007387 */ /* 0x000fe80000100800 */
[----:B------:R-:W-:Y:S04]  /*1a160*/  STL [R1+0x26a8], R6 ;  /* 0x0026a80601007387 */ /* 0x000fe80000100800 */
        /* <DEDUP_REMOVED lines=17> */
[----:B------:R-:W4:Y:S04]  /*1a280*/  LDL.LU.64 R156, [R1+0x9d0] ;  /* 0x0009d000019c7983 */ /* 0x000f280000300a00 */
[----:B------:R-:W4:Y:S04]  /*1a290*/  LDL.LU.64 R158, [R1+0x9d8] ;  /* 0x0009d800019e7983 */ /* 0x000f280000300a00 */
[----:B------:R-:W-:Y:S04]  /*1a2a0*/  STL [R1+0x26d0], R10 ;  /* 0x0026d00a01007387 */ /* 0x000fe80000100800 */
[----:B------:R-:W-:Y:S04]  /*1a2b0*/  STL [R1+0x26cc], R19 ;  /* 0x0026cc1301007387 */ /* 0x000fe80000100800 */
[----:B------:R-:W-:Y:S04]  /*1a2c0*/  STL [R1+0x26c8], R18 ;  /* 0x0026c81201007387 */ /* 0x000fe80000100800 */
[----:B------:R1:W-:Y:S01]  /*1a2d0*/  STL [R1+0x26c4], R15 ;  /* 0x0026c40f01007387 */ /* 0x0003e20000100800 */
[----:B--2---:R-:W-:-:S15]  /*1a2e0*/  HMMA.1688.F32.TF32 R152, R220, R24, R152 ;  /* 0x00000018dc98723c */ /* 0x004fde0000081098 */
[----:B------:R-:W-:-:S04]  /*1a2f0*/  NOP ;  /* 0x0000000000007918 */ /* 0x000fc80000000000 */
[----:B------:R-:W-:Y:S02]  /*1a300*/  IMAD.MOV.U32 R27, RZ, RZ, R152 ;  /* 0x000000ffff1b7224 */ /* 0x000fe400078e0098 */
[----:B------:R-:W-:Y:S02]  /*1a310*/  IMAD.MOV.U32 R26, RZ, RZ, R153 ;  /* 0x000000ffff1a7224 */ /* 0x000fe400078e0099 */
[----:B------:R-:W-:Y:S01]  /*1a320*/  IMAD.MOV.U32 R23, RZ, RZ, R154 ;  /* 0x000000ffff177224 */ /* 0x000fe200078e009a */
[----:B------:R-:W2:Y:S01]  /*1a330*/  LDL.LU.64 R152, [R1+0x9c0] ;  /* 0x0009c00001987983 */ /* 0x000ea20000300a00 */
[----:B------:R-:W-:-:S03]  /*1a340*/  IMAD.MOV.U32 R14, RZ, RZ, R155 ;  /* 0x000000ffff0e7224 */ /* 0x000fc600078e009b */
[----:B------:R-:W2:Y:S04]  /*1a350*/  LDL.LU.64 R154, [R1+0x9c8] ;  /* 0x0009c800019a7983 */ /* 0x000ea80000300a00 */
[----:B------:R-:W-:Y:S04]  /*1a360*/  STL [R1+0x26e0], R14 ;  /* 0x0026e00e01007387 */ /* 0x000fe80000100800 */
[----:B------:R-:W-:Y:S04]  /*1a370*/  STL [R1+0x26dc], R23 ;  /* 0x0026dc1701007387 */ /* 0x000fe80000100800 */
[----:B------:R-:W-:Y:S04]  /*1a380*/  STL [R1+0x26d8], R26 ;  /* 0x0026d81a01007387 */ /* 0x000fe80000100800 */
[----:B------:R-:W-:Y:S04]  /*1a390*/  STL [R1+0x26d4], R27 ;  /* 0x0026d41b01007387 */ /* 0x000fe80000100800 */
[----:B------:R-:W2:Y:S04]  /*1a3a0*/  LDL.LU.64 R164, [R1+0x9b0] ;  /* 0x0009b00001a47983 */ /* 0x000ea80000300a00 */
[----:B------:R-:W2:Y:S01]  /*1a3b0*/  LDL.LU.64 R166, [R1+0x9b8] ;  /* 0x0009b80001a67983 */ /* 0x000ea20000300a00 */
[C---:B---3--:R-:W-:Y:S08]  /*1a3c0*/  HMMA.1688.F32.TF32 R160, R220.reuse, R20, R160 ;  /* 0x00000014dca0723c */ /* 0x048ff000000810a0 */
[----:B----4-:R-:W-:Y:S11]  /*1a3d0*/  HMMA.1688.F32.TF32 R156, R220, R16, R156 ;  /* 0x00000010dc9c723c */ /* 0x010ff6000008109c */
[----:B------:R-:W-:-:S02]  /*1a3e0*/  IMAD.MOV.U32 R30, RZ, RZ, R163 ;  /* 0x000000ffff1e7224 */ /* 0x000fc400078e00a3 */
[----:B-1----:R-:W-:Y:S02]  /*1a3f0*/  IMAD.MOV.U32 R7, RZ, RZ, R162 ;  /* 0x000000ffff077224 */ /* 0x002fe400078e00a2 */
[----:B------:R-:W-:Y:S02]  /*1a400*/  IMAD.MOV.U32 R6, RZ, RZ, R161 ;  /* 0x000000ffff067224 */ /* 0x000fe400078e00a1 */
[----:B------:R-:W-:Y:S01]  /*1a410*/  IMAD.MOV.U32 R11, RZ, RZ, R160 ;  /* 0x000000ffff0b7224 */ /* 0x000fe200078e00a0 */
[----:B------:R-:W-:Y:S04]  /*1a420*/  STL [R1+0x26f0], R30 ;  /* 0x0026f01e01007387 */ /* 0x000fe80000100800 */
[----:B------:R-:W-:Y:S04]  /*1a430*/  STL [R1+0x26ec], R7 ;  /* 0x0026ec0701007387 */ /* 0x000fe80000100800 */
[----:B------:R-:W-:Y:S04]  /*1a440*/  STL [R1+0x26e8], R6 ;  /* 0x0026e80601007387 */ /* 0x000fe80000100800 */
[----:B------:R-:W-:Y:S01]  /*1a450*/  STL [R1+0x26e4], R11 ;  /* 0x0026e40b01007387 */ /* 0x000fe20000100800 */
[----:B------:R-:W-:-:S03]  /*1a460*/  IMAD.MOV.U32 R46, RZ, RZ, R159 ;  /* 0x000000ffff2e7224 */ /* 0x000fc600078e009f */
[----:B------:R-:W3:Y:S01]  /*1a470*/  LDL.LU.64 R160, [R1+0x980] ;  /* 0x0009800001a07983 */ /* 0x000ee20000300a00 */
[----:B------:R-:W-:-:S03]  /*1a480*/  IMAD.MOV.U32 R43, RZ, RZ, R158 ;  /* 0x000000ffff2b7224 */ /* 0x000fc600078e009e */
[----:B------:R-:W3:Y:S01]  /*1a490*/  LDL.LU.64 R162, [R1+0x988] ;  /* 0x0009880001a27983 */ /* 0x000ee20000300a00 */
[----:B------:R-:W-:Y:S02]  /*1a4a0*/  IMAD.MOV.U32 R42, RZ, RZ, R157 ;  /* 0x000000ffff2a7224 */ /* 0x000fe400078e009d */
[----:B------:R-:W-:Y:S01]  /*1a4b0*/  IMAD.MOV.U32 R39, RZ, RZ, R156 ;  /* 0x000000ffff277224 */ /* 0x000fe200078e009c */
[----:B------:R-:W-:Y:S04]  /*1a4c0*/  STL [R1+0x2700], R46 ;  /* 0x0027002e01007387 */ /* 0x000fe80000100800 */
[----:B------:R-:W-:Y:S04]  /*1a4d0*/  STL [R1+0x26fc], R43 ;  /* 0x0026fc2b01007387 */ /* 0x000fe80000100800 */
[----:B------:R-:W-:Y:S04]  /*1a4e0*/  STL [R1+0x26f8], R42 ;  /* 0x0026f82a01007387 */ /* 0x000fe80000100800 */
[----:B------:R-:W-:Y:S04]  /*1a4f0*/  STL [R1+0x26f4], R39 ;  /* 0x0026f42701007387 */ /* 0x000fe80000100800 */
[----:B------:R-:W4:Y:S04]  /*1a500*/  LDL.LU.64 R156, [R1+0x930] ;  /* 0x00093000019c7983 */ /* 0x000f280000300a00 */
[----:B------:R-:W4:Y:S01]  /*1a510*/  LDL.LU.64 R158, [R1+0x938] ;  /* 0x00093800019e7983 */ /* 0x000f220000300a00 */
[----:B--2---:R-:W-:-:S15]  /*1a520*/  HMMA.1688.F32.TF32 R152, R220, R12, R152 ;  /* 0x0000000cdc98723c */ /* 0x004fde0000081098 */
[----:B------:R-:W-:-:S04]  /*1a530*/  NOP ;  /* 0x0000000000007918 */ /* 0x000fc80000000000 */
[----:B------:R-:W-:Y:S02]  /*1a540*/  IMAD.MOV.U32 R35, RZ, RZ, R152 ;  /* 0x000000ffff237224 */ /* 0x000fe400078e0098 */
[----:B------:R-:W-:Y:S02]  /*1a550*/  IMAD.MOV.U32 R34, RZ, RZ, R153 ;  /* 0x000000ffff227224 */ /* 0x000fe400078e0099 */
[----:B------:R-:W-:Y:S01]  /*1a560*/  IMAD.MOV.U32 R31, RZ, RZ, R154 ;  /* 0x000000ffff1f7224 */ /* 0x000fe200078e009a */
[----:B------:R-:W2:Y:S01]  /*1a570*/  LDL.LU.64 R152, [R1+0x900] ;  /* 0x0009000001987983 */ /* 0x000ea20000300a00 */
[----:B------:R-:W-:-:S03]  /*1a580*/  IMAD.MOV.U32 R22, RZ, RZ, R155 ;  /* 0x000000ffff167224 */ /* 0x000fc600078e009b */
[----:B------:R-:W2:Y:S01]  /*1a590*/  LDL.LU.64 R154, [R1+0x908] ;  /* 0x00090800019a7983 */ /* 0x000ea20000300a00 */
[C---:B------:R-:W-:Y:S02]  /*1a5a0*/  LOP3.LUT R226, R0.reuse, 0x40, RZ, 0x3c, !PT ;  /* 0x0000004000e27812 */ /* 0x040fe400078e3cff */
[----:B------:R-:W-:-:S03]  /*1a5b0*/  LOP3.LUT R225, R0, 0x60, RZ, 0x3c, !PT ;  /* 0x0000006000e17812 */ /* 0x000fc600078e3cff */
[----:B------:R-:W-:Y:S04]  /*1a5c0*/  LDS R216, [R226+UR11] ;  /* 0x0000000be2d87984 */ /* 0x000fe80008000800 */
[----:B------:R-:W-:Y:S04]  /*1a5d0*/  LDS R218, [R226+UR11+0x1000] ;  /* 0x0010000be2da7984 */ /* 0x000fe80008000800 */
[----:B------:R-:W-:Y:S04]  /*1a5e0*/  LDS R217, [R225+UR11] ;  /* 0x0000000be1d97984 */ /* 0x000fe80008000800 */
[----:B------:R-:W4:Y:S01]  /*1a5f0*/  LDS R219, [R225+UR11+0x1000] ;  /* 0x0010000be1db7984 */ /* 0x000f220008000800 */
[----:B------:R-:W-:Y:S03]  /*1a600*/  HMMA.1688.F32.TF32 R164, R220, R8, R164 ;  /* 0x00000008dca4723c */ /* 0x000fe600000810a4 */
[----:B------:R-:W-:Y:S04]  /*1a610*/  STL [R1+0x2710], R22 ;  /* 0x0027101601007387 */ /* 0x000fe80000100800 */
[----:B------:R-:W-:Y:S04]  /*1a620*/  STL [R1+0x270c], R31 ;  /* 0x00270c1f01007387 */ /* 0x000fe80000100800 */
[----:B------:R-:W-:Y:S04]  /*1a630*/  STL [R1+0x2708], R34 ;  /* 0x0027082201007387 */ /* 0x000fe80000100800 */
[----:B------:R-:W-:Y:S04]  /*1a640*/  STL [R1+0x2704], R35 ;  /* 0x0027042301007387 */ /* 0x000fe80000100800 */
[----:B------:R-:W-:-:S02]  /*1a650*/  IMAD.MOV.U32 R38, RZ, RZ, R167 ;  /* 0x000000ffff267224 */ /* 0x000fc400078e00a7 */
[----:B------:R-:W-:Y:S02]  /*1a660*/  IMAD.MOV.U32 R15, RZ, RZ, R166 ;  /* 0x000000ffff0f7224 */ /* 0x000fe400078e00a6 */
[----:B------:R-:W-:Y:S02]  /*1a670*/  IMAD.MOV.U32 R18, RZ, RZ, R165 ;  /* 0x000000ffff127224 */ /* 0x000fe400078e00a5 */
[----:B------:R-:W-:Y:S01]  /*1a680*/  IMAD.MOV.U32 R19, RZ, RZ, R164 ;  /* 0x000000ffff137224 */ /* 0x000fe200078e00a4 */
[----:B------:R-:W-:Y:S04]  /*1a690*/  STL [R1+0x2720], R38 ;  /* 0x0027202601007387 */ /* 0x000fe80000100800 */
[----:B------:R-:W-:Y:S04]  /*1a6a0*/  STL [R1+0x271c], R15 ;  /* 0x00271c0f01007387 */ /* 0x000fe80000100800 */
[----:B------:R-:W-:Y:S04]  /*1a6b0*/  STL [R1+0x2718], R18 ;  /* 0x0027181201007387 */ /* 0x000fe80000100800 */
[----:B------:R-:W-:Y:S01]  /*1a6c0*/  STL [R1+0x2714], R19 ;  /* 0x0027141301007387 */ /* 0x000fe20000100800 */
[----:B---3--:R-:W-:Y:S01]  /*1a6d0*/  HMMA.1688.F32.TF32 R160, R220, R4, R160 ;  /* 0x00000004dca0723c */ /* 0x008fe200000810a0 */
[----:B------:R-:W-:-:S02]  /*1a6e0*/  IMAD.MOV.U32 R66, RZ, RZ, R170 ;  /* 0x000000ffff427224 */ /* 0x000fc400078e00aa */
[----:B------:R-:W-:Y:S01]  /*1a6f0*/  LDS R220, [R0+UR11+0x80] ;  /* 0x0000800b00dc7984 */ /* 0x000fe20008000800 */
[----:B------:R-:W-:-:S03]  /*1a700*/  IMAD.MOV.U32 R67, RZ, RZ, R171 ;  /* 0x000000ffff437224 */ /* 0x000fc600078e00ab */
[----:B------:R-:W-:Y:S04]  /*1a710*/  LDS R222, [R0+UR11+0x1080] ;  /* 0x0010800b00de7984 */ /* 0x000fe80008000800 */
[----:B------:R-:W-:Y:S04]  /*1a720*/  LDS R221, [R224+UR11+0x80] ;  /* 0x0000800be0dd7984 */ /* 0x000fe80008000800 */
[----:B------:R-:W1:Y:S01]  /*1a730*/  LDS R223, [R224+UR11+0x1080] ;  /* 0x0010800be0df7984 */ /* 0x000e620008000800 */
[----:B----4-:R-:W-:Y:S03]  /*1a740*/  HMMA.1688.F32.TF32 R156, R216, R64, R156 ;  /* 0x00000040d89c723c */ /* 0x010fe6000008109c */
[----:B------:R-:W-:-:S02]  /*1a750*/  IMAD.MOV.U32 R10, RZ, RZ, R163 ;  /* 0x000000ffff0a7224 */ /* 0x000fc400078e00a3 */
[----:B------:R-:W-:Y:S02]  /*1a760*/  IMAD.MOV.U32 R27, RZ, RZ, R162 ;  /* 0x000000ffff1b7224 */ /* 0x000fe400078e00a2 */
[----:B------:R-:W-:Y:S02]  /*1a770*/  IMAD.MOV.U32 R26, RZ, RZ, R161 ;  /* 0x000000ffff1a7224 */ /* 0x000fe400078e00a1 */
[----:B------:R-:W-:Y:S01]  /*1a780*/  IMAD.MOV.U32 R23, RZ, RZ, R160 ;  /* 0x000000ffff177224 */ /* 0x000fe200078e00a0 */
[----:B------:R-:W-:Y:S04]  /*1a790*/  STL [R1+0x2730], R10 ;  /* 0x0027300a01007387 */ /* 0x000fe80000100800 */
[----:B------:R-:W-:Y:S04]  /*1a7a0*/  STL [R1+0x272c], R27 ;  /* 0x00272c1b01007387 */ /* 0x000fe80000100800 */
[----:B------:R-:W-:Y:S04]  /*1a7b0*/  STL [R1+0x2728], R26 ;  /* 0x0027281a01007387 */ /* 0x000fe80000100800 */
[----:B------:R-:W-:Y:S04]  /*1a7c0*/  STL [R1+0x2724], R23 ;  /* 0x0027241701007387 */ /* 0x000fe80000100800 */
[----:B------:R-:W3:Y:S04]  /*1a7d0*/  LDL.LU.64 R160, [R1+0x8f0] ;  /* 0x0008f00001a07983 */ /* 0x000ee80000300a00 */
[----:B------:R4:W-:Y:S04]  /*1a7e0*/  STL.64 [R1+0x1340], R156 ;  /* 0x0013409c01007387 */ /* 0x0009e80000100a00 */
[----:B------:R1:W-:Y:S04]  /*1a7f0*/  STL.64 [R1+0x1348], R158 ;  /* 0x0013489e01007387 */ /* 0x0003e80000100a00 */
[----:B------:R-:W3:Y:S01]  /*1a800*/  LDL.LU.64 R162, [R1+0x8f8] ;  /* 0x0008f80001a27983 */ /* 0x000ee20000300a00 */
[----:B--2---:R-:W-:-:S15]  /*1a810*/  HMMA.1688.F32.TF32 R152, R216, R60, R152 ;  /* 0x0000003cd898723c */ /* 0x004fde0000081098 */
[----:B------:R-:W-:-:S04]  /*1a820*/  NOP ;  /* 0x0000000000007918 */ /* 0x000fc80000000000 */
[----:B------:R2:W-:Y:S04]  /*1a830*/  STL.64 [R1+0x1330], R152 ;  /* 0x0013309801007387 */ /* 0x0005e80000100a00 */
[----:B------:R1:W-:Y:S04]  /*1a840*/  STL.64 [R1+0x1338], R154 ;  /* 0x0013389a01007387 */ /* 0x0003e80000100a00 */
        /* <DEDUP_REMOVED lines=16> */
[----:B----4-:R-:W4:Y:S04]  /*1a950*/  LDL.LU.64 R156, [R1+0x800] ;  /* 0x00080000019c7983 */ /* 0x010f280000300a00 */
[----:B-1----:R-:W4:Y:S04]  /*1a960*/  LDL.LU.64 R158, [R1+0x808] ;  /* 0x00080800019e7983 */ /* 0x002f280000300a00 */
[----:B------:R-:W4:Y:S04]  /*1a970*/  LDL.LU.64 R168, [R1+0x7f0] ;  /* 0x0007f00001a87983 */ /* 0x000f280000300a00 */
[----:B------:R-:W4:Y:S04]  /*1a980*/  LDL.LU.64 R170, [R1+0x7f8] ;  /* 0x0007f80001aa7983 */ /* 0x000f280000300a00 */
[----:B------:R-:W4:Y:S04]  /*1a990*/  LDL.LU.64 R164, [R1+0x7e0] ;  /* 0x0007e00001a47983 */ /* 0x000f280000300a00 */
[----:B------:R-:W4:Y:S04]  /*1a9a0*/  LDL.LU.64 R166, [R1+0x7e8] ;  /* 0x0007e80001a67983 */ /* 0x000f280000300a00 */
[----:B--2---:R-:W2:Y:S04]  /*1a9b0*/  LDL.LU.64 R152, [R1+0x7a0] ;  /* 0x0007a00001987983 */ /* 0x004ea80000300a00 */
[----:B------:R-:W2:Y:S01]  /*1a9c0*/  LDL.LU.64 R154, [R1+0x7a8] ;  /* 0x0007a800019a7983 */ /* 0x000ea20000300a00 */
[----:B---3--:R-:W-:Y:S03]  /*1a9d0*/  HMMA.1688.F32.TF32 R228, R216, R56, R160 ;  /* 0x00000038d8e4723c */ /* 0x008fe600000810a0 */
[----:B------:R-:W3:Y:S04]  /*1a9e0*/  LDL.LU.64 R160, [R1+0x680] ;  /* 0x0006800001a07983 */ /* 0x000ee80000300a00 */
[----:B------:R-:W3:-:S12]  /*1a9f0*/  LDL.LU.64 R162, [R1+0x688] ;  /* 0x0006880001a27983 */ /* 0x000ed80000300a00 */
[----:B------:R-:W-:Y:S04]  /*1aa00*/  STL.64 [R1+0x1320], R228 ;  /* 0x001320e401007387 */ /* 0x000fe80000100a00 */
[----:B------:R1:W-:Y:S02]  /*1aa10*/  STL.64 [R1+0x1328], R230 ;  /* 0x001328e601007387 */ /* 0x0003e40000100a00 */
[C---:B-1----:R-:W-:Y:S08]  /*1aa20*/  HMMA.1688.F32.TF32 R228, R216.reuse, R52, R200 ;  /* 0x00000034d8e4723c */ /* 0x042ff000000810c8 */
[C---:B------:R-:W-:Y:S08]  /*1aa30*/  HMMA.1688.F32.TF32 R200, R216.reuse, R48, R196 ;  /* 0x00000030d8c8723c */ /* 0x040ff000000810c4 */
[C---:B------:R-:W-:Y:S08]  /*1aa40*/  HMMA.1688.F32.TF32 R196, R216.reuse, R44, R192 ;  /* 0x0000002cd8c4723c */ /* 0x040ff000000810c0 */
[C---:B------:R-:W-:Y:S08]  /*1aa50*/  HMMA.1688.F32.TF32 R192, R216.reuse, R40, R188 ;  /* 0x00000028d8c0723c */ /* 0x040ff000000810bc */
[C---:B------:R-:W-:Y:S08]  /*1aa60*/  HMMA.1688.F32.TF32 R188, R216.reuse, R36, R184 ;  /* 0x00000024d8bc723c */ /* 0x040ff000000810b8 */
[C---:B------:R-:W-:Y:S01]  /*1aa70*/  HMMA.1688.F32.TF32 R184, R216.reuse, R32, R180 ;  /* 0x00000020d8b8723c */ /* 0x040fe200000810b4 */
[----:B------:R-:W-:Y:S07]  /*1aa80*/  STL.64 [R1+0x1310], R228 ;  /* 0x001310e401007387 */ /* 0x000fee0000100a00 */
[C---:B------:R-:W-:Y:S01]  /*1aa90*/  HMMA.1688.F32.TF32 R180, R216.reuse, R28, R176 ;  /* 0x0000001cd8b4723c */ /* 0x040fe200000810b0 */
[----:B------:R-:W-:Y:S07]  /*1aaa0*/  STL.64 [R1+0x1318], R230 ;  /* 0x001318e601007387 */ /* 0x000fee0000100a00 */
[C---:B------:R-:W-:Y:S01]  /*1aab0*/  HMMA.1688.F32.TF32 R176, R216.reuse, R24, R172 ;  /* 0x00000018d8b0723c */ /* 0x040fe200000810ac */
[----:B------:R-:W-:Y:S07]  /*1aac0*/  STL.64 [R1+0x1300], R200 ;  /* 0x001300c801007387 */ /* 0x000fee0000100a00 */
[C---:B----4-:R-:W-:Y:S01]  /*1aad0*/  HMMA.1688.F32.TF32 R172, R216.reuse, R20, R156 ;  /* 0x00000014d8ac723c */ /* 0x050fe2000008109c */
        /* <DEDUP_REMOVED lines=11> */
[----:B------:R-:W4:Y:S04]  /*1ab90*/  LDL.LU.64 R156, [R1+0x770] ;  /* 0x00077000019c7983 */ /* 0x000f280000300a00 */
[----:B------:R-:W-:Y:S04]  /*1aba0*/  STL.64 [R1+0x12a0], R176 ;  /* 0x0012a0b001007387 */ /* 0x000fe80000100a00 */
[----:B------:R-:W-:Y:S04]  /*1abb0*/  STL.64 [R1+0x12a8], R178 ;  /* 0x0012a8b201007387 */ /* 0x000fe80000100a00 */
[----:B------:R-:W4:Y:S04]  /*1abc0*/  LDL.LU.64 R158, [R1+0x778] ;  /* 0x00077800019e7983 */ /* 0x000f280000300a00 */
[----:B------:R-:W-:Y:S04]  /*1abd0*/  STL.64 [R1+0x1290], R172 ;  /* 0x001290ac01007387 */ /* 0x000fe80000100a00 */
[----:B------:R1:W-:Y:S02]  /*1abe0*/  STL.64 [R1+0x1298], R174 ;  /* 0x001298ae01007387 */ /* 0x0003e40000100a00 */
[C---:B-1----:R-:W-:Y:S08]  /*1abf0*/  HMMA.1688.F32.TF32 R172, R216.reuse, R16, R168 ;  /* 0x00000010d8ac723c */ /* 0x042ff000000810a8 */
[C---:B------:R-:W-:Y:S08]  /*1ac00*/  HMMA.1688.F32.TF32 R168, R216.reuse, R12, R164 ;  /* 0x0000000cd8a8723c */ /* 0x040ff000000810a4 */
[C---:B--2---:R-:W-:Y:S03]  /*1ac10*/  HMMA.1688.F32.TF32 R164, R216.reuse, R8, R152 ;  /* 0x00000008d8a4723c */ /* 0x044fe60000081098 */
[----:B------:R-:W-:Y:S04]  /*1ac20*/  STL.64 [R1+0x1280], R172 ;  /* 0x001280ac01007387 */ /* 0x000fe80000100a00 */
[----:B------:R-:W-:Y:S04]  /*1ac30*/  STL.64 [R1+0x1288], R174 ;  /* 0x001288ae01007387 */ /* 0x000fe80000100a00 */
[----:B------:R-:W2:Y:S04]  /*1ac40*/  LDL.LU.64 R152, [R1+0x760] ;  /* 0x0007600001987983 */ /* 0x000ea80000300a00 */
[----:B------:R1:W-:Y:S04]  /*1ac50*/  STL.64 [R1+0x1270], R168 ;  /* 0x001270a801007387 */ /* 0x0003e80000100a00 */
[----:B------:R1:W-:Y:S04]  /*1ac60*/  STL.64 [R1+0x1278], R170 ;  /* 0x001278aa01007387 */ /* 0x0003e80000100a00 */
[----:B------:R-:W2:Y:S01]  /*1ac70*/  LDL.LU.64 R154, [R1+0x768] ;  /* 0x00076800019a7983 */ /* 0x000ea20000300a00 */
[----:B---3--:R-:W-:Y:S03]  /*1ac80*/  HMMA.1688.F32.TF32 R160, R216, R4, R160 ;  /* 0x00000004d8a0723c */ /* 0x008fe600000810a0 */
[----:B------:R3:W-:Y:S04]  /*1ac90*/  STL.64 [R1+0x1260], R164 ;  /* 0x001260a401007387 */ /* 0x0007e80000100a00 */
[----:B------:R3:W-:Y:S04]  /*1aca0*/  STL.64 [R1+0x1268], R166 ;  /* 0x001268a601007387 */ /* 0x0007e80000100a00 */
[----:B-1----:R-:W2:Y:S04]  /*1acb0*/  LDL.LU.64 R168, [R1+0x750] ;  /* 0x0007500001a87983 */ /* 0x002ea80000300a00 */
[----:B------:R-:W2:Y:S04]  /*1acc0*/  LDL.LU.64 R170, [R1+0x758] ;  /* 0x0007580001aa7983 */ /* 0x000ea80000300a00 */
[----:B------:R1:W-:Y:S04]  /*1acd0*/  STL.64 [R1+0x1250], R160 ;  /* 0x001250a001007387 */ /* 0x0003e80000100a00 */
[----:B------:R1:W-:Y:S04]  /*1ace0*/  STL.64 [R1+0x1258], R162 ;  /* 0x001258a201007387 */ /* 0x0003e80000100a00 */
[----:B---3--:R-:W3:Y:S04]  /*1acf0*/  LDL.LU.64 R164, [R1+0x740] ;  /* 0x0007400001a47983 */ /* 0x008ee80000300a00 */
[----:B------:R-:W3:Y:S04]  /*1ad00*/  LDL.LU.64 R166, [R1+0x748] ;  /* 0x0007480001a67983 */ /* 0x000ee80000300a00 */
[----:B-1----:R-:W3:Y:S04]  /*1ad10*/  LDL.LU.64 R160, [R1+0x730] ;  /* 0x0007300001a07983 */ /* 0x002ee80000300a00 */
[----:B------:R-:W3:Y:S04]  /*1ad20*/  LDL.LU.64 R162, [R1+0x738] ;  /* 0x0007380001a27983 */ /* 0x000ee80000300a00 */
[----:B------:R-:W-:Y:S04]  /*1ad30*/  LDS R216, [R226+UR11+0x80] ;  /* 0x0000800be2d87984 */ /* 0x000fe80008000800 */
[----:B------:R-:W-:Y:S04]  /*1ad40*/  LDS R218, [R226+UR11+0x1080] ;  /* 0x0010800be2da7984 */ /* 0x000fe80008000800 */
[----:B------:R-:W-:Y:S04]  /*1ad50*/  LDS R217, [R225+UR11+0x80] ;  /* 0x0000800be1d97984 */ /* 0x000fe80008000800 */
[----:B------:R-:W1:Y:S01]  /*1ad60*/  LDS R219, [R225+UR11+0x1080] ;  /* 0x0010800be1db7984 */ /* 0x000e620008000800 */
[----:B----4-:R-:W-:-:S15]  /*1ad70*/  HMMA.1688.F32.TF32 R156, R220, R64, R156 ;  /* 0x00000040dc9c723c */ /* 0x010fde000008109c */
[----:B------:R-:W-:-:S04]  /*1ad80*/  NOP ;  /* 0x0000000000007918 */ /* 0x000fc80000000000 */
[----:B------:R-:W-:Y:S02]  /*1ad90*/  IMAD.MOV.U32 R58, RZ, RZ, R158 ;  /* 0x000000ffff3a7224 */ /* 0x000fe400078e009e */
[----:B------:R-:W-:Y:S02]  /*1ada0*/  IMAD.MOV.U32 R55, RZ, RZ, R157 ;  /* 0x000000ffff377224 */ /* 0x000fe400078e009d */
[----:B------:R-:W-:Y:S02]  /*1adb0*/  IMAD.MOV.U32 R63, RZ, RZ, R156 ;  /* 0x000000ffff3f7224 */ /* 0x000fe400078e009c */
[----:B------:R-:W-:Y:S01]  /*1adc0*/  IMAD.MOV.U32 R59, RZ, RZ, R159 ;  /* 0x000000ffff3b7224 */ /* 0x000fe200078e009f */
[----:B------:R-:W4:Y:S04]  /*1add0*/  LDL.LU.64 R156, [R1+0x720] ;  /* 0x00072000019c7983 */ /* 0x000f280000300a00 */
[----:B------:R-:W4:Y:S04]  /*1ade0*/  LDL.LU.64 R158, [R1+0x728] ;  /* 0x00072800019e7983 */ /* 0x000f280000300a00 */
[----:B------:R1:W-:Y:S04]  /*1adf0*/  STL [R1+0x273c], R58 ;  /* 0x00273c3a01007387 */ /* 0x0003e80000100800 */
[----:B------:R1:W-:Y:S01]  /*1ae00*/  STL [R1+0x2738], R55 ;  /* 0x0027383701007387 */ /* 0x0003e20000100800 */
[----:B--2---:R-:W-:Y:S03]  /*1ae10*/  HMMA.1688.F32.TF32 R152, R220, R60, R152 ;  /* 0x0000003cdc98723c */ /* 0x004fe60000081098 */
[----:B------:R2:W-:-:S15]  /*1ae20*/  STL [R1+0x2734], R63 ;  /* 0x0027343f01007387 */ /* 0x0005de0000100800 */
[----:B------:R-:W-:Y:S01]  /*1ae30*/  NOP ;  /* 0x0000000000007918 */ /* 0x000fe20000000000 */
[----:B------:R-:W-:Y:S02]  /*1ae40*/  IMAD.MOV.U32 R47, RZ, RZ, R152 ;  /* 0x000000ffff2f7224 */ /* 0x000fe400078e0098 */
[----:B------:R-:W-:Y:S02]  /*1ae50*/  IMAD.MOV.U32 R50, RZ, RZ, R153 ;  /* 0x000000ffff327224 */ /* 0x000fe400078e0099 */
[----:B------:R-:W-:Y:S01]  /*1ae60*/  IMAD.MOV.U32 R54, RZ, RZ, R154 ;  /* 0x000000ffff367224 */ /* 0x000fe200078e009a */
[----:B------:R-:W2:Y:S01]  /*1ae70*/  LDL.LU.64 R152, [R1+0x710] ;  /* 0x0007100001987983 */ /* 0x000ea20000300a00 */
[----:B------:R-:W-:-:S03]  /*1ae80*/  IMAD.MOV.U32 R62, RZ, RZ, R155 ;  /* 0x000000ffff3e7224 */ /* 0x000fc600078e009b */
[----:B------:R-:W2:Y:S04]  /*1ae90*/  LDL.LU.64 R154, [R1+0x718] ;  /* 0x00071800019a7983 */ /* 0x000ea80000300a00 */
[----:B------:R-:W2:Y:S04]  /*1aea0*/  LDL.LU.64 R184, [R1+0x700] ;  /* 0x0007000001b87983 */ /* 0x000ea80000300a00 */
[----:B------:R-:W2:Y:S04]  /*1aeb0*/  LDL.LU.64 R186, [R1+0x708] ;  /* 0x0007080001ba7983 */ /* 0x000ea80000300a00 */
[----:B------:R-:W2:Y:S01]  /*1aec0*/  LDL.LU.64 R180, [R1+0x6f0] ;  /* 0x0006f00001b47983 */ /* 0x000ea20000300a00 */
[C---:B------:R-:W-:Y:S03]  /*1aed0*/  HMMA.1688.F32.TF32 R168, R220.reuse, R56, R168 ;  /* 0x00000038dca8723c */ /* 0x040fe600000810a8 */
[----:B------:R-:W2:Y:S04]  /*1aee0*/  LDL.LU.64 R182, [R1+0x6f8] ;  /* 0x0006f80001b67983 */ /* 0x000ea80000300a00 */
[----:B------:R-:W2:Y:S01]  /*1aef0*/  LDL.LU.64 R176, [R1+0x6e0] ;  /* 0x0006e00001b07983 */ /* 0x000ea20000300a00 */
[C---:B---3--:R-:W-:Y:S03]  /*1af00*/  HMMA.1688.F32.TF32 R164, R220.reuse, R52, R164 ;  /* 0x00000034dca4723c */ /* 0x048fe600000810a4 */
[----:B------:R-:W3:Y:S04]  /*1af10*/  LDL.LU.64 R178, [R1+0x6e8] ;  /* 0x0006e80001b27983 */ /* 0x000ee80000300a00 */
[----:B------:R-:W3:Y:S01]  /*1af20*/  LDL.LU.64 R172, [R1+0x6d0] ;  /* 0x0006d00001ac7983 */ /* 0x000ee20000300a00 */
[----:B------:R-:W-:Y:S03]  /*1af30*/  HMMA.1688.F32.TF32 R160, R220, R48, R160 ;  /* 0x00000030dca0723c */ /* 0x000fe600000810a0 */
[----:B------:R-:W-:Y:S01]  /*1af40*/  IMAD.MOV.U32 R7, RZ, RZ, R168 ;  /* 0x000000ffff077224 */ /* 0x000fe200078e00a8 */
[----:B------:R-:W3:Y:S01]  /*1af50*/  LDL.LU.64 R174, [R1+0x6d8] ;  /* 0x0006d80001ae7983 */ /* 0x000ee20000300a00 */
[----:B------:R-:W-:-:S02]  /*1af60*/  IMAD.MOV.U32 R6, RZ, RZ, R169 ;  /* 0x000000ffff067224 */ /* 0x000fc400078e00a9 */
[----:B------:R-:W-:Y:S01]  /*1af70*/  IMAD.MOV.U32 R11, RZ, RZ, R170 ;  /* 0x000000ffff0b7224 */ /* 0x000fe200078e00aa */
[----:B------:R-:W3:Y:S01]  /*1af80*/  LDL.LU.64 R168, [R1+0x6c0] ;  /* 0x0006c00001a87983 */ /* 0x000ee20000300a00 */
[----:B------:R-:W-:Y:S02]  /*1af90*/  IMAD.MOV.U32 R14, RZ, RZ, R171 ;  /* 0x000000ffff0e7224 */ /* 0x000fe400078e00ab */
[----:B------:R-:W-:Y:S01]  /*1afa0*/  IMAD.MOV.U32 R43, RZ, RZ, R164 ;  /* 0x000000ffff2b7224 */ /* 0x000fe200078e00a4 */
[----:B------:R-:W3:Y:S01]  /*1afb0*/  LDL.LU.64 R170, [R1+0x6c8] ;  /* 0x0006c80001aa7983 */ /* 0x000ee20000300a00 */
[----:B------:R-:W-:Y:S02]  /*1afc0*/  IMAD.MOV.U32 R42, RZ, RZ, R165 ;  /* 0x000000ffff2a7224 */ /* 0x000fe400078e00a5 */
        /* <DEDUP_REMOVED lines=8> */
[----:B------:R-:W-:-:S03]  /*1b050*/  IMAD.MOV.U32 R2, RZ, RZ, R163 ;  /* 0x000000ffff027224 */ /* 0x000fc600078e00a3 */
[----:B------:R-:W3:Y:S01]  /*1b060*/  LDL.LU.64 R162, [R1+0x6a8] ;  /* 0x0006a80001a27983 */ /* 0x000ee20000300a00 */
[----:B----4-:R-:W-:-:S15]  /*1b070*/  HMMA.1688.F32.TF32 R156, R220, R44, R156 ;  /* 0x0000002cdc9c723c */ /* 0x010fde000008109c */
[----:B------:R-:W-:-:S04]  /*1b080*/  NOP ;  /* 0x0000000000007918 */ /* 0x000fc80000000000 */
[----:B------:R-:W-:Y:S02]  /*1b090*/  IMAD.MOV.U32 R31, RZ, RZ, R156 ;  /* 0x000000ffff1f7224 */ /* 0x000fe400078e009c */
[----:B------:R-:W-:Y:S02]  /*1b0a0*/  IMAD.MOV.U32 R34, RZ, RZ, R157 ;  /* 0x000000ffff227224 */ /* 0x000fe400078e009d */
[----:B------:R-:W-:Y:S01]  /*1b0b0*/  IMAD.MOV.U32 R35, RZ, RZ, R158 ;  /* 0x000000ffff237224 */ /* 0x000fe200078e009e */
[----:B------:R-:W4:Y:S01]  /*1b0c0*/  LDL.LU.64 R156, [R1+0x690] ;  /* 0x00069000019c7983 */ /* 0x000f220000300a00 */
[----:B------:R-:W-:-:S03]  /*1b0d0*/  IMAD.MOV.U32 R46, RZ, RZ, R159 ;  /* 0x000000ffff2e7224 */ /* 0x000fc600078e009f */
        /* <DEDUP_REMOVED lines=9> */
[----:B------:R-:W-:-:S15]  /*1b170*/  HMMA.1688.F32.TF32 R180, R220, R32, R180 ;  /* 0x00000020dcb4723c */ /* 0x000fde00000810b4 */
[----:B------:R-:W-:-:S04]  /*1b180*/  NOP ;  /* 0x0000000000007918 */ /* 0x000fc80000000000 */
[----:B-1----:R-:W-:Y:S02]  /*1b190*/  IMAD.MOV.U32 R58, RZ, RZ, R180 ;  /* 0x000000ffff3a7224 */ /* 0x002fe400078e00b4 */
[----:B------:R-:W-:Y:S02]  /*1b1a0*/  IMAD.MOV.U32 R55, RZ, RZ, R181 ;  /* 0x000000ffff377224 */ /* 0x000fe400078e00b5 */
[----:B------:R-:W-:Y:S02]  /*1b1b0*/  IMAD.MOV.U32 R63, RZ, RZ, R182 ;  /* 0x000000ffff3f7224 */ /* 0x000fe400078e00b6 */
[----:B------:R-:W-:Y:S02]  /*1b1c0*/  IMAD.MOV.U32 R10, RZ, RZ, R183 ;  /* 0x000000ffff0a7224 */ /* 0x000fe400078e00b7 */
[C---:B---3--:R-:W-:Y:S08]  /*1b1d0*/  HMMA.1688.F32.TF32 R180, R220.reuse, R28, R176 ;  /* 0x0000001cdcb4723c */ /* 0x048ff000000810b0 */
[C---:B------:R-:W-:Y:S08]  /*1b1e0*/  HMMA.1688.F32.TF32 R176, R220.reuse, R24, R172 ;  /* 0x00000018dcb0723c */ /* 0x040ff000000810ac */
[C---:B------:R-:W-:Y:S08]  /*1b1f0*/  HMMA.1688.F32.TF32 R172, R220.reuse, R20, R168 ;  /* 0x00000014dcac723c */ /* 0x040ff000000810a8 */
[C---:B------:R-:W-:Y:S08]  /*1b200*/  HMMA.1688.F32.TF32 R168, R220.reuse, R16, R164 ;  /* 0x00000010dca8723c */ /* 0x040ff000000810a4 */
[C---:B------:R-:W-:Y:S01]  /*1b210*/  HMMA.1688.F32.TF32 R164, R220.reuse, R12, R160 ;  /* 0x0000000cdca4723c */ /* 0x040fe200000810a0 */
[----:B------:R1:W-:Y:S04]  /*1b220*/  STL.64 [R1+0x6e0], R180 ;  /* 0x0006e0b401007387 */ /* 0x0003e80000100a00 */
[----:B------:R3:W-:Y:S04]  /*1b230*/  STL.64 [R1+0x6e8], R182 ;  /* 0x0006e8b601007387 */ /* 0x0007e80000100a00 */
[----:B------:R1:W-:Y:S01]  /*1b240*/  STL.64 [R1+0x6d0], R176 ;  /* 0x0006d0b001007387 */ /* 0x0003e20000100a00 */
[----:B------:R-:W-:Y:S03]  /*1b250*/  HMMA.1688.F32.TF32 R184, R220, R36, R184 ;  /* 0x00000024dcb8723c */ /* 0x000fe600000810b8 */
[----:B------:R1:W-:Y:S04]  /*1b260*/  STL.64 [R1+0x6d8], R178 ;  /* 0x0006d8b201007387 */ /* 0x0003e80000100a00 */
[----:B------:R1:W-:Y:S04]  /*1b270*/  STL.64 [R1+0x6c0], R172 ;  /* 0x0006c0ac01007387 */ /* 0x0003e80000100a00 */
[----:B------:R1:W-:Y:S04]  /*1b280*/  STL.64 [R1+0x6c8], R174 ;  /* 0x0006c8ae01007387 */ /* 0x0003e80000100a00 */
[----:B------:R1:W-:Y:S04]  /*1b290*/  STL.64 [R1+0x6b0], R168 ;  /* 0x0006b0a801007387 */ /* 0x0003e80000100a00 */
[----:B------:R1:W-:Y:S04]  /*1b2a0*/  STL.64 [R1+0x6b8], R170 ;  /* 0x0006b8aa01007387 */ /* 0x0003e80000100a00 */
[----:B------:R1:W-:Y:S04]  /*1b2b0*/  STL.64 [R1+0x6a0], R164 ;  /* 0x0006a0a401007387 */ /* 0x0003e80000100a00 */
[----:B------:R1:W-:Y:S01]  /*1b2c0*/  STL.64 [R1+0x6a8], R166 ;  /* 0x0006a8a601007387 */ /* 0x0003e20000100a00 */
[----:B------:R-:W-:-:S02]  /*1b2d0*/  IMAD.MOV.U32 R27, RZ, RZ, R184 ;  /* 0x000000ffff1b7224 */ /* 0x000fc400078e00b8 */
[----:B------:R-:W-:Y:S02]  /*1b2e0*/  IMAD.MOV.U32 R26, RZ, RZ, R185 ;  /* 0x000000ffff1a7224 */ /* 0x000fe400078e00b9 */
[----:B------:R-:W-:Y:S02]  /*1b2f0*/  IMAD.MOV.U32 R23, RZ, RZ, R186 ;  /* 0x000000ffff177224 */ /* 0x000fe400078e00ba */
[----:B------:R-:W-:Y:S01]  /*1b300*/  IMAD.MOV.U32 R38, RZ, RZ, R187 ;  /* 0x000000ffff267224 */ /* 0x000fe200078e00bb */
[C---:B----4-:R-:W-:Y:S08]  /*1b310*/  HMMA.1688.F32.TF32 R160, R220.reuse, R8, R156 ;  /* 0x00000008dca0723c */ /* 0x050ff0000008109c */
[----:B--2---:R-:W-:Y:S01]  /*1b320*/  HMMA.1688.F32.TF32 R156, R220, R4, R152 ;  /* 0x00000004dc9c723c */ /* 0x004fe20000081098 */
[----:B------:R-:W2:Y:S10]  /*1b330*/  LDL.LU.64 R152, [R1+0x660] ;  /* 0x0006600001987983 */ /* 0x000eb40000300a00 */
[----:B------:R4:W-:Y:S04]  /*1b340*/  STL.64 [R1+0x680], R160 ;  /* 0x000680a001007387 */ /* 0x0009e80000100a00 */
[----:B------:R1:W-:Y:S04]  /*1b350*/  STL.64 [R1+0x688], R162 ;  /* 0x000688a201007387 */ /* 0x0003e80000100a00 */
[----:B------:R-:W2:Y:S04]  /*1b360*/  LDL.LU.64 R154, [R1+0x668] ;  /* 0x00066800019a7983 */ /* 0x000ea80000300a00 */
[----:B------:R-:W-:Y:S04]  /*1b370*/  LDS R220, [R0+UR11+0x100] ;  /* 0x0001000b00dc7984 */ /* 0x000fe80008000800 */
[----:B------:R1:W-:Y:S04]  /*1b380*/  STL.64 [R1+0x670], R156 ;  /* 0x0006709c01007387 */ /* 0x0003e80000100a00 */
[----:B------:R1:W-:Y:S04]  /*1b390*/  STL.64 [R1+0x678], R158 ;  /* 0x0006789e01007387 */ /* 0x0003e80000100a00 */
[----:B------:R-:W2:Y:S04]  /*1b3a0*/  LDL.LU.64 R228, [R1+0x650] ;  /* 0x0006500001e47983 */ /* 0x000ea80000300a00 */
        /* <DEDUP_REMOVED lines=11> */
[----:B-1----:R-:W2:Y:S04]  /*1b460*/  LDL.LU.64 R180, [R1+0x5f0] ;  /* 0x0005f00001b47983 */ /* 0x002ea80000300a00 */
[----:B---3--:R-:W3:Y:S04]  /*1b470*/  LDL.LU.64 R182, [R1+0x5f8] ;  /* 0x0005f80001b67983 */ /* 0x008ee80000300a00 */
        /* <DEDUP_REMOVED lines=9> */
[----:B------:R-:W4:Y:S04]  /*1b510*/  LDL.LU.64 R162, [R1+0x578] ;  /* 0x0005780001a27983 */ /* 0x000f280000300a00 */
[----:B------:R-:W4:Y:S04]  /*1b520*/  LDL.LU.64 R156, [R1+0x550] ;  /* 0x00055000019c7983 */ /* 0x000f280000300a00 */
[----:B------:R-:W4:Y:S04]  /*1b530*/  LDL.LU.64 R158, [R1+0x558] ;  /* 0x00055800019e7983 */ /* 0x000f280000300a00 */
[----:B------:R-:W-:Y:S04]  /*1b540*/  LDS R222, [R0+UR11+0x1100] ;  /* 0x0011000b00de7984 */ /* 0x000fe80008000800 */
[----:B------:R-:W-:Y:S04]  /*1b550*/  LDS R221, [R224+UR11+0x100] ;  /* 0x0001000be0dd7984 */ /* 0x000fe80008000800 */
[----:B------:R-:W1:Y:S01]  /*1b560*/  LDS R223, [R224+UR11+0x1100] ;  /* 0x0011000be0df7984 */ /* 0x000e620008000800 */
[C---:B--2---:R-:W-:Y:S08]  /*1b570*/  HMMA.1688.F32.TF32 R152, R216.reuse, R64, R152 ;  /* 0x00000040d898723c */ /* 0x044ff00000081098 */
[C---:B------:R-:W-:Y:S08]  /*1b580*/  HMMA.1688.F32.TF32 R228, R216.reuse, R60, R228 ;  /* 0x0000003cd8e4723c */ /* 0x040ff000000810e4 */
[C---:B------:R-:W-:Y:S08]  /*1b590*/  HMMA.1688.F32.TF32 R200, R216.reuse, R56, R200 ;  /* 0x00000038d8c8723c */ /* 0x040ff000000810c8 */
[C---:B------:R-:W-:Y:S08]  /*1b5a0*/  HMMA.1688.F32.TF32 R196, R216.reuse, R52, R196 ;  /* 0x00000034d8c4723c */ /* 0x040ff000000810c4 */
[C---:B------:R-:W-:Y:S01]  /*1b5b0*/  HMMA.1688.F32.TF32 R192, R216.reuse, R48, R192 ;  /* 0x00000030d8c0723c */ /* 0x040fe200000810c0 */
[----:B------:R-:W-:Y:S07]  /*1b5c0*/  STL.64 [R1+0x1240], R152 ;  /* 0x0012409801007387 */ /* 0x000fee0000100a00 */
[C---:B------:R-:W-:Y:S01]  /*1b5d0*/  HMMA.1688.F32.TF32 R188, R216.reuse, R44, R188 ;  /* 0x0000002cd8bc723c */ /* 0x040fe200000810bc */
[----:B------:R2:W-:Y:S07]  /*1b5e0*/  STL.64 [R1+0x1248], R154 ;  /* 0x0012489a01007387 */ /* 0x0005ee0000100a00 */
[C---:B------:R-:W-:Y:S01]  /*1b5f0*/  HMMA.1688.F32.TF32 R184, R216.reuse, R40, R184 ;  /* 0x00000028d8b8723c */ /* 0x040fe200000810b8 */
[----:B--2---:R-:W2:Y:S07]  /*1b600*/  LDL.LU.64 R154, [R1+0x2820] ;  /* 0x00282000019a7983 */ /* 0x004eae0000300a00 */
[C---:B---3--:R-:W-:Y:S01]  /*1b610*/  HMMA.1688.F32.TF32 R180, R216.reuse, R36, R180 ;  /* 0x00000024d8b4723c */ /* 0x048fe200000810b4 */
[----:B------:R-:W2:Y:S07]  /*1b620*/  LDL.LU.64 R152, [R1+0x2818] ;  /* 0x0028180001987983 */ /* 0x000eae0000300a00 */
[C---:B------:R-:W-:Y:S01]  /*1b630*/  HMMA.1688.F32.TF32 R176, R216.reuse, R32, R176 ;  /* 0x00000020d8b0723c */ /* 0x040fe200000810b0 */
[----:B------:R3:W-:Y:S07]  /*1b640*/  STL.64 [R1+0x1230], R228 ;  /* 0x001230e401007387 */ /* 0x0007ee0000100a00 */
[C---:B------:R-:W-:Y:S01]  /*1b650*/  HMMA.1688.F32.TF32 R172, R216.reuse, R28, R172 ;  /* 0x0000001cd8ac723c */ /* 0x040fe200000810ac */
[----:B------:R1:W-:Y:S04]  /*1b660*/  STL.64 [R1+0x1238], R230 ;  /* 0x001238e601007387 */ /* 0x0003e80000100a00 */
[----:B------:R1:W-:Y:S03]  /*1b670*/  STL.64 [R1+0x1220], R200 ;  /* 0x001220c801007387 */ /* 0x0003e60000100a00 */
[C---:B------:R-:W-:Y:S01]  /*1b680*/  HMMA.1688.F32.TF32 R168, R216.reuse, R24, R168 ;  /* 0x00000018d8a8723c */ /* 0x040fe200000810a8 */
[----:B------:R1:W-:Y:S04]  /*1b690*/  STL.64 [R1+0x1228], R202 ;  /* 0x001228ca01007387 */ /* 0x0003e80000100a00 */
[----:B------:R1:W-:Y:S03]  /*1b6a0*/  STL.64 [R1+0x1210], R196 ;  /* 0x001210c401007387 */ /* 0x0003e60000100a00 */
[C---:B------:R-:W-:Y:S01]  /*1b6b0*/  HMMA.1688.F32.TF32 R164, R216.reuse, R20, R164 ;  /* 0x00000014d8a4723c */ /* 0x040fe200000810a4 */
[----:B------:R1:W-:Y:S04]  /*1b6c0*/  STL.64 [R1+0x1218], R198 ;  /* 0x001218c601007387 */ /* 0x0003e80000100a00 */
[----:B------:R1:W-:Y:S03]  /*1b6d0*/  STL.64 [R1+0x1200], R192 ;  /* 0x001200c001007387 */ /* 0x0003e60000100a00 */
[C---:B----4-:R-:W-:Y:S01]  /*1b6e0*/  HMMA.1688.F32.TF32 R160, R216.reuse, R16, R160 ;  /* 0x00000010d8a0723c */ /* 0x050fe200000810a0 */
[----:B------:R4:W-:Y:S04]  /*1b6f0*/  STL.64 [R1+0x1208], R194 ;  /* 0x001208c201007387 */ /* 0x0009e80000100a00 */
[----:B------:R1:W-:Y:S03]  /*1b700*/  STL.64 [R1+0x11f0], R188 ;  /* 0x0011f0bc01007387 */ /* 0x0003e60000100a00 */
[C---:B------:R-:W-:Y:S01]  /*1b710*/  HMMA.1688.F32.TF32 R156, R216.reuse, R12, R156 ;  /* 0x0000000cd89c723c */ /* 0x040fe2000008109c */
[----:B------:R1:W-:Y:S04]  /*1b720*/  STL.64 [R1+0x11f8], R190 ;  /* 0x0011f8be01007387 */ /* 0x0003e80000100a00 */
        /* <DEDUP_REMOVED lines=12> */
[----:B---3--:R-:W3:Y:S04]  /*1b7f0*/  LDL.LU.64 R228, [R1+0x530] ;  /* 0x0005300001e47983 */ /* 0x008ee80000300a00 */
[----:B------:R4:W-:Y:S04]  /*1b800*/  STL.64 [R1+0x1180], R160 ;  /* 0x001180a001007387 */ /* 0x0009e80000100a00 */
[----:B------:R4:W-:Y:S04]  /*1b810*/  STL.64 [R1+0x1188], R162 ;  /* 0x001188a201007387 */ /* 0x0009e80000100a00 */
[----:B-1----:R-:W3:Y:S04]  /*1b820*/  LDL.LU.64 R230, [R1+0x538] ;  /* 0x0005380001e67983 */ /* 0x002ee80000300a00 */
[----:B------:R1:W-:Y:S04]  /*1b830*/  STL.64 [R1+0x1170], R156 ;  /* 0x0011709c01007387 */ /* 0x0003e80000100a00 */
[----:B------:R1:W-:Y:S04]  /*1b840*/  STL.64 [R1+0x1178], R158 ;  /* 0x0011789e01007387 */ /* 0x0003e80000100a00 */
[----:B------:R-:W2:Y:S04]  /*1b850*/  LDL.LU.64 R200, [R1+0x410] ;  /* 0x0004100001c87983 */ /* 0x000ea80000300a00 */
[----:B------:R-:W2:Y:S04]  /*1b860*/  LDL.LU.64 R202, [R1+0x418] ;  /* 0x0004180001ca7983 */ /* 0x000ea80000300a00 */
[----:B------:R-:W2:Y:S04]  /*1b870*/  LDL.LU.64 R196, [R1+0x510] ;  /* 0x0005100001c47983 */ /* 0x000ea80000300a00 */
[----:B------:R-:W2:Y:S04]  /*1b880*/  LDL.LU.64 R198, [R1+0x518] ;  /* 0x0005180001c67983 */ /* 0x000ea80000300a00 */
[----:B------:R-:W2:Y:S04]  /*1b890*/  LDL.LU.64 R192, [R1+0x500] ;  /* 0x0005000001c07983 */ /* 0x000ea80000300a00 */
[----:B----4-:R-:W4:Y:S04]  /*1b8a0*/  LDL.LU.64 R194, [R1+0x508] ;  /* 0x0005080001c27983 */ /* 0x010f280000300a00 */
[----:B------:R-:W4:Y:S04]  /*1b8b0*/  LDL.LU.64 R188, [R1+0x4f0] ;  /* 0x0004f00001bc7983 */ /* 0x000f280000300a00 */
        /* <DEDUP_REMOVED lines=15> */
[----:B-1----:R-:W4:Y:S04]  /*1b9b0*/  LDL.LU.64 R156, [R1+0x470] ;  /* 0x00047000019c7983 */ /* 0x002f280000300a00 */
[----:B------:R-:W4:Y:S01]  /*1b9c0*/  LDL.LU.64 R158, [R1+0x478] ;  /* 0x00047800019e7983 */ /* 0x000f220000300a00 */
[C---:B---3--:R-:W-:Y:S08]  /*1b9d0*/  HMMA.1688.F32.TF32 R228, R216.reuse, R8, R228 ;  /* 0x00000008d8e4723c */ /* 0x048ff000000810e4 */
[----:B--2---:R-:W-:Y:S01]  /*1b9e0*/  HMMA.1688.F32.TF32 R200, R216, R4, R200 ;  /* 0x00000004d8c8723c */ /* 0x004fe200000810c8 */
[----:B------:R-:W-:Y:S07]  /*1b9f0*/  LDS R216, [R226+UR11+0x100] ;  /* 0x0001000be2d87984 */ /* 0x000fee0008000800 */
[C---:B------:R-:W-:Y:S08]  /*1ba00*/  HMMA.1688.F32.TF32 R196, R220.reuse, R64, R196 ;  /* 0x00000040dcc4723c */ /* 0x040ff000000810c4 */
[C---:B----4-:R-:W-:Y:S08]  /*1ba10*/  HMMA.1688.F32.TF32 R192, R220.reuse, R60, R192 ;  /* 0x0000003cdcc0723c */ /* 0x050ff000000810c0 */
[C---:B------:R-:W-:Y:S08]  /*1ba20*/  HMMA.1688.F32.TF32 R188, R220.reuse, R56, R188 ;  /* 0x00000038dcbc723c */ /* 0x040ff000000810bc */
[C---:B------:R-:W-:Y:S01]  /*1ba30*/  HMMA.1688.F32.TF32 R184, R220.reuse, R52, R184 ;  /* 0x00000034dcb8723c */ /* 0x040fe200000810b8 */
[----:B------:R1:W-:Y:S07]  /*1ba40*/  STL.64 [R1+0x1160], R228 ;  /* 0x001160e401007387 */ /* 0x0003ee0000100a00 */
        /* <DEDUP_REMOVED lines=28> */
[----:B-1----:R-:W4:Y:S04]  /*1bc10*/  LDL.LU.64 R228, [R1+0x460] ;  /* 0x0004600001e47983 */ /* 0x002f280000300a00 */
[----:B------:R1:W-:Y:S04]  /*1bc20*/  STL.64 [R1+0x5a0], R160 ;  /* 0x0005a0a001007387 */ /* 0x0003e80000100a00 */
[----:B------:R1:W-:Y:S04]  /*1bc30*/  STL.64 [R1+0x5a8], R162 ;  /* 0x0005a8a201007387 */ /* 0x0003e80000100a00 */
[----:B--2---:R-:W2:Y:S04]  /*1bc40*/  LDL.LU.64 R230, [R1+0x468] ;  /* 0x0004680001e67983 */ /* 0x004ea80000300a00 */
[----:B------:R1:W-:Y:S04]  /*1bc50*/  STL.64 [R1+0x570], R156 ;  /* 0x0005709c01007387 */ /* 0x0003e80000100a00 */
[----:B------:R1:W-:Y:S04]  /*1bc60*/  STL.64 [R1+0x578], R158 ;  /* 0x0005789e01007387 */ /* 0x0003e80000100a00 */
[----:B---3--:R-:W3:Y:S04]  /*1bc70*/  LDL.LU.64 R200, [R1+0x450] ;  /* 0x0004500001c87983 */ /* 0x008ee80000300a00 */
[----:B----4-:R-:W3:Y:S04]  /*1bc80*/  LDL.LU.64 R202, [R1+0x458] ;  /* 0x0004580001ca7983 */ /* 0x010ee80000300a00 */
        /* <DEDUP_REMOVED lines=19> */
[----:B------:R-:W4:Y:S04]  /*1bdc0*/  LDL.LU.64 R162, [R1+0x208] ;  /* 0x0002080001a27983 */ /* 0x000f280000300a00 */
[----:B------:R-:W4:Y:S04]  /*1bdd0*/  LDL.LU.64 R156, [R1+0x1f0] ;  /* 0x0001f000019c7983 */ /* 0x000f280000300a00 */
[----:B------:R-:W4:Y:S04]  /*1bde0*/  LDL.LU.64 R158, [R1+0x1f8] ;  /* 0x0001f800019e7983 */ /* 0x000f280000300a00 */
[----:B------:R-:W-:Y:S04]  /*1bdf0*/  LDS R218, [R226+UR11+0x1100] ;  /* 0x0011000be2da7984 */ /* 0x000fe80008000800 */
[----:B------:R-:W-:Y:S04]  /*1be00*/  LDS R217, [R225+UR11+0x100] ;  /* 0x0001000be1d97984 */ /* 0x000fe80008000800 */
[----:B------:R-:W1:Y:S01]  /*1be10*/  LDS R219, [R225+UR11+0x1100] ;  /* 0x0011000be1db7984 */ /* 0x000e620008000800 */
[C---:B--2---:R-:W-:Y:S08]  /*1be20*/  HMMA.1688.F32.TF32 R228, R220.reuse, R20, R228 ;  /* 0x00000014dce4723c */ /* 0x044ff000000810e4 */
[C---:B---3--:R-:W-:Y:S08]  /*1be30*/  HMMA.1688.F32.TF32 R200, R220.reuse, R16, R200 ;  /* 0x00000010dcc8723c */ /* 0x048ff000000810c8 */
[C---:B----4-:R-:W-:Y:S08]  /*1be40*/  HMMA.1688.F32.TF32 R196, R220.reuse, R12, R196 ;  /* 0x0000000cdcc4723c */ /* 0x050ff000000810c4 */
[C---:B------:R-:W-:Y:S08]  /*1be50*/  HMMA.1688.F32.TF32 R192, R220.reuse, R8, R192 ;  /* 0x00000008dcc0723c */ /* 0x040ff000000810c0 */
[----:B------:R-:W-:Y:S01]  /*1be60*/  HMMA.1688.F32.TF32 R188, R220, R4, R188 ;  /* 0x00000004dcbc723c */ /* 0x000fe200000810bc */
        /* <DEDUP_REMOVED lines=9> */
[----:B------:R1:W-:Y:S04]  /*1bf00*/  STL.64 [R1+0x4f8], R190 ;  /* 0x0004f8be01007387 */ /* 0x0003e80000100a00 */
[----:B------:R-:W-:Y:S04]  /*1bf10*/  LDS R220, [R0+UR11+0x180] ;  /* 0x0001800b00dc7984 */ /* 0x000fe80008000800 */
[----:B------:R-:W-:Y:S01]  /*1bf20*/  LDS R222, [R0+UR11+0x1180] ;  /* 0x0011800b00de7984 */ /* 0x000fe20008000800 */
[C---:B-1----:R-:W-:Y:S03]  /*1bf30*/  HMMA.1688.F32.TF32 R188, R216.reuse, R64, R184 ;  /* 0x00000040d8bc723c */ /* 0x042fe600000810b8 */
[----:B------:R-:W-:Y:S04]  /*1bf40*/  LDS R221, [R224+UR11+0x180] ;  /* 0x0001800be0dd7984 */ /* 0x000fe80008000800 */
[----:B------:R-:W1:Y:S01]  /*1bf50*/  LDS R223, [R224+UR11+0x1180] ;  /* 0x0011800be0df7984 */ /* 0x000e620008000800 */
        /* <DEDUP_REMOVED lines=19> */
[----:B------:R-:W2:Y:S04]  /*1c090*/  LDL.LU.64 R156, [R1+0x1d0] ;  /* 0x0001d000019c7983 */ /* 0x000ea80000300a00 */
[----:B------:R-:W-:Y:S04]  /*1c0a0*/  STL.64 [R1+0x10e0], R164 ;  /* 0x0010e0a401007387 */ /* 0x000fe80000100a00 */
[----:B------:R-:W-:Y:S04]  /*1c0b0*/  STL.64 [R1+0x10e8], R166 ;  /* 0x0010e8a601007387 */ /* 0x000fe80000100a00 */
[----:B------:R-:W2:Y:S04]  /*1c0c0*/  LDL.LU.64 R158, [R1+0x1d8] ;  /* 0x0001d800019e7983 */ /* 0x000ea80000300a00 */
        /* <DEDUP_REMOVED lines=24> */
[----:B------:R-:W4:Y:S04]  /*1c250*/  LDL.LU.64 R192, [R1] ;  /* 0x0000000001c07983 */ /* 0x000f280000300a00 */
[----:B------:R-:W4:Y:S01]  /*1c260*/  LDL.LU.64 R194, [R1+0x8] ;  /* 0x0000080001c27983 */ /* 0x000f220000300a00 */
[C---:B-1----:R-:W-:Y:S08]  /*1c270*/  HMMA.1688.F32.TF32 R212, R220.reuse, R32, R212 ;  /* 0x00000020dcd4723c */ /* 0x042ff000000810d4 */
[C---:B------:R-:W-:Y:S08]  /*1c280*/  HMMA.1688.F32.TF32 R208, R220.reuse, R28, R208 ;  /* 0x0000001cdcd0723c */ /* 0x040ff000000810d0 */
[----:B------:R-:W-:Y:S08]  /*1c290*/  HMMA.1688.F32.TF32 R204, R220, R24, R204 ;  /* 0x00000018dccc723c */ /* 0x000ff000000810cc */
[C---:B--2---:R-:W-:Y:S08]  /*1c2a0*/  HMMA.1688.F32.TF32 R156, R216.reuse, R32, R156 ;  /* 0x00000020d89c723c */ /* 0x044ff0000008109c */
[C---:B---3--:R-:W-:Y:S08]  /*1c2b0*/  HMMA.1688.F32.TF32 R160, R216.reuse, R28, R160 ;  /* 0x0000001cd8a0723c */ /* 0x048ff000000810a0 */
[C---:B----4-:R-:W-:Y:S03]  /*1c2c0*/  HMMA.1688.F32.TF32 R164, R216.reuse, R24, R164 ;  /* 0x00000018d8a4723c */ /* 0x050fe600000810a4 */
[----:B------:R-:W-:Y:S05]  /*1c2d0*/  STL.64 [R1+0x10c0], R156 ;  /* 0x0010c09c01007387 */ /* 0x000fea0000100a00 */
[C---:B------:R-:W-:Y:S01]  /*1c2e0*/  HMMA.1688.F32.TF32 R168, R216.reuse, R20, R168 ;  /* 0x00000014d8a8723c */ /* 0x040fe200000810a8 */
[----:B------:R1:W-:Y:S07]  /*1c2f0*/  STL.64 [R1+0x10c8], R158 ;  /* 0x0010c89e01007387 */ /* 0x0003ee0000100a00 */
[C---:B------:R-:W-:Y:S01]  /*1c300*/  HMMA.1688.F32.TF32 R172, R216.reuse, R16, R172 ;  /* 0x00000010d8ac723c */ /* 0x040fe200000810ac */
[----:B-1----:R-:W2:Y:S07]  /*1c310*/  LDL.LU.64 R158, [R1+0x2810] ;  /* 0x00281000019e7983 */ /* 0x002eae0000300a00 */
[C---:B------:R-:W-:Y:S01]  /*1c320*/  HMMA.1688.F32.TF32 R176, R216.reuse, R12, R176 ;  /* 0x0000000cd8b0723c */ /* 0x040fe200000810b0 */
[----:B------:R-:W2:Y:S04]  /*1c330*/  LDL.LU.64 R156, [R1+0x2808] ;  /* 0x00280800019c7983 */ /* 0x000ea80000300a00 */
[----:B------:R-:W-:Y:S03]  /*1c340*/  STL.64 [R1+0x10b0], R160 ;  /* 0x0010b0a001007387 */ /* 0x000fe60000100a00 */
[C---:B------:R-:W-:Y:S01]  /*1c350*/  HMMA.1688.F32.TF32 R180, R216.reuse, R8, R180 ;  /* 0x00000008d8b4723c */ /* 0x040fe200000810b4 */
[----:B------:R1:W-:Y:S07]  /*1c360*/  STL.64 [R1+0x10b8], R162 ;  /* 0x0010b8a201007387 */ /* 0x0003ee0000100a00 */
[----:B------:R-:W-:Y:S01]  /*1c370*/  HMMA.1688.F32.TF32 R216, R216, R4, R184 ;  /* 0x00000004d8d8723c */ /* 0x000fe200000810b8 */
[----:B-1----:R-:W3:Y:S04]  /*1c380*/  LDL.LU.64 R162, [R1+0x2800] ;  /* 0x0028000001a27983 */ /* 0x002ee80000300a00 */
[----:B------:R-:W3:Y:S04]  /*1c390*/  LDL.LU.64 R160, [R1+0x27f8] ;  /* 0x0027f80001a07983 */ /* 0x000ee80000300a00 */
[----:B------:R-:W-:Y:S04]  /*1c3a0*/  STL.64 [R1+0x10a0], R164 ;  /* 0x0010a0a401007387 */ /* 0x000fe80000100a00 */
[----:B------:R1:W-:Y:S01]  /*1c3b0*/  STL.64 [R1+0x10a8], R166 ;  /* 0x0010a8a601007387 */ /* 0x0003e20000100a00 */
[C---:B------:R-:W-:Y:S03]  /*1c3c0*/  HMMA.1688.F32.TF32 R188, R220.reuse, R64, R188 ;  /* 0x00000040dcbc723c */ /* 0x040fe600000810bc */
[----:B-1----:R-:W4:Y:S04]  /*1c3d0*/  LDL.LU.64 R166, [R1+0x27f0] ;  /* 0x0027f00001a67983 */ /* 0x002f280000300a00 */
[----:B------:R-:W4:Y:S04]  /*1c3e0*/  LDL.LU.64 R164, [R1+0x27e8] ;  /* 0x0027e80001a47983 */ /* 0x000f280000300a00 */
[----:B------:R-:W-:Y:S04]  /*1c3f0*/  STL.64 [R1+0x330], R168 ;  /* 0x000330a801007387 */ /* 0x000fe80000100a00 */
[----:B------:R1:W-:Y:S01]  /*1c400*/  STL.64 [R1+0x338], R170 ;  /* 0x000338aa01007387 */ /* 0x0003e20000100a00 */
[C---:B------:R-:W-:Y:S03]  /*1c410*/  HMMA.1688.F32.TF32 R228, R220.reuse, R60, R228 ;  /* 0x0000003cdce4723c */ /* 0x040fe600000810e4 */
[----:B-1----:R-:W2:Y:S04]  /*1c420*/  LDL.LU.64 R170, [R1+0x27e0] ;  /* 0x0027e00001aa7983 */ /* 0x002ea80000300a00 */
[----:B------:R-:W2:Y:S04]  /*1c430*/  LDL.LU.64 R168, [R1+0x27d8] ;  /* 0x0027d80001a87983 */ /* 0x000ea80000300a00 */
[----:B------:R-:W-:Y:S04]  /*1c440*/  STL.64 [R1+0x1090], R172 ;  /* 0x001090ac01007387 */ /* 0x000fe80000100a00 */
[----:B------:R1:W-:Y:S04]  /*1c450*/  STL.64 [R1+0x1098], R174 ;  /* 0x001098ae01007387 */ /* 0x0003e80000100a00 */
        /* <DEDUP_REMOVED lines=10> */
[----:B------:R-:W2:Y:S04]  /*1c500*/  LDL.LU.64 R186, [R1+0x27a0] ;  /* 0x0027a00001ba7983 */ /* 0x000ea80000300a00 */
[----:B------:R-:W2:Y:S04]  /*1c510*/  LDL.LU.64 R184, [R1+0x2798] ;  /* 0x0027980001b87983 */ /* 0x000ea80000300a00 */
[----:B------:R-:W-:Y:S04]  /*1c520*/  STL.64 [R1+0x1060], R216 ;  /* 0x001060d801007387 */ /* 0x000fe80000100a00 */
[----:B------:R-:W-:Y:S04]  /*1c530*/  STL.64 [R1+0x1068], R218 ;  /* 0x001068da01007387 */ /* 0x000fe80000100a00 */
[----:B------:R-:W-:Y:S04]  /*1c540*/  STL.64 [R1+0x250], R188 ;  /* 0x000250bc01007387 */ /* 0x000fe80000100a00 */
[----:B------:R1:W-:Y:S04]  /*1c550*/  STL.64 [R1+0x258], R190 ;  /* 0x000258be01007387 */ /* 0x0003e80000100a00 */
[----:B------:R-:W-:Y:S04]  /*1c560*/  LDS R216, [R226+UR11+0x180] ;  /* 0x0001800be2d87984 */ /* 0x000fe80008000800 */
[----:B------:R-:W-:Y:S04]  /*1c570*/  LDS R218, [R226+UR11+0x1180] ;  /* 0x0011800be2da7984 */ /* 0x000fe80008000800 */
[----:B-1----:R-:W2:Y:S04]  /*1c580*/  LDL.LU.64 R190, [R1+0x2790] ;  /* 0x0027900001be7983 */ /* 0x002ea80000300a00 */
[----:B------:R-:W2:Y:S04]  /*1c590*/  LDL.LU.64 R188, [R1+0x2788] ;  /* 0x0027880001bc7983 */ /* 0x000ea80000300a00 */
[----:B------:R-:W-:Y:S04]  /*1c5a0*/  STL.64 [R1+0x240], R228 ;  /* 0x000240e401007387 */ /* 0x000fe80000100a00 */
[----:B------:R1:W-:Y:S04]  /*1c5b0*/  STL.64 [R1+0x248], R230 ;  /* 0x000248e601007387 */ /* 0x0003e80000100a00 */
[----:B------:R-:W-:Y:S04]  /*1c5c0*/  LDS R217, [R225+UR11+0x180] ;  /* 0x0001800be1d97984 */ /* 0x000fe80008000800 */
[----:B------:R-:W3:Y:S01]  /*1c5d0*/  LDS R219, [R225+UR11+0x1180] ;  /* 0x0011800be1db7984 */ /* 0x000ee20008000800 */
[C---:B-1----:R-:W-:Y:S08]  /*1c5e0*/  HMMA.1688.F32.TF32 R228, R220.reuse, R56, R200 ;  /* 0x00000038dce4723c */ /* 0x042ff000000810c8 */
[C---:B------:R-:W-:Y:S08]  /*1c5f0*/  HMMA.1688.F32.TF32 R200, R220.reuse, R52, R196 ;  /* 0x00000034dcc8723c */ /* 0x040ff000000810c4 */
[C---:B------:R-:W-:Y:S03]  /*1c600*/  HMMA.1688.F32.TF32 R196, R220.reuse, R48, R192 ;  /* 0x00000030dcc4723c */ /* 0x040fe600000810c0 */
[----:B------:R-:W-:Y:S04]  /*1c610*/  STL.64 [R1+0x230], R228 ;  /* 0x000230e401007387 */ /* 0x000fe80000100a00 */
[----:B------:R-:W-:Y:S01]  /*1c620*/  STL.64 [R1+0x238], R230 ;  /* 0x000238e601007387 */ /* 0x000fe20000100a00 */
[C---:B------:R-:W-:Y:S03]  /*1c630*/  HMMA.1688.F32.TF32 R192, R220.reuse, R44, R248 ;  /* 0x0000002cdcc0723c */ /* 0x040fe600000810f8 */
[----:B------:R-:W-:Y:S04]  /*1c640*/  STL.64 [R1+0x220], R200 ;  /* 0x000220c801007387 */ /* 0x000fe80000100a00 */
[----:B------:R1:W-:Y:S04]  /*1c650*/  STL.64 [R1+0x228], R202 ;  /* 0x000228ca01007387 */ /* 0x0003e80000100a00 */
[----:B------:R-:W-:Y:S04]  /*1c660*/  STL.64 [R1+0x210], R196 ;  /* 0x000210c401007387 */ /* 0x000fe80000100a00 */
[----:B------:R1:W-:Y:S02]  /*1c670*/  STL.64 [R1+0x218], R198 ;  /* 0x000218c601007387 */ /* 0x0003e40000100a00 */
[C---:B-1----:R-:W-:Y:S08]  /*1c680*/  HMMA.1688.F32.TF32 R200, R220.reuse, R40, R244 ;  /* 0x00000028dcc8723c */ /* 0x042ff000000810f4 */
[----:B------:R-:W-:Y:S01]  /*1c690*/  HMMA.1688.F32.TF32 R196, R220, R36, R240 ;  /* 0x00000024dcc4723c */ /* 0x000fe200000810f0 */
[----:B------:R1:W-:Y:S04]  /*1c6a0*/  STL.64 [R1+0x200], R192 ;  /* 0x000200c001007387 */ /* 0x0003e80000100a00 */
[----:B------:R1:W-:Y:S04]  /*1c6b0*/  STL.64 [R1+0x208], R194 ;  /* 0x000208c201007387 */ /* 0x0003e80000100a00 */
[----:B-1----:R-:W2:Y:S04]  /*1c6c0*/  LDL.LU.64 R192, [R1+0x280] ;  /* 0x0002800001c07983 */ /* 0x002ea80000300a00 */
[----:B------:R-:W-:Y:S04]  /*1c6d0*/  STL.64 [R1+0x1f0], R200 ;  /* 0x0001f0c801007387 */ /* 0x000fe80000100a00 */
[----:B------:R-:W-:Y:S04]  /*1c6e0*/  STL.64 [R1+0x1f8], R202 ;  /* 0x0001f8ca01007387 */ /* 0x000fe80000100a00 */
[----:B------:R-:W2:Y:S04]  /*1c6f0*/  LDL.LU.64 R194, [R1+0x288] ;  /* 0x0002880001c27983 */ /* 0x000ea80000300a00 */
[----:B------:R1:W-:Y:S04]  /*1c700*/  STL.64 [R1+0x1e0], R196 ;  /* 0x0001e0c401007387 */ /* 0x0003e80000100a00 */
[----:B------:R1:W-:Y:S04]  /*1c710*/  STL.64 [R1+0x1e8], R198 ;  /* 0x0001e8c601007387 */ /* 0x0003e80000100a00 */
[----:B-1----:R-:W4:Y:S04]  /*1c720*/  LDL.LU.64 R196, [R1+0x2d0] ;  /* 0x0002d00001c47983 */ /* 0x002f280000300a00 */
        /* <DEDUP_REMOVED lines=11> */
[----:B------:R1:W-:Y:S04]  /*1c7e0*/  STL.64 [R1+0x1d0], R212 ;  /* 0x0001d0d401007387 */ /* 0x0003e80000100a00 */
[----:B------:R3:W-:Y:S04]  /*1c7f0*/  STL.64 [R1+0x1d8], R214 ;  /* 0x0001d8d601007387 */ /* 0x0007e80000100a00 */
[----:B-1----:R-:W4:Y:S04]  /*1c800*/  LDL.LU.64 R212, [R1+0x380] ;  /* 0x0003800001d47983 */ /* 0x002f280000300a00 */
[----:B---3--:R-:W3:Y:S04]  /*1c810*/  LDL.LU.64 R214, [R1+0x388] ;  /* 0x0003880001d67983 */ /* 0x008ee80000300a00 */
[----:B------:R1:W-:Y:S04]  /*1c820*/  STL.64 [R1+0x1c0], R208 ;  /* 0x0001c0d001007387 */ /* 0x0003e80000100a00 */
[----:B------:R1:W-:Y:S04]  /*1c830*/  STL.64 [R1+0x1c8], R210 ;  /* 0x0001c8d201007387 */ /* 0x0003e80000100a00 */
[----:B-1----:R-:W3:Y:S04]  /*1c840*/  LDL.LU.64 R208, [R1+0x3e0] ;  /* 0x0003e00001d07983 */ /* 0x002ee80000300a00 */
[----:B------:R-:W3:Y:S04]  /*1c850*/  LDL.LU.64 R210, [R1+0x3e8] ;  /* 0x0003e80001d27983 */ /* 0x000ee80000300a00 */
[----:B------:R1:W-:Y:S04]  /*1c860*/  STL.64 [R1+0x1b0], R204 ;  /* 0x0001b0cc01007387 */ /* 0x0003e80000100a00 */
[----:B------:R1:W-:Y:S04]  /*1c870*/  STL.64 [R1+0x1b8], R206 ;  /* 0x0001b8ce01007387 */ /* 0x0003e80000100a00 */
[----:B-1----:R-:W3:Y:S04]  /*1c880*/  LDL.LU.64 R204, [R1+0x390] ;  /* 0x0003900001cc7983 */ /* 0x002ee80000300a00 */
[----:B------:R-:W3:Y:S01]  /*1c890*/  LDL.LU.64 R206, [R1+0x398] ;  /* 0x0003980001ce7983 */ /* 0x000ee20000300a00 */
[----:B------:R-:W-:Y:S08]  /*1c8a0*/  HMMA.1688.F32.TF32 R76, R216, R32, R76 ;  /* 0x00000020d84c723c */ /* 0x000ff0000008104c */
[C---:B--2---:R-:W-:Y:S08]  /*1c8b0*/  HMMA.1688.F32.TF32 R192, R220.reuse, R20, R192 ;  /* 0x00000014dcc0723c */ /* 0x044ff000000810c0 */
[C---:B----4-:R-:W-:Y:S08]  /*1c8c0*/  HMMA.1688.F32.TF32 R196, R220.reuse, R16, R196 ;  /* 0x00000010dcc4723c */ /* 0x050ff000000810c4 */
[C---:B------:R-:W-:Y:S03]  /*1c8d0*/  HMMA.1688.F32.TF32 R200, R220.reuse, R12, R200 ;  /* 0x0000000cdcc8723c */ /* 0x040fe600000810c8 */
[----:B------:R-:W-:Y:S05]  /*1c8e0*/  STL.64 [R1+0x1a0], R192 ;  /* 0x0001a0c001007387 */ /* 0x000fea0000100a00 */
[----:B------:R-:W-:Y:S01]  /*1c8f0*/  HMMA.1688.F32.TF32 R228, R220, R8, R228 ;  /* 0x00000008dce4723c */ /* 0x000fe200000810e4 */
[----:B------:R1:W-:Y:S04]  /*1c900*/  STL.64 [R1+0x1a8], R194 ;  /* 0x0001a8c201007387 */ /* 0x0003e80000100a00 */
[----:B-1----:R-:W2:Y:S04]  /*1c910*/  LDL.LU.64 R194, [R1+0x2780] ;  /* 0x0027800001c27983 */ /* 0x002ea80000300a00 */
[----:B------:R-:W2:Y:S04]  /*1c920*/  LDL.LU.64 R192, [R1+0x2778] ;  /* 0x0027780001c07983 */ /* 0x000ea80000300a00 */
[----:B------:R-:W-:Y:S04]  /*1c930*/  STL.64 [R1+0x190], R196 ;  /* 0x000190c401007387 */ /* 0x000fe80000100a00 */
[----:B------:R1:W-:Y:S04]  /*1c940*/  STL.64 [R1+0x198], R198 ;  /* 0x000198c601007387 */ /* 0x0003e80000100a00 */
[----:B-1----:R-:W4:Y:S04]  /*1c950*/  LDL.LU.64 R198, [R1+0x2770] ;  /* 0x0027700001c67983 */ /* 0x002f280000300a00 */
[----:B------:R-:W4:Y:S04]  /*1c960*/  LDL.LU.64 R196, [R1+0x2768] ;  /* 0x0027680001c47983 */ /* 0x000f280000300a00 */
[----:B------:R-:W-:Y:S04]  /*1c970*/  STL.64 [R1+0x180], R200 ;  /* 0x000180c801007387 */ /* 0x000fe80000100a00 */
[----:B------:R1:W-:Y:S04]  /*1c980*/  STL.64 [R1+0x188], R202 ;  /* 0x000188ca01007387 */ /* 0x0003e80000100a00 */
[----:B-1----:R-:W2:Y:S01]  /*1c990*/  LDL.LU.64 R202, [R1+0x2760] ;  /* 0x0027600001ca7983 */ /* 0x002ea20000300a00 */
[----:B---3--:R-:W-:Y:S03]  /*1c9a0*/  HMMA.1688.F32.TF32 R208, R216, R64, R208 ;  /* 0x00000040d8d0723c */ /* 0x008fe600000810d0 */
[----:B------:R-:W3:Y:S04]  /*1c9b0*/  LDL.LU.64 R200, [R1+0x2758] ;  /* 0x0027580001c87983 */ /* 0x000ee80000300a00 */
[----:B------:R-:W-:Y:S01]  /*1c9c0*/  STL.64 [R1+0x170], R228 ;  /* 0x000170e401007387 */ /* 0x000fe20000100a00 */
[----:B------:R-:W-:Y:S03]  /*1c9d0*/  HMMA.1688.F32.TF32 R220, R220, R4, R204 ;  /* 0x00000004dcdc723c */ /* 0x000fe600000810cc */
[----:B------:R1:W-:Y:S04]  /*1c9e0*/  STL.64 [R1+0x178], R230 ;  /* 0x000178e601007387 */ /* 0x0003e80000100a00 */
[----:B------:R-:W-:Y:S04]  /*1c9f0*/  LDS R204, [R0+UR11+0x200] ;  /* 0x0002000b00cc7984 */ /* 0x000fe80008000800 */
[----:B------:R-:W-:Y:S04]  /*1ca00*/  LDS R206, [R0+UR11+0x1200] ;  /* 0x0012000b00ce7984 */ /* 0x000fe80008000800 */
[----:B-1----:R-:W2:Y:S04]  /*1ca10*/  LDL.LU.64 R230, [R1+0x2750] ;  /* 0x0027500001e67983 */ /* 0x002ea80000300a00 */
[----:B------:R-:W2:Y:S04]  /*1ca20*/  LDL.LU.64 R228, [R1+0x2748] ;  /* 0x0027480001e47983 */ /* 0x000ea80000300a00 */
[----:B------:R-:W-:Y:S04]  /*1ca30*/  STL.64 [R1+0x160], R220 ;  /* 0x000160dc01007387 */ /* 0x000fe80000100a00 */
[----:B------:R1:W-:Y:S04]  /*1ca40*/  STL.64 [R1+0x168], R222 ;  /* 0x000168de01007387 */ /* 0x0003e80000100a00 */
[----:B------:R-:W-:Y:S04]  /*1ca50*/  STL.64 [R1+0x1050], R208 ;  /* 0x001050d001007387 */ /* 0x000fe80000100a00 */
[----:B------:R1:W-:Y:S02]  /*1ca60*/  STL.64 [R1+0x1058], R210 ;  /* 0x001058d201007387 */ /* 0x0003e40000100a00 */
[C---:B-1----:R-:W-:Y:S02]  /*1ca70*/  HMMA.1688.F32.TF32 R220, R216.reuse, R60, R212 ;  /* 0x0000003cd8dc723c */ /* 0x042fe400000810d4 */
[----:B------:R-:W-:Y:S04]  /*1ca80*/  LDS R205, [R224+UR11+0x200] ;  /* 0x0002000be0cd7984 */ /* 0x000fe80008000800 */
[----:B------:R-:W1:Y:S02]  /*1ca90*/  LDS R207, [R224+UR11+0x1200] ;  /* 0x0012000be0cf7984 */ /* 0x000e640008000800 */
[C---:B------:R-:W-:Y:S02]  /*1caa0*/  HMMA.1688.F32.TF32 R212, R216.reuse, R56, R240 ;  /* 0x00000038d8d4723c */ /* 0x040fe400000810f0 */
[----:B------:R-:W-:Y:S04]  /*1cab0*/  LDS R241, [R224+UR11+0x380] ;  /* 0x0003800be0f17984 */ /* 0x000fe80008000800 */
[----:B------:R-:W-:Y:S02]  /*1cac0*/  LDS R243, [R224+UR11+0x1380] ;  /* 0x0013800be0f37984 */ /* 0x000fe40008000800 */
[C---:B------:R-:W-:Y:S02]  /*1cad0*/  HMMA.1688.F32.TF32 R208, R216.reuse, R52, R248 ;  /* 0x00000034d8d0723c */ /* 0x040fe400000810f8 */
[----:B------:R-:W-:Y:S04]  /*1cae0*/  LDS R240, [R0+UR11+0x380] ;  /* 0x0003800b00f07984 */ /* 0x000fe80008000800 */
[----:B------:R-:W-:Y:S04]  /*1caf0*/  STL.64 [R1+0x1040], R220 ;  /* 0x001040dc01007387 */ /* 0x000fe80000100a00 */
[----:B------:R1:W-:Y:S04]  /*1cb00*/  STL.64 [R1+0x1048], R222 ;  /* 0x001048de01007387 */ /* 0x0003e80000100a00 */
[----:B------:R-:W-:Y:S04]  /*1cb10*/  STL.64 [R1+0x1030], R212 ;  /* 0x001030d401007387 */ /* 0x000fe80000100a00 */
[----:B------:R1:W-:Y:S02]  /*1cb20*/  STL.64 [R1+0x1038], R214 ;  /* 0x001038d601007387 */ /* 0x0003e40000100a00 */
[C---:B-1----:R-:W-:Y:S02]  /*1cb30*/  HMMA.1688.F32.TF32 R220, R216.reuse, R48, R244 ;  /* 0x00000030d8dc723c */ /* 0x042fe400000810f4 */
[----:B------:R-:W-:Y:S04]  /*1cb40*/  STL.64 [R1+0x1020], R208 ;  /* 0x001020d001007387 */ /* 0x000fe80000100a00 */
[----:B------:R1:W-:Y:S02]  /*1cb50*/  STL.64 [R1+0x1028], R210 ;  /* 0x001028d201007387 */ /* 0x0003e40000100a00 */
[C---:B------:R-:W-:Y:S02]  /*1cb60*/  HMMA.1688.F32.TF32 R212, R216.reuse, R44, R236 ;  /* 0x0000002cd8d4723c */ /* 0x040fe400000810ec */
[----:B------:R-:W-:Y:S06]  /*1cb70*/  LDS R242, [R0+UR11+0x1380] ;  /* 0x0013800b00f27984 */ /* 0x000fec0008000800 */
[C---:B-1----:R-:W-:Y:S08]  /*1cb80*/  HMMA.1688.F32.TF32 R208, R216.reuse, R40, R68 ;  /* 0x00000028d8d0723c */ /* 0x042ff00000081044 */
[C---:B------:R-:W-:Y:S08]  /*1cb90*/  HMMA.1688.F32.TF32 R68, R216.reuse, R36, R72 ;  /* 0x00000024d844723c */ /* 0x040ff00000081048 */
[C---:B------:R-:W-:Y:S01]  /*1cba0*/  HMMA.1688.F32.TF32 R72, R216.reuse, R28, R80 ;  /* 0x0000001cd848723c */ /* 0x040fe20000081050 */
        /* <DEDUP_REMOVED lines=8> */
[----:B------:R-:W-:Y:S04]  /*1cc30*/  STL.64 [R1+0xfe0], R76 ;  /* 0x000fe04c01007387 */ /* 0x000fe80000100a00 */
[----:B------:R1:W-:Y:S02]  /*1cc40*/  STL.64 [R1+0xfe8], R78 ;  /* 0x000fe84e01007387 */ /* 0x0003e40000100a00 */
[C---:B-1----:R-:W-:Y:S02]  /*1cc50*/  HMMA.1688.F32.TF32 R68, R216.reuse, R24, R84 ;  /* 0x00000018d844723c */ /* 0x042fe40000081054 */
[----:B------:R-:W-:Y:S04]  /*1cc60*/  STL.64 [R1+0xfd0], R72 ;  /* 0x000fd04801007387 */ /* 0x000fe80000100a00 */
[----:B------:R1:W-:Y:S02]  /*1cc70*/  STL.64 [R1+0xfd8], R74 ;  /* 0x000fd84a01007387 */ /* 0x0003e40000100a00 */
[C---:B------:R-:W-:Y:S08]  /*1cc80*/  HMMA.1688.F32.TF32 R76, R216.reuse, R20, R88 ;  /* 0x00000014d84c723c */ /* 0x040ff00000081058 */
[C---:B-1----:R-:W-:Y:S03]  /*1cc90*/  HMMA.1688.F32.TF32 R72, R216.reuse, R16, R92 ;  /* 0x00000010d848723c */ /* 0x042fe6000008105c */
[----:B------:R-:W-:Y:S04]  /*1cca0*/  STL.64 [R1+0xfc0], R68 ;  /* 0x000fc04401007387 */ /* 0x000fe80000100a00 */
[----:B------:R1:W-:Y:S04]  /*1ccb0*/  STL.64 [R1+0xfc8], R70 ;  /* 0x000fc84601007387 */ /* 0x0003e80000100a00 */
[----:B------:R-:W-:Y:S04]  /*1ccc0*/  STL.64 [R1+0xfb0], R76 ;  /* 0x000fb04c01007387 */ /* 0x000fe80000100a00 */
[----:B------:R-:W-:Y:S01]  /*1ccd0*/  STL.64 [R1+0xfb8], R78 ;  /* 0x000fb84e01007387 */ /* 0x000fe20000100a00 */
[C---:B-1----:R-:W-:Y:S03]  /*1cce0*/  HMMA.1688.F32.TF32 R68, R216.reuse, R12, R96 ;  /* 0x0000000cd844723c */ /* 0x042fe60000081060 */
[----:B------:R-:W-:Y:S04]  /*1ccf0*/  STL.64 [R1+0x7a0], R72 ;  /* 0x0007a04801007387 */ /* 0x000fe80000100a00 */
[----:B------:R1:W-:Y:S02]  /*1cd00*/  STL.64 [R1+0x7a8], R74 ;  /* 0x0007a84a01007387 */ /* 0x0003e40000100a00 */
[C---:B-1----:R-:W-:Y:S10]  /*1cd10*/  HMMA.1688.F32.TF32 R72, R216.reuse, R8, R100 ;  /* 0x00000008d848723c */ /* 0x042ff40000081064 */
[----:B------:R-:W-:Y:S04]  /*1cd20*/  STL.64 [R1+0xfa0], R68 ;  /* 0x000fa04401007387 */ /* 0x000fe80000100a00 */
[----:B------:R1:W-:Y:S02]  /*1cd30*/  STL.64 [R1+0xfa8], R70 ;  /* 0x000fa84601007387 */ /* 0x0003e40000100a00 */
[----:B-1----:R-:W-:Y:S03]  /*1cd40*/  HMMA.1688.F32.TF32 R68, R216, R4, R104 ;  /* 0x00000004d844723c */ /* 0x002fe60000081068 */
[----:B------:R-:W-:Y:S04]  /*1cd50*/  STL.64 [R1+0x810], R72 ;  /* 0x0008104801007387 */ /* 0x000fe80000100a00 */
[----:B------:R1:W-:Y:S02]  /*1cd60*/  STL.64 [R1+0x818], R74 ;  /* 0x0008184a01007387 */ /* 0x0003e40000100a00 */
[C---:B-1----:R-:W-:Y:S10]  /*1cd70*/  HMMA.1688.F32.TF32 R72, R204.reuse, R64, R136 ;  /* 0x00000040cc48723c */ /* 0x042ff40000081088 */
[----:B------:R-:W-:Y:S04]  /*1cd80*/  STL.64 [R1+0x800], R68 ;  /* 0x0008004401007387 */ /* 0x000fe80000100a00 */
[----:B------:R1:W-:Y:S04]  /*1cd90*/  STL.64 [R1+0x808], R70 ;  /* 0x0008084601007387 */ /* 0x0003e80000100a00 */
[----:B------:R-:W2:Y:S04]  /*1cda0*/  LDL.LU.64 R84, [R1+0x260] ;  /* 0x0002600001547983 */ /* 0x000ea80000300a00 */
[----:B------:R-:W-:Y:S04]  /*1cdb0*/  STL.64 [R1+0x150], R72 ;  /* 0x0001504801007387 */ /* 0x000fe80000100a00 */
[----:B------:R-:W-:Y:S04]  /*1cdc0*/  STL.64 [R1+0x158], R74 ;  /* 0x0001584a01007387 */ /* 0x000fe80000100a00 */
[----:B------:R-:W2:Y:S01]  /*1cdd0*/  LDL.LU.64 R86, [R1+0x268] ;  /* 0x0002680001567983 */ /* 0x000ea20000300a00 */
[C---:B-1----:R-:W-:Y:S08]  /*1cde0*/  HMMA.1688.F32.TF32 R68, R204.reuse, R60, R140 ;  /* 0x0000003ccc44723c */ /* 0x042ff0000008108c */
[C---:B------:R-:W-:Y:S11]  /*1cdf0*/  HMMA.1688.F32.TF32 R76, R204.reuse, R52, R148 ;  /* 0x00000034cc4c723c */ /* 0x040ff60000081094 */
[----:B------:R-:W-:Y:S04]  /*1ce00*/  STL.64 [R1+0x140], R68 ;  /* 0x0001404401007387 */ /* 0x000fe80000100a00 */
[----:B------:R1:W-:Y:S01]  /*1ce10*/  STL.64 [R1+0x148], R70 ;  /* 0x0001484601007387 */ /* 0x0003e20000100a00 */
[C---:B------:R-:W-:Y:S03]  /*1ce20*/  HMMA.1688.F32.TF32 R88, R204.reuse, R48, R108 ;  /* 0x00000030cc58723c */ /* 0x040fe6000008106c */
[----:B------:R-:W3:Y:S04]  /*1ce30*/  LDL.LU.64 R100, [R1+0x2b0] ;  /* 0x0002b00001647983 */ /* 0x000ee80000300a00 */
[----:B------:R-:W3:Y:S01]  /*1ce40*/  LDL.LU.64 R102, [R1+0x2b8] ;  /* 0x0002b80001667983 */ /* 0x000ee20000300a00 */
[C---:B-1----:R-:W-:Y:S08]  /*1ce50*/  HMMA.1688.F32.TF32 R68, R204.reuse, R56, R144 ;  /* 0x00000038cc44723c */ /* 0x042ff00000081090 */
[C---:B------:R-:W-:Y:S08]  /*1ce60*/  HMMA.1688.F32.TF32 R104, R204.reuse, R44, R112 ;  /* 0x0000002ccc68723c */ /* 0x040ff00000081070 */
[C---:B------:R-:W-:Y:S03]  /*1ce70*/  HMMA.1688.F32.TF32 R112, R204.reuse, R40, R116 ;  /* 0x00000028cc70723c */ /* 0x040fe60000081074 */
[----:B------:R1:W-:Y:S04]  /*1ce80*/  STL.64 [R1+0x130], R68 ;  /* 0x0001304401007387 */ /* 0x0003e80000100a00 */
[----:B------:R4:W-:Y:S01]  /*1ce90*/  STL.64 [R1+0x138], R70 ;  /* 0x0001384601007387 */ /* 0x0009e20000100a00 */
[----:B------:R-:W-:Y:S01]  /*1cea0*/  HMMA.1688.F32.TF32 R108, R204, R36, R120 ;  /* 0x00000024cc6c723c */ /* 0x000fe20000081078 */
[----:B------:R-:W-:-:S02]  /*1ceb0*/  LOP3.LUT R246, R0, 0x40, RZ, 0x3c, !PT ;  /* 0x0000004000f67812 */ /* 0x000fc400078e3cff */
[----:B------:R-:W-:Y:S01]  /*1cec0*/  LOP3.LUT R247, R0, 0x60, RZ, 0x3c, !PT ;  /* 0x0000006000f77812 */ /* 0x000fe200078e3cff */
[----:B------:R-:W-:Y:S04]  /*1ced0*/  LDS R120, [R0+UR11+0x280] ;  /* 0x0002800b00787984 */ /* 0x000fe80008000800 */
[----:B-1----:R-:W3:Y:S04]  /*1cee0*/  LDL.LU.64 R68, [R1+0x300] ;  /* 0x0003000001447983 */ /* 0x002ee80000300a00 */
[----:B----4-:R-:W4:Y:S04]  /*1cef0*/  LDL.LU.64 R70, [R1+0x308] ;  /* 0x0003080001467983 */ /* 0x010f280000300a00 */
[----:B------:R-:W4:Y:S04]  /*1cf00*/  LDL.LU.64 R72, [R1+0x370] ;  /* 0x0003700001487983 */ /* 0x000f280000300a00 */
[----:B------:R-:W4:Y:S04]  /*1cf10*/  LDL.LU.64 R74, [R1+0x378] ;  /* 0x00037800014a7983 */ /* 0x000f280000300a00 */
[----:B------:R1:W-:Y:S04]  /*1cf20*/  STL.64 [R1+0x120], R76 ;  /* 0x0001204c01007387 */ /* 0x0003e80000100a00 */
[----:B------:R1:W-:Y:S04]  /*1cf30*/  STL.64 [R1+0x128], R78 ;  /* 0x0001284e01007387 */ /* 0x0003e80000100a00 */
[----:B------:R-:W-:Y:S04]  /*1cf40*/  LDS R80, [R246+UR11+0x200] ;  /* 0x0002000bf6507984 */ /* 0x000fe80008000800 */
[----:B-1----:R-:W4:Y:S04]  /*1cf50*/  LDL.LU.64 R76, [R1+0x360] ;  /* 0x00036000014c7983 */ /* 0x002f280000300a00 */
[----:B------:R-:W4:Y:S04]  /*1cf60*/  LDL.LU.64 R78, [R1+0x368] ;  /* 0x00036800014e7983 */ /* 0x000f280000300a00 */
[----:B------:R-:W4:Y:S04]  /*1cf70*/  LDL.LU.64 R96, [R1+0x3d0] ;  /* 0x0003d00001607983 */ /* 0x000f280000300a00 */
[----:B------:R-:W4:Y:S04]  /*1cf80*/  LDL.LU.64 R98, [R1+0x3d8] ;  /* 0x0003d80001627983 */ /* 0x000f280000300a00 */
[----:B------:R1:W-:Y:S04]  /*1cf90*/  STL.64 [R1+0x110], R88 ;  /* 0x0001105801007387 */ /* 0x0003e80000100a00 */
[----:B------:R1:W-:Y:S04]  /*1cfa0*/  STL.64 [R1+0x118], R90 ;  /* 0x0001185a01007387 */ /* 0x0003e80000100a00 */
[----:B------:R-:W4:Y:S04]  /*1cfb0*/  LDL.LU.64 R92, [R1+0x350] ;  /* 0x00035000015c7983 */ /* 0x000f280000300a00 */
[----:B------:R-:W4:Y:S04]  /*1cfc0*/  LDL.LU.64 R94, [R1+0x358] ;  /* 0x00035800015e7983 */ /* 0x000f280000300a00 */
[----:B-1----:R-:W4:Y:S04]  /*1cfd0*/  LDL.LU.64 R88, [R1+0x2f0] ;  /* 0x0002f00001587983 */ /* 0x002f280000300a00 */
[----:B------:R-:W4:Y:S04]  /*1cfe0*/  LDL.LU.64 R90, [R1+0x2f8] ;  /* 0x0002f800015a7983 */ /* 0x000f280000300a00 */
        /* <DEDUP_REMOVED lines=8> */
[----:B------:R-:W-:Y:S04]  /*1d070*/  LDS R82, [R246+UR11+0x1200] ;  /* 0x0012000bf6527984 */ /* 0x000fe80008000800 */
[----:B------:R-:W-:Y:S02]  /*1d080*/  LDS R81, [R247+UR11+0x200] ;  /* 0x0002000bf7517984 */ /* 0x000fe40008000800 */
[C---:B-1----:R-:W-:Y:S02]  /*1d090*/  HMMA.1688.F32.TF32 R108, R204.reuse, R24, R132 ;  /* 0x00000018cc6c723c */ /* 0x042fe40000081084 */
[----:B------:R-:W1:Y:S04]  /*1d0a0*/  LDS R83, [R247+UR11+0x1200] ;  /* 0x0012000bf7537984 */ /* 0x000e680008000800 */
[----:B------:R-:W-:Y:S04]  /*1d0b0*/  STL.64 [R1+0x30], R104 ;  /* 0x0000306801007387 */ /* 0x000fe80000100a00 */
[----:B------:R2:W-:Y:S04]  /*1d0c0*/  STL.64 [R1+0x38], R106 ;  /* 0x0000386a01007387 */ /* 0x0005e80000100a00 */
[----:B------:R-:W-:Y:S04]  /*1d0d0*/  STL.64 [R1+0x20], R112 ;  /* 0x0000207001007387 */ /* 0x000fe80000100a00 */
[----:B------:R-:W-:Y:S04]  /*1d0e0*/  STL.64 [R1+0x28], R114 ;  /* 0x0000287201007387 */ /* 0x000fe80000100a00 */
[----:B------:R-:W-:Y:S04]  /*1d0f0*/  LDS R122, [R0+UR11+0x1280] ;  /* 0x0012800b007a7984 */ /* 0x000fe80008000800 */
[----:B------:R-:W-:Y:S04]  /*1d100*/  LDS R121, [R224+UR11+0x280] ;  /* 0x0002800be0797984 */ /* 0x000fe80008000800 */
[----:B------:R-:W1:Y:S04]  /*1d110*/  LDS R123, [R224+UR11+0x1280] ;  /* 0x0012800be07b7984 */ /* 0x000e680008000800 */
[----:B------:R-:W-:Y:S04]  /*1d120*/  LDS R236, [R246+UR11+0x280] ;  /* 0x0002800bf6ec7984 */ /* 0x000fe80008000800 */
[----:B------:R-:W-:Y:S04]  /*1d130*/  LDS R238, [R246+UR11+0x1280] ;  /* 0x0012800bf6ee7984 */ /* 0x000fe80008000800 */
[----:B------:R-:W-:Y:S04]  /*1d140*/  LDS R237, [R247+UR11+0x280] ;  /* 0x0002800bf7ed7984 */ /* 0x000fe80008000800 */
[----:B------:R-:W-:Y:S04]  /*1d150*/  LDS R239, [R247+UR11+0x1280] ;  /* 0x0012800bf7ef7984 */ /* 0x000fe80008000800 */
[----:B------:R-:W-:Y:S04]  /*1d160*/  LDS R244, [R246+UR11+0x380] ;  /* 0x0003800bf6f47984 */ /* 0x000fe80008000800 */
[----:B------:R-:W-:Y:S01]  /*1d170*/  LDS R245, [R247+UR11+0x380] ;  /* 0x0003800bf7f57984 */ /* 0x000fe20008000800 */
[C---:B--2---:R-:W-:Y:S03]  /*1d180*/  HMMA.1688.F32.TF32 R104, R204.reuse, R20, R84 ;  /* 0x00000014cc68723c */ /* 0x044fe60000081054 */
[----:B------:R-:W2:Y:S04]  /*1d190*/  LDL.LU.64 R84, [R1+0x2a0] ;  /* 0x0002a00001547983 */ /* 0x000ea80000300a00 */
[----:B------:R-:W-:Y:S04]  /*1d1a0*/  STL.64 [R1+0x10], R108 ;  /* 0x0000106c01007387 */ /* 0x000fe80000100a00 */
[----:B------:R-:W-:Y:S04]  /*1d1b0*/  STL.64 [R1+0x18], R110 ;  /* 0x0000186e01007387 */ /* 0x000fe80000100a00 */
[----:B------:R-:W2:Y:S01]  /*1d1c0*/  LDL.LU.64 R86, [R1+0x2a8] ;  /* 0x0002a80001567983 */ /* 0x000ea20000300a00 */
[----:B---3--:R-:W-:Y:S03]  /*1d1d0*/  HMMA.1688.F32.TF32 R248, R204, R16, R100 ;  /* 0x00000010ccf8723c */ /* 0x008fe60000081064 */
[----:B------:R-:W-:Y:S04]  /*1d1e0*/  STL.64 [R1], R104 ;  /* 0x0000006801007387 */ /* 0x000fe80000100a00 */
[----:B------:R-:W-:-:S12]  /*1d1f0*/  STL.64 [R1+0x8], R106 ;  /* 0x0000086a01007387 */ /* 0x000fd80000100a00 */
[----:B------:R-:W-:Y:S01]  /*1d200*/  STL.64 [R1+0x2440], R250 ;  /* 0x002440fa01007387 */ /* 0x000fe20000100a00 */
[C---:B----4-:R-:W-:Y:S08]  /*1d210*/  HMMA.1688.F32.TF32 R68, R204.reuse, R12, R68 ;  /* 0x0000000ccc44723c */ /* 0x050ff00000081044 */
[C---:B------:R-:W-:Y:S01]  /*1d220*/  HMMA.1688.F32.TF32 R72, R204.reuse, R8, R72 ;  /* 0x00000008cc48723c */ /* 0x040fe20000081048 */
[----:B------:R-:W-:Y:S10]  /*1d230*/  STL.64 [R1+0x2438], R248 ;  /* 0x002438f801007387 */ /* 0x000ff40000100a00 */
[----:B------:R-:W-:Y:S04]  /*1d240*/  STL.64 [R1+0x2450], R70 ;  /* 0x0024504601007387 */ /* 0x000fe80000100a00 */
[----:B------:R-:W-:Y:S04]  /*1d250*/  STL.64 [R1+0x2448], R68 ;  /* 0x0024484401007387 */ /* 0x000fe80000100a00 */
[----:B------:R-:W-:Y:S01]  /*1d260*/  STL.64 [R1+0x2460], R74 ;  /* 0x0024604a01007387 */ /* 0x000fe20000100a00 */
[----:B------:R-:W-:Y:S03]  /*1d270*/  HMMA.1688.F32.TF32 R76, R204, R4, R76 ;  /* 0x00000004cc4c723c */ /* 0x000fe6000008104c */
[----:B------:R1:W-:Y:S05]  /*1d280*/  STL.64 [R1+0x2458], R72 ;  /* 0x0024584801007387 */ /* 0x0003ea0000100a00 */
[C---:B-1----:R-:W-:Y:S11]  /*1d290*/  HMMA.1688.F32.TF32 R72, R80.reuse, R64, R96 ;  /* 0x000000405048723c */ /* 0x042ff60000081060 */
[----:B------:R-:W-:Y:S04]  /*1d2a0*/  STL.64 [R1+0x2470], R78 ;  /* 0x0024704e01007387 */ /* 0x000fe80000100a00 */
[----:B------:R1:W-:Y:S01]  /*1d2b0*/  STL.64 [R1+0x2468], R76 ;  /* 0x0024684c01007387 */ /* 0x0003e20000100a00 */
[C---:B------:R-:W-:Y:S03]  /*1d2c0*/  HMMA.1688.F32.TF32 R68, R80.reuse, R60, R92 ;  /* 0x0000003c5044723c */ /* 0x040fe6000008105c */
[----:B------:R-:W-:Y:S05]  /*1d2d0*/  STL.64 [R1+0x860], R72 ;  /* 0x0008604801007387 */ /* 0x000fea0000100a00 */
[C---:B-1----:R-:W-:Y:S01]  /*1d2e0*/  HMMA.1688.F32.TF32 R76, R80.reuse, R56, R88 ;  /* 0x00000038504c723c */ /* 0x042fe20000081058 */
[----:B------:R-:W-:Y:S10]  /*1d2f0*/  STL.64 [R1+0x868], R74 ;  /* 0x0008684a01007387 */ /* 0x000ff40000100a00 */
[----:B------:R-:W-:Y:S04]  /*1d300*/  STL.64 [R1+0x870], R68 ;  /* 0x0008704401007387 */ /* 0x000fe80000100a00 */
[----:B------:R1:W-:Y:S04]  /*1d310*/  STL.64 [R1+0x878], R70 ;  /* 0x0008784601007387 */ /* 0x0003e80000100a00 */
[----:B------:R-:W-:Y:S04]  /*1d320*/  STL.64 [R1+0x8a0], R76 ;  /* 0x0008a04c01007387 */ /* 0x000fe80000100a00 */
[----:B------:R3:W-:Y:S01]  /*1d330*/  STL.64 [R1+0x8a8], R78 ;  /* 0x0008a84e01007387 */ /* 0x0007e20000100a00 */
[C---:B-1----:R-:W-:Y:S03]  /*1d340*/  HMMA.1688.F32.TF32 R68, R80.reuse, R48, R232 ;  /* 0x000000305044723c */ /* 0x042fe600000810e8 */
[----:B------:R-:W-:Y:S04]  /*1d350*/  LDS R232, [R0+UR11+0x300] ;  /* 0x0003000b00e87984 */ /* 0x000fe80008000800 */
[----:B------:R-:W-:Y:S01]  /*1d360*/  LDS R234, [R0+UR11+0x1300] ;  /* 0x0013000b00ea7984 */ /* 0x000fe20008000800 */
[C---:B---3--:R-:W-:Y:S03]  /*1d370*/  HMMA.1688.F32.TF32 R76, R80.reuse, R44, R152 ;  /* 0x0000002c504c723c */ /* 0x048fe60000081098 */
[----:B------:R-:W-:Y:S04]  /*1d380*/  LDS R233, [R224+UR11+0x300] ;  /* 0x0003000be0e97984 */ /* 0x000fe80008000800 */
[----:B------:R-:W1:Y:S01]  /*1d390*/  LDS R235, [R224+UR11+0x1300] ;  /* 0x0013000be0eb7984 */ /* 0x000e620008000800 */
[----:B--2---:R-:W-:-:S15]  /*1d3a0*/  HMMA.1688.F32.TF32 R72, R80, R52, R84 ;  /* 0x000000345048723c */ /* 0x004fde0000081054 */
[----:B------:R-:W-:-:S04]  /*1d3b0*/  NOP ;  /* 0x0000000000007918 */ /* 0x000fc80000000000 */
[----:B------:R-:W-:Y:S04]  /*1d3c0*/  STL.64 [R1+0x8d0], R72 ;  /* 0x0008d04801007387 */ /* 0x000fe80000100a00 */
[----:B------:R2:W-:Y:S02]  /*1d3d0*/  STL.64 [R1+0x8d8], R74 ;  /* 0x0008d84a01007387 */ /* 0x0005e40000100a00 */
[C---:B--2---:R-:W-:Y:S02]  /*1d3e0*/  HMMA.1688.F32.TF32 R72, R80.reuse, R40, R156 ;  /* 0x000000285048723c */ /* 0x044fe4000008109c */
[----:B------:R-:W-:Y:S04]  /*1d3f0*/  STL.64 [R1+0x900], R68 ;  /* 0x0009004401007387 */ /* 0x000fe80000100a00 */
[----:B------:R2:W-:Y:S04]  /*1d400*/  STL.64 [R1+0x908], R70 ;  /* 0x0009084601007387 */ /* 0x0005e80000100a00 */
[----:B------:R-:W-:Y:S04]  /*1d410*/  STL.64 [R1+0xf90], R76 ;  /* 0x000f904c01007387 */ /* 0x000fe80000100a00 */
[----:B------:R3:W-:Y:S01]  /*1d420*/  STL.64 [R1+0xf98], R78 ;  /* 0x000f984e01007387 */ /* 0x0007e20000100a00 */
[C---:B--2---:R-:W-:Y:S04]  /*1d430*/  HMMA.1688.F32.TF32 R68, R80.reuse, R36, R160 ;  /* 0x000000245044723c */ /* 0x044fe800000810a0 */
[----:B------:R-:W-:Y:S04]  /*1d440*/  STL.64 [R1+0x980], R72 ;  /* 0x0009804801007387 */ /* 0x000fe80000100a00 */
[----:B------:R2:W-:Y:S01]  /*1d450*/  STL.64 [R1+0x988], R74 ;  /* 0x0009884a01007387 */ /* 0x0005e20000100a00 */
[C---:B---3--:R-:W-:Y:S08]  /*1d460*/  HMMA.1688.F32.TF32 R76, R80.reuse, R32, R164 ;  /* 0x00000020504c723c */ /* 0x048ff000000810a4 */
[C---:B--2---:R-:W-:Y:S02]  /*1d470*/  HMMA.1688.F32.TF32 R72, R80.reuse, R28, R168 ;  /* 0x0000001c5048723c */ /* 0x044fe400000810a8 */
[----:B------:R-:W-:Y:S04]  /*1d480*/  STL.64 [R1+0x9d0], R68 ;  /* 0x0009d04401007387 */ /* 0x000fe80000100a00 */
[----:B------:R2:W-:Y:S05]  /*1d490*/  STL.64 [R1+0x9d8], R70 ;  /* 0x0009d84601007387 */ /* 0x0005ea0000100a00 */
[----:B------:R-:W-:Y:S04]  /*1d4a0*/  STL.64 [R1+0xf80], R76 ;  /* 0x000f804c01007387 */ /* 0x000fe80000100a00 */
[----:B------:R-:W-:Y:S01]  /*1d4b0*/  STL.64 [R1+0xf88], R78 ;  /* 0x000f884e01007387 */ /* 0x000fe20000100a00 */
[C---:B--2---:R-:W-:Y:S03]  /*1d4c0*/  HMMA.1688.F32.TF32 R68, R80.reuse, R24, R172 ;  /* 0x000000185044723c */ /* 0x044fe600000810ac */
[----:B------:R-:W2:Y:S04]  /*1d4d0*/  LDL.LU.64 R84, [R1+0x60] ;  /* 0x0000600001547983 */ /* 0x000ea80000300a00 */
[----:B------:R-:W-:Y:S04]  /*1d4e0*/  STL.64 [R1+0x9c0], R72 ;  /* 0x0009c04801007387 */ /* 0x000fe80000100a00 */
[----:B------:R3:W-:Y:S04]  /*1d4f0*/  STL.64 [R1+0x9c8], R74 ;  /* 0x0009c84a01007387 */ /* 0x0007e80000100a00 */
[----:B------:R-:W2:Y:S01]  /*1d500*/  LDL.LU.64 R86, [R1+0x68] ;  /* 0x0000680001567983 */ /* 0x000ea20000300a00 */
[C---:B---3--:R-:W-:Y:S03]  /*1d510*/  HMMA.1688.F32.TF32 R72, R80.reuse, R20, R176 ;  /* 0x000000145048723c */ /* 0x048fe600000810b0 */
[----:B------:R-:W-:Y:S04]  /*1d520*/  STL.64 [R1+0x930], R68 ;  /* 0x0009304401007387 */ /* 0x000fe80000100a00 */
[----:B------:R3:W-:Y:S01]  /*1d530*/  STL.64 [R1+0x938], R70 ;  /* 0x0009384601007387 */ /* 0x0007e20000100a00 */
[C---:B------:R-:W-:Y:S08]  /*1d540*/  HMMA.1688.F32.TF32 R76, R80.reuse, R12, R184 ;  /* 0x0000000c504c723c */ /* 0x040ff000000810b8 */
[C---:B---3--:R-:W-:Y:S03]  /*1d550*/  HMMA.1688.F32.TF32 R68, R80.reuse, R16, R180 ;  /* 0x000000105044723c */ /* 0x048fe600000810b4 */
[----:B------:R-:W-:Y:S04]  /*1d560*/  STL.64 [R1+0x8f0], R72 ;  /* 0x0008f04801007387 */ /* 0x000fe80000100a00 */
[----:B------:R3:W-:Y:S02]  /*1d570*/  STL.64 [R1+0x8f8], R74 ;  /* 0x0008f84a01007387 */ /* 0x0007e40000100a00 */
[C---:B---3--:R-:W-:Y:S10]  /*1d580*/  HMMA.1688.F32.TF32 R72, R80.reuse, R8, R188 ;  /* 0x000000085048723c */ /* 0x048ff400000810bc */
[----:B------:R-:W-:Y:S04]  /*1d590*/  STL.64 [R1+0x820], R68 ;  /* 0x0008204401007387 */ /* 0x000fe80000100a00 */
[----:B------:R-:W-:Y:S04]  /*1d5a0*/  STL.64 [R1+0x828], R70 ;  /* 0x0008284601007387 */ /* 0x000fe80000100a00 */
[----:B------:R3:W-:Y:S04]  /*1d5b0*/  STL.64 [R1+0x7e0], R76 ;  /* 0x0007e04c01007387 */ /* 0x0007e80000100a00 */
[----:B------:R4:W-:Y:S04]  /*1d5c0*/  STL.64 [R1+0x7e8], R78 ;  /* 0x0007e84e01007387 */ /* 0x0009e80000100a00 */
[----:B---3--:R-:W3:Y:S04]  /*1d5d0*/  LDL.LU.64 R76, [R1+0x70] ;  /* 0x00007000014c7983 */ /* 0x008ee80000300a00 */
[----:B------:R1:W-:Y:S04]  /*1d5e0*/  STL.64 [R1+0x690], R72 ;  /* 0x0006904801007387 */ /* 0x0003e80000100a00 */
[----:B------:R1:W-:Y:S04]  /*1d5f0*/  STL.64 [R1+0x698], R74 ;  /* 0x0006984a01007387 */ /* 0x0003e80000100a00 */
[----:B----4-:R-:W3:Y:S01]  /*1d600*/  LDL.LU.64 R78, [R1+0x78] ;  /* 0x00007800014e7983 */ /* 0x010ee20000300a00 */
[----:B------:R-:W-:-:S15]  /*1d610*/  HMMA.1688.F32.TF32 R68, R80, R4, R192 ;  /* 0x000000045044723c */ /* 0x000fde00000810c0 */
[----:B------:R-:W-:-:S04]  /*1d620*/  NOP ;  /* 0x0000000000007918 */ /* 0x000fc80000000000 */
[----:B------:R4:W-:Y:S04]  /*1d630*/  STL.64 [R1+0x660], R68 ;  /* 0x0006604401007387 */ /* 0x0009e80000100a00 */
[----:B------:R4:W-:Y:S04]  /*1d640*/  STL.64 [R1+0x668], R70 ;  /* 0x0006684601007387 */ /* 0x0009e80000100a00 */
[----:B-1----:R-:W3:Y:S04]  /*1d650*/  LDL.LU.64 R72, [R1+0x100] ;  /* 0x0001000001487983 */ /* 0x002ee80000300a00 */
[----:B------:R-:W3:Y:S04]  /*1d660*/  LDL.LU.64 R74, [R1+0x108] ;  /* 0x00010800014a7983 */ /* 0x000ee80000300a00 */
[----:B----4-:R-:W4:Y:S04]  /*1d670*/  LDL.LU.64 R68, [R1+0x290] ;  /* 0x0002900001447983 */ /* 0x010f280000300a00 */
[----:B------:R-:W4:Y:S01]  /*1d680*/  LDL.LU.64 R70, [R1+0x298] ;  /* 0x0002980001467983 */ /* 0x000f220000300a00 */
[C---:B------:R-:W-:Y:S03]  /*1d690*/  HMMA.1688.F32.TF32 R196, R120.reuse, R64, R196 ;  /* 0x0000004078c4723c */ /* 0x040fe600000810c4 */
[----:B------:R-:W4:Y:S04]  /*1d6a0*/  LDL.LU.64 R100, [R1+0x2e0] ;  /* 0x0002e00001647983 */ /* 0x000f280000300a00 */
[----:B------:R-:W4:Y:S01]  /*1d6b0*/  LDL.LU.64 R102, [R1+0x2e8] ;  /* 0x0002e80001667983 */ /* 0x000f220000300a00 */
[C---:B------:R-:W-:Y:S03]  /*1d6c0*/  HMMA.1688.F32.TF32 R200, R120.reuse, R60, R200 ;  /* 0x0000003c78c8723c */ /* 0x040fe600000810c8 */
[----:B------:R-:W4:Y:S04]  /*1d6d0*/  LDL.LU.64 R104, [R1+0x340] ;  /* 0x0003400001687983 */ /* 0x000f280000300a00 */
[----:B------:R-:W4:Y:S01]  /*1d6e0*/  LDL.LU.64 R106, [R1+0x348] ;  /* 0x00034800016a7983 */ /* 0x000f220000300a00 */
[C---:B------:R-:W-:Y:S03]  /*1d6f0*/  HMMA.1688.F32.TF32 R80, R120.reuse, R56, R228 ;  /* 0x000000387850723c */ /* 0x040fe600000810e4 */
[----:B------:R-:W4:Y:S04]  /*1d700*/  LDL.LU.64 R108, [R1+0x3c0] ;  /* 0x0003c000016c7983 */ /* 0x000f280000300a00 */
[----:B------:R-:W4:Y:S04]  /*1d710*/  LDL.LU.64 R110, [R1+0x3c8] ;  /* 0x0003c800016e7983 */ /* 0x000f280000300a00 */
[----:B------:R-:W-:Y:S04]  /*1d720*/  STL.64 [R1+0x2480], R198 ;  /* 0x002480c601007387 */ /* 0x000fe80000100a00 */
[----:B------:R-:W-:Y:S04]  /*1d730*/  STL.64 [R1+0x2478], R196 ;  /* 0x002478c401007387 */ /* 0x000fe80000100a00 */
[----:B------:R-:W-:Y:S04]  /*1d740*/  STL.64 [R1+0x2490], R202 ;  /* 0x002490ca01007387 */ /* 0x000fe80000100a00 */
[----:B------:R-:W-:Y:S04]  /*1d750*/  STL.64 [R1+0x2488], R200 ;  /* 0x002488c801007387 */ /* 0x000fe80000100a00 */
[----:B------:R-:W-:Y:S04]  /*1d760*/  STL.64 [R1+0x24a0], R82 ;  /* 0x0024a05201007387 */ /* 0x000fe80000100a00 */
[----:B------:R1:W-:Y:S04]  /*1d770*/  STL.64 [R1+0x2498], R80 ;  /* 0x0024985001007387 */ /* 0x0003e80000100a00 */
[----:B------:R-:W4:Y:S04]  /*1d780*/  LDL.LU.64 R112, [R1+0x420] ;  /* 0x0004200001707983 */ /* 0x000f280000300a00 */
[----:B------:R-:W4:Y:S04]  /*1d790*/  LDL.LU.64 R114, [R1+0x428] ;  /* 0x0004280001727983 */ /* 0x000f280000300a00 */
[----:B------:R-:W4:Y:S04]  /*1d7a0*/  LDL.LU.64 R116, [R1+0x520] ;  /* 0x0005200001747983 */ /* 0x000f280000300a00 */
[----:B------:R-:W4:Y:S04]  /*1d7b0*/  LDL.LU.64 R118, [R1+0x528] ;  /* 0x0005280001767983 */ /* 0x000f280000300a00 */
[----:B-1----:R-:W4:Y:S04]  /*1d7c0*/  LDL.LU.64 R80, [R1+0x540] ;  /* 0x0005400001507983 */ /* 0x002f280000300a00 */
[----:B------:R-:W4:Y:S01]  /*1d7d0*/  LDL.LU.64 R82, [R1+0x548] ;  /* 0x0005480001527983 */ /* 0x000f220000300a00 */
[----:B--2---:R-:W-:-:S15]  /*1d7e0*/  HMMA.1688.F32.TF32 R84, R120, R52, R84 ;  /* 0x000000347854723c */ /* 0x004fde0000081054 */
[----:B------:R-:W-:-:S04]  /*1d7f0*/  NOP ;  /* 0x0000000000007918 */ /* 0x000fc80000000000 */
[----:B------:R-:W-:Y:S04]  /*1d800*/  STL.64 [R1+0x24b0], R86 ;  /* 0x0024b05601007387 */ /* 0x000fe80000100a00 */
[----:B------:R-:W-:Y:S01]  /*1d810*/  STL.64 [R1+0x24a8], R84 ;  /* 0x0024a85401007387 */ /* 0x000fe20000100a00 */
[----:B---3--:R-:W-:Y:S03]  /*1d820*/  HMMA.1688.F32.TF32 R88, R120, R48, R76 ;  /* 0x000000307858723c */ /* 0x008fe6000008104c */
[----:B------:R-:W2:Y:S04]  /*1d830*/  LDL.LU.64 R76, [R1+0x560] ;  /* 0x00056000014c7983 */ /* 0x000ea80000300a00 */
[----:B------:R-:W2:-:S12]  /*1d840*/  LDL.LU.64 R78, [R1+0x568] ;  /* 0x00056800014e7983 */ /* 0x000e980000300a00 */
[----:B------:R-:W-:Y:S04]  /*1d850*/  STL.64 [R1+0x24c0], R90 ;  /* 0x0024c05a01007387 */ /* 0x000fe80000100a00 */
[----:B------:R-:W-:Y:S01]  /*1d860*/  STL.64 [R1+0x24b8], R88 ;  /* 0x0024b85801007387 */ /* 0x000fe20000100a00 */
[C---:B------:R-:W-:Y:S03]  /*1d870*/  HMMA.1688.F32.TF32 R92, R120.reuse, R44, R72 ;  /* 0x0000002c785c723c */ /* 0x040fe60000081048 */
[----:B------:R-:W3:Y:S04]  /*1d880*/  LDL.LU.64 R72, [R1+0x590] ;  /* 0x0005900001487983 */ /* 0x000ee80000300a00 */
[----:B------:R-:W3:Y:S01]  /*1d890*/  LDL.LU.64 R74, [R1+0x598] ;  /* 0x00059800014a7983 */ /* 0x000ee20000300a00 */
[C---:B----4-:R-:W-:Y:S11]  /*1d8a0*/  HMMA.1688.F32.TF32 R96, R120.reuse, R40, R68 ;  /* 0x000000287860723c */ /* 0x050ff60000081044 */
[----:B------:R-:W-:Y:S04]  /*1d8b0*/  STL.64 [R1+0x24d0], R94 ;  /* 0x0024d05e01007387 */ /* 0x000fe80000100a00 */
[----:B------:R-:W-:Y:S04]  /*1d8c0*/  STL.64 [R1+0x24c8], R92 ;  /* 0x0024c85c01007387 */ /* 0x000fe80000100a00 */
[----:B------:R-:W4:Y:S04]  /*1d8d0*/  LDL.LU.64 R68, [R1+0x580] ;  /* 0x0005800001447983 */ /* 0x000f280000300a00 */
[----:B------:R-:W4:Y:S01]  /*1d8e0*/  LDL.LU.64 R70, [R1+0x588] ;  /* 0x0005880001467983 */ /* 0x000f220000300a00 */
[C---:B------:R-:W-:Y:S08]  /*1d8f0*/  HMMA.1688.F32.TF32 R100, R120.reuse, R36, R100 ;  /* 0x000000247864723c */ /* 0x040ff00000081064 */
[C---:B------:R-:W-:Y:S08]  /*1d900*/  HMMA.1688.F32.TF32 R104, R120.reuse, R32, R104 ;  /* 0x000000207868723c */ /* 0x040ff00000081068 */
[C---:B------:R-:W-:Y:S01]  /*1d910*/  HMMA.1688.F32.TF32 R108, R120.reuse, R28, R108 ;  /* 0x0000001c786c723c */ /* 0x040fe2000008106c */
[----:B------:R-:W-:Y:S07]  /*1d920*/  STL.64 [R1+0x24e0], R98 ;  /* 0x0024e06201007387 */ /* 0x000fee0000100a00 */
[C---:B------:R-:W-:Y:S08]  /*1d930*/  HMMA.1688.F32.TF32 R112, R120.reuse, R24, R112 ;  /* 0x000000187870723c */ /* 0x040ff00000081070 */
        /* <DEDUP_REMOVED lines=11> */
[----:B------:R-:W-:Y:S04]  /*1d9f0*/  STL.64 [R1+0x2530], R118 ;  /* 0x0025307601007387 */ /* 0x000fe80000100a00 */
[----:B------:R-:W-:Y:S04]  /*1da00*/  STL.64 [R1+0x2528], R116 ;  /* 0x0025287401007387 */ /* 0x000fe80000100a00 */
[----:B------:R-:W-:Y:S04]  /*1da10*/  STL.64 [R1+0x2540], R146 ;  /* 0x0025409201007387 */ /* 0x000fe80000100a00 */
[----:B------:R-:W-:Y:S01]  /*1da20*/  STL.64 [R1+0x2538], R144 ;  /* 0x0025389001007387 */ /* 0x000fe20000100a00 */
[C---:B--2---:R-:W-:Y:S03]  /*1da30*/  HMMA.1688.F32.TF32 R148, R120.reuse, R12, R76 ;  /* 0x0000000c7894723c */ /* 0x044fe6000008104c */
[----:B------:R-:W2:Y:S04]  /*1da40*/  LDL.LU.64 R76, [R1+0x5b0] ;  /* 0x0005b000014c7983 */ /* 0x000ea80000300a00 */
[----:B------:R-:W2:Y:S01]  /*1da50*/  LDL.LU.64 R78, [R1+0x5b8] ;  /* 0x0005b800014e7983 */ /* 0x000ea20000300a00 */
[C---:B---3--:R-:W-:Y:S11]  /*1da60*/  HMMA.1688.F32.TF32 R152, R120.reuse, R8, R72 ;  /* 0x000000087898723c */ /* 0x048ff60000081048 */
[----:B------:R-:W-:Y:S04]  /*1da70*/  STL.64 [R1+0x2550], R150 ;  /* 0x0025509601007387 */ /* 0x000fe80000100a00 */
[----:B------:R-:W-:Y:S04]  /*1da80*/  STL.64 [R1+0x2548], R148 ;  /* 0x0025489401007387 */ /* 0x000fe80000100a00 */
[----:B------:R-:W3:Y:S04]  /*1da90*/  LDL.LU.64 R72, [R1+0x780] ;  /* 0x0007800001487983 */ /* 0x000ee80000300a00 */
[----:B------:R-:W3:Y:S04]  /*1daa0*/  LDL.LU.64 R74, [R1+0x788] ;  /* 0x00078800014a7983 */ /* 0x000ee80000300a00 */
[----:B------:R-:W-:Y:S04]  /*1dab0*/  STL.64 [R1+0x2560], R154 ;  /* 0x0025609a01007387 */ /* 0x000fe80000100a00 */
[----:B------:R-:W-:Y:S04]  /*1dac0*/  STL.64 [R1+0x2558], R152 ;  /* 0x0025589801007387 */ /* 0x000fe80000100a00 */
[----:B-1----:R-:W3:Y:S04]  /*1dad0*/  LDL.LU.64 R108, [R1+0x790] ;  /* 0x00079000016c7983 */ /* 0x002ee80000300a00 */
[----:B------:R-:W3:Y:S01]  /*1dae0*/  LDL.LU.64 R110, [R1+0x798] ;  /* 0x00079800016e7983 */ /* 0x000ee20000300a00 */
[----:B----4-:R-:W-:Y:S03]  /*1daf0*/  HMMA.1688.F32.TF32 R156, R120, R4, R68 ;  /* 0x00000004789c723c */ /* 0x010fe60000081044 */
        /* <DEDUP_REMOVED lines=16> */
[----:B------:R-:W-:Y:S04]  /*1dc00*/  STL.64 [R1+0x2570], R158 ;  /* 0x0025709e01007387 */ /* 0x000fe80000100a00 */
[----:B------:R-:W-:Y:S01]  /*1dc10*/  STL.64 [R1+0x2568], R156 ;  /* 0x0025689c01007387 */ /* 0x000fe20000100a00 */
[----:B--2---:R-:W-:Y:S03]  /*1dc20*/  HMMA.1688.F32.TF32 R160, R232, R64, R76 ;  /* 0x00000040e8a0723c */ /* 0x004fe6000008104c */
[----:B------:R-:W2:Y:S04]  /*1dc30*/  LDL.LU.64 R76, [R1+0xaf0] ;  /* 0x000af000014c7983 */ /* 0x000ea80000300a00 */
[----:B------:R-:W2:-:S12]  /*1dc40*/  LDL.LU.64 R78, [R1+0xaf8] ;  /* 0x000af800014e7983 */ /* 0x000e980000300a00 */
[----:B------:R-:W-:Y:S04]  /*1dc50*/  STL.64 [R1+0x2580], R162 ;  /* 0x002580a201007387 */ /* 0x000fe80000100a00 */
[----:B------:R-:W-:Y:S01]  /*1dc60*/  STL.64 [R1+0x2578], R160 ;  /* 0x002578a001007387 */ /* 0x000fe20000100a00 */
[C---:B---3--:R-:W-:Y:S03]  /*1dc70*/  HMMA.1688.F32.TF32 R164, R232.reuse, R60, R72 ;  /* 0x0000003ce8a4723c */ /* 0x048fe60000081048 */
[----:B------:R-:W3:Y:S04]  /*1dc80*/  LDL.LU.64 R72, [R1+0xb20] ;  /* 0x000b200001487983 */ /* 0x000ee80000300a00 */
[----:B------:R-:W3:Y:S01]  /*1dc90*/  LDL.LU.64 R74, [R1+0xb28] ;  /* 0x000b2800014a7983 */ /* 0x000ee20000300a00 */
[C---:B------:R-:W-:Y:S11]  /*1dca0*/  HMMA.1688.F32.TF32 R168, R232.reuse, R56, R108 ;  /* 0x00000038e8a8723c */ /* 0x040ff6000008106c */
[----:B------:R-:W-:Y:S04]  /*1dcb0*/  STL.64 [R1+0x2590], R166 ;  /* 0x002590a601007387 */ /* 0x000fe80000100a00 */
[----:B------:R-:W-:Y:S01]  /*1dcc0*/  STL.64 [R1+0x2588], R164 ;  /* 0x002588a401007387 */ /* 0x000fe20000100a00 */
[C---:B----4-:R-:W-:Y:S03]  /*1dcd0*/  HMMA.1688.F32.TF32 R172, R232.reuse, R52, R68 ;  /* 0x00000034e8ac723c */ /* 0x050fe60000081044 */
[----:B------:R-:W-:Y:S04]  /*1dce0*/  STL.64 [R1+0x25a0], R170 ;  /* 0x0025a0aa01007387 */ /* 0x000fe80000100a00 */
[----:B------:R-:W-:Y:S04]  /*1dcf0*/  STL.64 [R1+0x2598], R168 ;  /* 0x002598a801007387 */ /* 0x000fe80000100a00 */
[----:B------:R-:W4:Y:S04]  /*1dd00*/  LDL.LU.64 R68, [R1+0xb40] ;  /* 0x000b400001447983 */ /* 0x000f280000300a00 */
[----:B------:R-:W4:Y:S01]  /*1dd10*/  LDL.LU.64 R70, [R1+0xb48] ;  /* 0x000b480001467983 */ /* 0x000f220000300a00 */
[C---:B------:R-:W-:Y:S08]  /*1dd20*/  HMMA.1688.F32.TF32 R176, R232.reuse, R48, R104 ;  /* 0x00000030e8b0723c */ /* 0x040ff00000081068 */
[C---:B------:R-:W-:Y:S01]  /*1dd30*/  HMMA.1688.F32.TF32 R184, R232.reuse, R44, R100 ;  /* 0x0000002ce8b8723c */ /* 0x040fe20000081064 */
[----:B------:R-:W-:Y:S04]  /*1dd40*/  STL.64 [R1+0x25b0], R174 ;  /* 0x0025b0ae01007387 */ /* 0x000fe80000100a00 */
[----:B------:R-:W-:Y:S03]  /*1dd50*/  STL.64 [R1+0x25a8], R172 ;  /* 0x0025a8ac01007387 */ /* 0x000fe60000100a00 */
[C---:B------:R-:W-:Y:S03]  /*1dd60*/  HMMA.1688.F32.TF32 R212, R232.reuse, R24, R80 ;  /* 0x00000018e8d4723c */ /* 0x040fe60000081050 */
[----:B------:R-:W-:Y:S04]  /*1dd70*/  STL.64 [R1+0x25c0], R178 ;  /* 0x0025c0b201007387 */ /* 0x000fe80000100a00 */
[----:B------:R-:W-:Y:S04]  /*1dd80*/  STL.64 [R1+0x25b8], R176 ;  /* 0x0025b8b001007387 */ /* 0x000fe80000100a00 */
[----:B------:R-:W-:Y:S04]  /*1dd90*/  STL.64 [R1+0x25d0], R186 ;  /* 0x0025d0ba01007387 */ /* 0x000fe80000100a00 */
[----:B------:R-:W-:Y:S04]  /*1dda0*/  STL.64 [R1+0x25c8], R184 ;  /* 0x0025c8b801007387 */ /* 0x000fe80000100a00 */
[----:B------:R-:W-:Y:S04]  /*1ddb0*/  STL [R1+0x23f4], R212 ;  /* 0x0023f4d401007387 */ /* 0x000fe80000100800 */
[----:B------:R-:W-:Y:S04]  /*1ddc0*/  STL [R1+0x23f0], R213 ;  /* 0x0023f0d501007387 */ /* 0x000fe80000100800 */
[----:B------:R-:W-:Y:S04]  /*1ddd0*/  STL [R1+0x23ec], R214 ;  /* 0x0023ecd601007387 */ /* 0x000fe80000100800 */
[----:B------:R-:W-:Y:S01]  /*1dde0*/  STL [R1+0x23e8], R215 ;  /* 0x0023e8d701007387 */ /* 0x000fe20000100800 */
[----:B--2---:R-:W-:Y:S03]  /*1ddf0*/  HMMA.1688.F32.TF32 R216, R232, R20, R76 ;  /* 0x00000014e8d8723c */ /* 0x004fe6000008104c */
[----:B------:R-:W2:Y:S04]  /*1de00*/  LDL.LU.64 R76, [R1+0xb70] ;  /* 0x000b7000014c7983 */ /* 0x000ea80000300a00 */
[----:B------:R-:W2:-:S12]  /*1de10*/  LDL.LU.64 R78, [R1+0xb78] ;  /* 0x000b7800014e7983 */ /* 0x000e980000300a00 */
[----:B------:R-:W-:Y:S04]  /*1de20*/  STL [R1+0x2400], R216 ;  /* 0x002400d801007387 */ /* 0x000fe80000100800 */
[----:B------:R-:W-:Y:S04]  /*1de30*/  STL [R1+0x23fc], R217 ;  /* 0x0023fcd901007387 */ /* 0x000fe80000100800 */
[----:B------:R-:W-:Y:S04]  /*1de40*/  STL [R1+0x23f8], R218 ;  /* 0x0023f8da01007387 */ /* 0x000fe80000100800 */
[----:B------:R-:W-:Y:S01]  /*1de50*/  STL [R1+0x23e4], R219 ;  /* 0x0023e4db01007387 */ /* 0x000fe20000100800 */
[----:B---3--:R-:W-:Y:S03]  /*1de60*/  HMMA.1688.F32.TF32 R220, R232, R16, R72 ;  /* 0x00000010e8dc723c */ /* 0x008fe60000081048 */
[----:B------:R-:W3:Y:S04]  /*1de70*/  LDL.LU.64 R72, [R1+0xb60] ;  /* 0x000b600001487983 */ /* 0x000ee80000300a00 */
[----:B------:R-:W3:-:S12]  /*1de80*/  LDL.LU.64 R74, [R1+0xb68] ;  /* 0x000b6800014a7983 */ /* 0x000ed80000300a00 */
[----:B------:R-:W-:Y:S04]  /*1de90*/  STL [R1+0x2408], R220 ;  /* 0x002408dc01007387 */ /* 0x000fe80000100800 */
[----:B------:R-:W-:Y:S04]  /*1dea0*/  STL [R1+0x2404], R221 ;  /* 0x002404dd01007387 */ /* 0x000fe80000100800 */
[----:B------:R1:W-:Y:S04]  /*1deb0*/  STL [R1+0x23e0], R222 ;  /* 0x0023e0de01007387 */ /* 0x0003e80000100800 */
[----:B------:R1:W-:Y:S04]  /*1dec0*/  STL [R1+0x23dc], R223 ;  /* 0x0023dcdf01007387 */ /* 0x0003e80000100800 */
[----:B------:R-:W3:Y:S04]  /*1ded0*/  LDL.LU.64 R104, [R1+0xad0] ;  /* 0x000ad00001687983 */ /* 0x000ee80000300a00 */
[----:B------:R-:W3:Y:S01]  /*1dee0*/  LDL.LU.64 R106, [R1+0xad8] ;  /* 0x000ad800016a7983 */ /* 0x000ee20000300a00 */
[C---:B----4-:R-:W-:Y:S03]  /*1def0*/  HMMA.1688.F32.TF32 R224, R232.reuse, R12, R68 ;  /* 0x0000000ce8e0723c */ /* 0x050fe60000081044 */
[----:B------:R-:W4:Y:S04]  /*1df00*/  LDL.LU.64 R68, [R1+0xb00] ;  /* 0x000b000001447983 */ /* 0x000f280000300a00 */
        /* <DEDUP_REMOVED lines=13> */
[----:B------:R-:W4:Y:S04]  /*1dfe0*/  LDL.LU.64 R84, [R1+0xb90] ;  /* 0x000b900001547983 */ /* 0x000f280000300a00 */
[----:B------:R-:W4:Y:S04]  /*1dff0*/  LDL.LU.64 R86, [R1+0xb98] ;  /* 0x000b980001567983 */ /* 0x000f280000300a00 */
[----:B------:R-:W4:Y:S04]  /*1e000*/  LDL.LU.64 R80, [R1+0xba0] ;  /* 0x000ba00001507983 */ /* 0x000f280000300a00 */
[----:B------:R-:W4:Y:S04]  /*1e010*/  LDL.LU.64 R82, [R1+0xba8] ;  /* 0x000ba80001527983 */ /* 0x000f280000300a00 */
[----:B------:R-:W-:Y:S04]  /*1e020*/  STL [R1+0x2414], R224 ;  /* 0x002414e001007387 */ /* 0x000fe80000100800 */
[----:B------:R-:W-:Y:S04]  /*1e030*/  STL [R1+0x2410], R225 ;  /* 0x002410e101007387 */ /* 0x000fe80000100800 */
[----:B------:R-:W-:Y:S04]  /*1e040*/  STL [R1+0x240c], R226 ;  /* 0x00240ce201007387 */ /* 0x000fe80000100800 */
[----:B------:R1:W-:Y:S01]  /*1e050*/  STL [R1+0x23d8], R227 ;  /* 0x0023d8e301007387 */ /* 0x0003e20000100800 */
[----:B--2---:R-:W-:Y:S03]  /*1e060*/  HMMA.1688.F32.TF32 R228, R232, R8, R76 ;  /* 0x00000008e8e4723c */ /* 0x004fe6000008104c */
[----:B------:R-:W2:Y:S04]  /*1e070*/  LDL.LU.64 R76, [R1+0xbb0] ;  /* 0x000bb000014c7983 */ /* 0x000ea80000300a00 */
[----:B------:R-:W2:-:S12]  /*1e080*/  LDL.LU.64 R78, [R1+0xbb8] ;  /* 0x000bb800014e7983 */ /* 0x000e980000300a00 */
[----:B------:R-:W-:Y:S04]  /*1e090*/  STL [R1+0x2420], R228 ;  /* 0x002420e401007387 */ /* 0x000fe80000100800 */
[----:B------:R-:W-:Y:S04]  /*1e0a0*/  STL [R1+0x241c], R229 ;  /* 0x00241ce501007387 */ /* 0x000fe80000100800 */
[----:B------:R-:W-:Y:S04]  /*1e0b0*/  STL [R1+0x2418], R230 ;  /* 0x002418e601007387 */ /* 0x000fe80000100800 */
[----:B------:R1:W-:Y:S01]  /*1e0c0*/  STL [R1+0x23d4], R231 ;  /* 0x0023d4e701007387 */ /* 0x0003e20000100800 */
[----:B---3--:R-:W-:Y:S03]  /*1e0d0*/  HMMA.1688.F32.TF32 R232, R232, R4, R72 ;  /* 0x00000004e8e8723c */ /* 0x008fe60000081048 */
[----:B------:R-:W3:Y:S04]  /*1e0e0*/  LDL.LU.64 R72, [R1+0xbc0] ;  /* 0x000bc00001487983 */ /* 0x000ee80000300a00 */
[----:B------:R-:W3:-:S12]  /*1e0f0*/  LDL.LU.64 R74, [R1+0xbc8] ;  /* 0x000bc800014a7983 */ /* 0x000ed80000300a00 */
[----:B------:R-:W-:Y:S04]  /*1e100*/  STL [R1+0x2430], R232 ;  /* 0x002430e801007387 */ /* 0x000fe80000100800 */
[----:B------:R-:W-:Y:S04]  /*1e110*/  STL [R1+0x242c], R233 ;  /* 0x00242ce901007387 */ /* 0x000fe80000100800 */
[----:B------:R-:W-:Y:S04]  /*1e120*/  STL [R1+0x2428], R234 ;  /* 0x002428ea01007387 */ /* 0x000fe80000100800 */
[----:B------:R-:W-:Y:S01]  /*1e130*/  STL [R1+0x2424], R235 ;  /* 0x002424eb01007387 */ /* 0x000fe20000100800 */
[C---:B----4-:R-:W-:Y:S03]  /*1e140*/  HMMA.1688.F32.TF32 R120, R240.reuse, R60, R68 ;  /* 0x0000003cf078723c */ /* 0x050fe60000081044 */
[----:B------:R-:W4:Y:S04]  /*1e150*/  LDL.LU.64 R68, [R1+0xbd0] ;  /* 0x000bd00001447983 */ /* 0x000f280000300a00 */
[----:B------:R-:W4:Y:S01]  /*1e160*/  LDL.LU.64 R70, [R1+0xbd8] ;  /* 0x000bd80001467983 */ /* 0x000f220000300a00 */
[C---:B------:R-:W-:Y:S03]  /*1e170*/  HMMA.1688.F32.TF32 R136, R240.reuse, R44, R88 ;  /* 0x0000002cf088723c */ /* 0x040fe60000081058 */
[----:B------:R-:W4:Y:S04]  /*1e180*/  LDL.LU.64 R88, [R1+0xbe0] ;  /* 0x000be00001587983 */ /* 0x000f280000300a00 */
[----:B------:R-:W4:Y:S01]  /*1e190*/  LDL.LU.64 R90, [R1+0xbe8] ;  /* 0x000be800015a7983 */ /* 0x000f220000300a00 */
[C---:B------:R-:W-:Y:S08]  /*1e1a0*/  HMMA.1688.F32.TF32 R80, R240.reuse, R36, R80 ;  /* 0x00000024f050723c */ /* 0x040ff00000081050 */
[----:B------:R-:W-:Y:S01]  /*1e1b0*/  HMMA.1688.F32.TF32 R140, R240, R40, R84 ;  /* 0x00000028f08c723c */ /* 0x000fe20000081054 */
[----:B------:R-:W4:Y:S04]  /*1e1c0*/  LDL.LU.64 R84, [R1+0xbf0] ;  /* 0x000bf00001547983 */ /* 0x000f280000300a00 */
[----:B------:R-:W4:Y:S06]  /*1e1d0*/  LDL.LU.64 R86, [R1+0xbf8] ;  /* 0x000bf80001567983 */ /* 0x000f2c0000300a00 */
[----:B-1----:R-:W-:-:S02]  /*1e1e0*/  IMAD.MOV.U32 R222, RZ, RZ, R80 ;  /* 0x000000ffffde7224 */ /* 0x002fc400078e0050 */
        /* <DEDUP_REMOVED lines=13> */
[----:B---3--:R-:W-:-:S15]  /*1e2c0*/  HMMA.1688.F32.TF32 R72, R240, R28, R72 ;  /* 0x0000001cf048723c */ /* 0x008fde0000081048 */
[----:B------:R-:W-:-:S04]  /*1e2d0*/  NOP ;  /* 0x0000000000007918 */ /* 0x000fc80000000000 */
[----:B------:R-:W-:Y:S02]  /*1e2e0*/  IMAD.MOV.U32 R216, RZ, RZ, R72 ;  /* 0x000000ffffd87224 */ /* 0x000fe400078e0048 */
        /* <DEDUP_REMOVED lines=13> */
[C---:B------:R-:W-:Y:S08]  /*1e3c0*/  HMMA.1688.F32.TF32 R88, R240.reuse, R20, R88 ;  /* 0x00000014f058723c */ /* 0x040ff00000081058 */
[C---:B------:R-:W-:Y:S01]  /*1e3d0*/  HMMA.1688.F32.TF32 R124, R240.reuse, R56, R100 ;  /* 0x00000038f07c723c */ /* 0x040fe20000081064 */
[----:B------:R-:W4:Y:S04]  /*1e3e0*/  LDL.LU.64 R100, [R1+0xe90] ;  /* 0x000e900001647983 */ /* 0x000f280000300a00 */
[----:B------:R-:W4:Y:S03]  /*1e3f0*/  LDL.LU.64 R102, [R1+0xe98] ;  /* 0x000e980001667983 */ /* 0x000f260000300a00 */
[C---:B------:R-:W-:Y:S01]  /*1e400*/  HMMA.1688.F32.TF32 R128, R240.reuse, R52, R96 ;  /* 0x00000034f080723c */ /* 0x040fe20000081060 */
[----:B------:R-:W4:Y:S04]  /*1e410*/  LDL.LU.64 R96, [R1+0xe80] ;  /* 0x000e800001607983 */ /* 0x000f280000300a00 */
[----:B------:R-:W4:Y:S03]  /*1e420*/  LDL.LU.64 R98, [R1+0xe88] ;  /* 0x000e880001627983 */ /* 0x000f260000300a00 */
[----:B------:R-:W-:Y:S01]  /*1e430*/  HMMA.1688.F32.TF32 R80, R240, R12, R80 ;  /* 0x0000000cf050723c */ /* 0x000fe20000081050 */
[----:B------:R-:W-:-:S02]  /*1e440*/  IMAD.MOV.U32 R228, RZ, RZ, R88 ;  /* 0x000000ffffe47224 */ /* 0x000fc400078e0058 */
[----:B------:R-:W-:-:S05]  /*1e450*/  IMAD.MOV.U32 R229, RZ, RZ, R89 ;  /* 0x000000ffffe57224 */ /* 0x000fca00078e0059 */
[----:B------:R-:W-:Y:S01]  /*1e460*/  HMMA.1688.F32.TF32 R132, R240, R48, R92 ;  /* 0x00000030f084723c */ /* 0x000fe2000008105c */
[----:B------:R-:W-:Y:S02]  /*1e470*/  IMAD.MOV.U32 R230, RZ, RZ, R90 ;  /* 0x000000ffffe67224 */ /* 0x000fe400078e005a */
[----:B------:R-:W-:-:S08]  /*1e480*/  IMAD.MOV.U32 R224, RZ, RZ, R91 ;  /* 0x000000ffffe07224 */ /* 0x000fd000078e005b */
[----:B------:R-:W-:Y:S04]  /*1e490*/  STL.64 [R1+0xc0], R80 ;  /* 0x0000c05001007387 */ /* 0x000fe80000100a00 */
[----:B------:R-:W-:Y:S04]  /*1e4a0*/  STL.64 [R1+0xc8], R82 ;  /* 0x0000c85201007387 */ /* 0x000fe80000100a00 */
[----:B------:R-:W4:Y:S04]  /*1e4b0*/  LDL.LU.64 R92, [R1+0xe70] ;  /* 0x000e7000015c7983 */ /* 0x000f280000300a00 */
[----:B------:R-:W4:Y:S01]  /*1e4c0*/  LDL.LU.64 R94, [R1+0xe78] ;  /* 0x000e7800015e7983 */ /* 0x000f220000300a00 */
[----:B--2---:R-:W-:-:S15]  /*1e4d0*/  HMMA.1688.F32.TF32 R76, R240, R8, R76 ;  /* 0x00000008f04c723c */ /* 0x004fde000008104c */
[----:B------:R-:W-:-:S04]  /*1e4e0*/  NOP ;  /* 0x0000000000007918 */ /* 0x000fc80000000000 */
[----:B------:R1:W-:Y:S04]  /*1e4f0*/  STL.64 [R1+0xe0], R76 ;  /* 0x0000e04c01007387 */ /* 0x0003e80000100a00 */
[----:B------:R2:W-:Y:S04]  /*1e500*/  STL.64 [R1+0xe8], R78 ;  /* 0x0000e84e01007387 */ /* 0x0005e80000100a00 */
[----:B------:R-:W4:Y:S04]  /*1e510*/  LDL.LU.64 R88, [R1+0xe60] ;  /* 0x000e600001587983 */ /* 0x000f280000300a00 */
[----:B------:R-:W4:Y:S04]  /*1e520*/  LDL.LU.64 R90, [R1+0xe68] ;  /* 0x000e6800015a7983 */ /* 0x000f280000300a00 */
[----:B-1----:R-:W4:Y:S04]  /*1e530*/  LDL.LU.64 R76, [R1+0xe50] ;  /* 0x000e5000014c7983 */ /* 0x002f280000300a00 */
[----:B--2---:R-:W2:Y:S01]  /*1e540*/  LDL.LU.64 R78, [R1+0xe58] ;  /* 0x000e5800014e7983 */ /* 0x004ea20000300a00 */
[----:B---3--:R-:W-:-:S15]  /*1e550*/  HMMA.1688.F32.TF32 R72, R240, R4, R72 ;  /* 0x00000004f048723c */ /* 0x008fde0000081048 */
[----:B------:R-:W-:-:S04]  /*1e560*/  NOP ;  /* 0x0000000000007918 */ /* 0x000fc80000000000 */
[----:B------:R1:W-:Y:S04]  /*1e570*/  STL.64 [R1+0xd0], R72 ;  /* 0x0000d04801007387 */ /* 0x0003e80000100a00 */
[----:B------:R3:W-:Y:S04]  /*1e580*/  STL.64 [R1+0xd8], R74 ;  /* 0x0000d84a01007387 */ /* 0x0007e80000100a00 */
[----:B-1----:R-:W2:Y:S04]  /*1e590*/  LDL.LU.64 R72, [R1+0xe40] ;  /* 0x000e400001487983 */ /* 0x002ea80000300a00 */
[----:B---3--:R-:W3:Y:S01]  /*1e5a0*/  LDL.LU.64 R74, [R1+0xe48] ;  /* 0x000e4800014a7983 */ /* 0x008ee20000300a00 */
[----:B----4-:R-:W-:-:S15]  /*1e5b0*/  HMMA.1688.F32.TF32 R68, R236, R64, R68 ;  /* 0x00000040ec44723c */ /* 0x010fde0000081044 */
[----:B------:R-:W-:-:S04]  /*1e5c0*/  NOP ;  /* 0x0000000000007918 */ /* 0x000fc80000000000 */
[----:B------:R1:W-:Y:S04]  /*1e5d0*/  STL.64 [R1+0x400], R68 ;  /* 0x0004004401007387 */ /* 0x0003e80000100a00 */
[----:B------:R4:W-:Y:S04]  /*1e5e0*/  STL.64 [R1+0x408], R70 ;  /* 0x0004084601007387 */ /* 0x0009e80000100a00 */
[----:B-1----:R-:W3:Y:S04]  /*1e5f0*/  LDL.LU.64 R68, [R1+0xe30] ;  /* 0x000e300001447983 */ /* 0x002ee80000300a00 */
[----:B----4-:R-:W4:Y:S01]  /*1e600*/  LDL.LU.64 R70, [R1+0xe38] ;  /* 0x000e380001467983 */ /* 0x010f220000300a00 */
[C---:B------:R-:W-:Y:S08]  /*1e610*/  HMMA.1688.F32.TF32 R84, R240.reuse, R16, R84 ;  /* 0x00000010f054723c */ /* 0x040ff00000081054 */
[----:B------:R-:W-:Y:S01]  /*1e620*/  HMMA.1688.F32.TF32 R180, R240, R64, R104 ;  /* 0x00000040f0b4723c */ /* 0x000fe20000081068 */
[----:B------:R-:W-:Y:S04]  /*1e630*/  LDS R240, [R246+UR11+0x300] ;  /* 0x0003000bf6f07984 */ /* 0x000fe80008000800 */
[----:B------:R-:W-:Y:S06]  /*1e640*/  LDS R242, [R246+UR11+0x1300] ;  /* 0x0013000bf6f27984 */ /* 0x000fec0008000800 */
[----:B------:R-:W-:-:S02]  /*1e650*/  IMAD.MOV.U32 R232, RZ, RZ, R84 ;  /* 0x000000ffffe87224 */ /* 0x000fc400078e0054 */
[----:B------:R-:W-:Y:S02]  /*1e660*/  IMAD.MOV.U32 R233, RZ, RZ, R85 ;  /* 0x000000ffffe97224 */ /* 0x000fe400078e0055 */
[----:B------:R-:W-:Y:S01]  /*1e670*/  IMAD.MOV.U32 R234, RZ, RZ, R86 ;  /* 0x000000ffffea7224 */ /* 0x000fe200078e0056 */
[----:B------:R-:W4:Y:S01]  /*1e680*/  LDL.LU.64 R84, [R1+0xe20] ;  /* 0x000e200001547983 */ /* 0x000f220000300a00 */
[----:B------:R-:W-:-:S03]  /*1e690*/  IMAD.MOV.U32 R235, RZ, RZ, R87 ;  /* 0x000000ffffeb7224 */ /* 0x000fc600078e0057 */
[----:B------:R-:W4:Y:S01]  /*1e6a0*/  LDL.LU.64 R86, [R1+0xe28] ;  /* 0x000e280001567983 */ /* 0x000f220000300a00 */
[C---:B------:R-:W-:Y:S03]  /*1e6b0*/  HMMA.1688.F32.TF32 R104, R236.reuse, R60, R100 ;  /* 0x0000003cec68723c */ /* 0x040fe60000081064 */
[----:B------:R-:W4:Y:S04]  /*1e6c0*/  LDL.LU.64 R80, [R1+0xe10] ;  /* 0x000e100001507983 */ /* 0x000f280000300a00 */
[----:B------:R-:W4:Y:S01]  /*1e6d0*/  LDL.LU.64 R82, [R1+0xe18] ;  /* 0x000e180001527983 */ /* 0x000f220000300a00 */
[C---:B------:R-:W-:Y:S03]  /*1e6e0*/  HMMA.1688.F32.TF32 R100, R236.reuse, R56, R96 ;  /* 0x00000038ec64723c */ /* 0x040fe60000081060 */
[----:B------:R-:W-:Y:S04]  /*1e6f0*/  LDS R241, [R247+UR11+0x300] ;  /* 0x0003000bf7f17984 */ /* 0x000fe80008000800 */
[----:B------:R-:W1:Y:S01]  /*1e700*/  LDS R243, [R247+UR11+0x1300] ;  /* 0x0013000bf7f37984 */ /* 0x000e620008000800 */
[C---:B------:R-:W-:Y:S03]  /*1e710*/  HMMA.1688.F32.TF32 R96, R236.reuse, R52, R92 ;  /* 0x00000034ec60723c */ /* 0x040fe6000008105c */
[----:B------:R-:W-:Y:S04]  /*1e720*/  STL.64 [R1+0x4e0], R104 ;  /* 0x0004e06801007387 */ /* 0x000fe80000100a00 */
[----:B------:R-:W-:Y:S04]  /*1e730*/  STL.64 [R1+0x4e8], R106 ;  /* 0x0004e86a01007387 */ /* 0x000fe80000100a00 */
[----:B------:R-:W-:Y:S04]  /*1e740*/  STL.64 [R1+0x4d0], R100 ;  /* 0x0004d06401007387 */ /* 0x000fe80000100a00 */
[----:B------:R-:W-:Y:S04]  /*1e750*/  STL.64 [R1+0x4d8], R102 ;  /* 0x0004d86601007387 */ /* 0x000fe80000100a00 */
[----:B------:R-:W-:Y:S04]  /*1e760*/  STL.64 [R1+0x4c0], R96 ;  /* 0x0004c06001007387 */ /* 0x000fe80000100a00 */
[----:B------:R-:W-:Y:S04]  /*1e770*/  STL.64 [R1+0x4c8], R98 ;  /* 0x0004c86201007387 */ /* 0x000fe80000100a00 */
[----:B------:R-:W-:Y:S04]  /*1e780*/  LDS R246, [R246+UR11+0x1380] ;  /* 0x0013800bf6f67984 */ /* 0x000fe80008000800 */
[----:B------:R-:W1:Y:S01]  /*1e790*/  LDS R247, [R247+UR11+0x1380] ;  /* 0x0013800bf7f77984 */ /* 0x000e620008000800 */
[C---:B------:R-:W-:Y:S08]  /*1e7a0*/  HMMA.1688.F32.TF32 R92, R236.reuse, R48, R88 ;  /* 0x00000030ec5c723c */ /* 0x040ff00000081058 */
[C---:B--2---:R-:W-:Y:S01]  /*1e7b0*/  HMMA.1688.F32.TF32 R88, R236.reuse, R44, R76 ;  /* 0x0000002cec58723c */ /* 0x044fe2000008104c */
[----:B------:R-:W2:Y:S10]  /*1e7c0*/  LDL.LU.64 R76, [R1+0xef0] ;  /* 0x000ef000014c7983 */ /* 0x000eb40000300a00 */
[----:B------:R-:W-:Y:S04]  /*1e7d0*/  STL.64 [R1+0x4b0], R92 ;  /* 0x0004b05c01007387 */ /* 0x000fe80000100a00 */
[----:B------:R-:W-:Y:S04]  /*1e7e0*/  STL.64 [R1+0x4b8], R94 ;  /* 0x0004b85e01007387 */ /* 0x000fe80000100a00 */
[----:B------:R-:W2:Y:S04]  /*1e7f0*/  LDL.LU.64 R78, [R1+0xef8] ;  /* 0x000ef800014e7983 */ /* 0x000ea80000300a00 */
[----:B------:R-:W-:Y:S04]  /*1e800*/  STL.64 [R1+0x4a0], R88 ;  /* 0x0004a05801007387 */ /* 0x000fe80000100a00 */
[----:B------:R3:W-:Y:S02]  /*1e810*/  STL.64 [R1+0x4a8], R90 ;  /* 0x0004a85a01007387 */ /* 0x0007e40000100a00 */
[----:B---3--:R-:W-:Y:S02]  /*1e820*/  HMMA.1688.F32.TF32 R88, R236, R40, R72 ;  /* 0x00000028ec58723c */ /* 0x008fe40000081048 */
[----:B------:R-:W3:Y:S04]  /*1e830*/  LDL.LU.64 R72, [R1+0xee0] ;  /* 0x000ee00001487983 */ /* 0x000ee80000300a00 */
[----:B------:R-:W3:-:S13]  /*1e840*/  LDL.LU.64 R74, [R1+0xee8] ;  /* 0x000ee800014a7983 */ /* 0x000eda0000300a00 */
[----:B------:R-:W-:Y:S04]  /*1e850*/  STL.64 [R1+0x490], R88 ;  /* 0x0004905801007387 */ /* 0x000fe80000100a00 */
[----:B------:R4:W-:Y:S02]  /*1e860*/  STL.64 [R1+0x498], R90 ;  /* 0x0004985a01007387 */ /* 0x0009e40000100a00 */
[C---:B----4-:R-:W-:Y:S02]  /*1e870*/  HMMA.1688.F32.TF32 R88, R236.reuse, R36, R68 ;  /* 0x00000024ec58723c */ /* 0x050fe40000081044 */
[----:B------:R-:W4:Y:S04]  /*1e880*/  LDL.LU.64 R68, [R1+0xed0] ;  /* 0x000ed00001447983 */ /* 0x000f280000300a00 */
[----:B------:R-:W4:Y:S02]  /*1e890*/  LDL.LU.64 R70, [R1+0xed8] ;  /* 0x000ed80001467983 */ /* 0x000f240000300a00 */
[C---:B------:R-:W-:Y:S08]  /*1e8a0*/  HMMA.1688.F32.TF32 R84, R236.reuse, R32, R84 ;  /* 0x00000020ec54723c */ /* 0x040ff00000081054 */
[C---:B------:R-:W-:Y:S03]  /*1e8b0*/  HMMA.1688.F32.TF32 R80, R236.reuse, R28, R80 ;  /* 0x0000001cec50723c */ /* 0x040fe60000081050 */
[----:B------:R-:W-:Y:S04]  /*1e8c0*/  STL.64 [R1+0x480], R88 ;  /* 0x0004805801007387 */ /* 0x000fe80000100a00 */
[----:B------:R-:W-:Y:S04]  /*1e8d0*/  STL.64 [R1+0x488], R90 ;  /* 0x0004885a01007387 */ /* 0x000fe80000100a00 */
[----:B------:R-:W4:Y:S04]  /*1e8e0*/  LDL.LU.64 R100, [R1+0xec0] ;  /* 0x000ec00001647983 */ /* 0x000f280000300a00 */
[----:B------:R-:W4:Y:S04]  /*1e8f0*/  LDL.LU.64 R102, [R1+0xec8] ;  /* 0x000ec80001667983 */ /* 0x000f280000300a00 */
[----:B------:R-:W-:Y:S04]  /*1e900*/  STL.64 [R1+0x470], R84 ;  /* 0x0004705401007387 */ /* 0x000fe80000100a00 */
[----:B------:R-:W-:Y:S04]  /*1e910*/  STL.64 [R1+0x478], R86 ;  /* 0x0004785601007387 */ /* 0x000fe80000100a00 */
[----:B------:R-:W4:Y:S04]  /*1e920*/  LDL.LU.64 R96, [R1+0xeb0] ;  /* 0x000eb00001607983 */ /* 0x000f280000300a00 */
[----:B------:R-:W4:Y:S04]  /*1e930*/  LDL.LU.64 R98, [R1+0xeb8] ;  /* 0x000eb80001627983 */ /* 0x000f280000300a00 */
[----:B------:R1:W-:Y:S04]  /*1e940*/  STL.64 [R1+0x460], R80 ;  /* 0x0004605001007387 */ /* 0x0003e80000100a00 */
[----:B------:R1:W-:Y:S04]  /*1e950*/  STL.64 [R1+0x468], R82 ;  /* 0x0004685201007387 */ /* 0x0003e80000100a00 */
[----:B------:R-:W4:Y:S04]  /*1e960*/  LDL.LU.64 R92, [R1+0xea0] ;  /* 0x000ea000015c7983 */ /* 0x000f280000300a00 */
[----:B------:R-:W4:Y:S04]  /*1e970*/  LDL.LU.64 R94, [R1+0xea8] ;  /* 0x000ea800015e7983 */ /* 0x000f280000300a00 */
[----:B-1----:R-:W4:Y:S04]  /*1e980*/  LDL.LU.64 R80, [R1+0xd80] ;  /* 0x000d800001507983 */ /* 0x002f280000300a00 */
[----:B------:R-:W4:Y:S01]  /*1e990*/  LDL.LU.64 R82, [R1+0xd88] ;  /* 0x000d880001527983 */ /* 0x000f220000300a00 */
[----:B--2---:R-:W-:Y:S03]  /*1e9a0*/  HMMA.1688.F32.TF32 R84, R236, R24, R76 ;  /* 0x00000018ec54723c */ /* 0x004fe6000008104c */
[----:B------:R-:W2:Y:S04]  /*1e9b0*/  LDL.LU.64 R76, [R1+0xd70] ;  /* 0x000d7000014c7983 */ /* 0x000ea80000300a00 */
[----:B------:R-:W2:-:S12]  /*1e9c0*/  LDL.LU.64 R78, [R1+0xd78] ;  /* 0x000d7800014e7983 */ /* 0x000e980000300a00 */
[----:B------:R1:W-:Y:S04]  /*1e9d0*/  STL.64 [R1+0x450], R84 ;  /* 0x0004505401007387 */ /* 0x0003e80000100a00 */
[----:B------:R1:W-:Y:S04]  /*1e9e0*/  STL.64 [R1+0x458], R86 ;  /* 0x0004585601007387 */ /* 0x0003e80000100a00 */
[----:B------:R-:W2:Y:S04]  /*1e9f0*/  LDL.LU.64 R88, [R1+0xd50] ;  /* 0x000d500001587983 */ /* 0x000ea80000300a00 */
[----:B------:R-:W2:Y:S01]  /*1ea00*/  LDL.LU.64 R90, [R1+0xd58] ;  /* 0x000d5800015a7983 */ /* 0x000ea20000300a00 */
[C---:B---3--:R-:W-:Y:S03]  /*1ea10*/  HMMA.1688.F32.TF32 R104, R236.reuse, R20, R72 ;  /* 0x00000014ec68723c */ /* 0x048fe60000081048 */
[----:B-1----:R-:W3:Y:S04]  /*1ea20*/  LDL.LU.64 R84, [R1+0xd40] ;  /* 0x000d400001547983 */ /* 0x002ee80000300a00 */
[----:B------:R-:W3:Y:S04]  /*1ea30*/  LDL.LU.64 R86, [R1+0xd48] ;  /* 0x000d480001567983 */ /* 0x000ee80000300a00 */
[----:B------:R-:W3:Y:S04]  /*1ea40*/  LDL.LU.64 R72, [R1+0xd30] ;  /* 0x000d300001487983 */ /* 0x000ee80000300a00 */
[----:B------:R-:W3:Y:S04]  /*1ea50*/  LDL.LU.64 R74, [R1+0xd38] ;  /* 0x000d3800014a7983 */ /* 0x000ee80000300a00 */
[----:B------:R-:W-:Y:S04]  /*1ea60*/  STL.64 [R1+0x440], R104 ;  /* 0x0004406801007387 */ /* 0x000fe80000100a00 */
[----:B------:R4:W-:Y:S02]  /*1ea70*/  STL.64 [R1+0x448], R106 ;  /* 0x0004486a01007387 */ /* 0x0009e40000100a00 */
[----:B----4-:R-:W-:Y:S02]  /*1ea80*/  HMMA.1688.F32.TF32 R104, R236, R16, R68 ;  /* 0x00000010ec68723c */ /* 0x010fe40000081044 */
[----:B------:R-:W4:Y:S04]  /*1ea90*/  LDL.LU.64 R68, [R1+0xd20] ;  /* 0x000d200001447983 */ /* 0x000f280000300a00 */
[----:B------:R-:W4:-:S13]  /*1eaa0*/  LDL.LU.64 R70, [R1+0xd28] ;  /* 0x000d280001467983 */ /* 0x000f1a0000300a00 */
[----:B------:R-:W-:Y:S04]  /*1eab0*/  STL.64 [R1+0x430], R104 ;  /* 0x0004306801007387 */ /* 0x000fe80000100a00 */
[----:B------:R1:W-:Y:S02]  /*1eac0*/  STL.64 [R1+0x438], R106 ;  /* 0x0004386a01007387 */ /* 0x0003e40000100a00 */
[C---:B-1----:R-:W-:Y:S08]  /*1ead0*/  HMMA.1688.F32.TF32 R104, R236.reuse, R12, R100 ;  /* 0x0000000cec68723c */ /* 0x042ff00000081064 */
[C---:B------:R-:W-:Y:S08]  /*1eae0*/  HMMA.1688.F32.TF32 R100, R236.reuse, R8, R96 ;  /* 0x00000008ec64723c */ /* 0x040ff00000081060 */
[----:B------:R-:W-:Y:S03]  /*1eaf0*/  HMMA.1688.F32.TF32 R96, R236, R4, R92 ;  /* 0x00000004ec60723c */ /* 0x000fe6000008105c */
[----:B------:R-:W-:Y:S01]  /*1eb00*/  STL.64 [R1+0x420], R104 ;  /* 0x0004206801007387 */ /* 0x000fe20000100a00 */
[----:B------:R-:W-:-:S02]  /*1eb10*/  IMAD.MOV.U32 R250, RZ, RZ, R66 ;  /* 0x000000fffffa7224 */ /* 0x000fc400078e0042 */
[----:B------:R-:W-:Y:S01]  /*1eb20*/  IMAD.MOV.U32 R251, RZ, RZ, R67 ;  /* 0x000000fffffb7224 */ /* 0x000fe200078e0043 */
[----:B------:R-:W-:Y:S01]  /*1eb30*/  LDS R236, [R0+UR11+0x2000] ;  /* 0x0020000b00ec7984 */ /* 0x000fe20008000800 */
[C---:B------:R-:W-:Y:S03]  /*1eb40*/  HMMA.1688.F32.TF32 R92, R240.reuse, R64, R80 ;  /* 0x00000040f05c723c */ /* 0x040fe60000081050 */
        /* <DEDUP_REMOVED lines=8> */
[----:B------:R2:W-:Y:S04]  /*1ebd0*/  STL.64 [R1+0x3e8], R94 ;  /* 0x0003e85e01007387 */ /* 0x0005e80000100a00 */
[----:B------:R-:W-:Y:S01]  /*1ebe0*/  LDS R238, [R0+UR11+0x3000] ;  /* 0x0030000b00ee7984 */ /* 0x000fe20008000800 */
[C---:B--2---:R-:W-:Y:S03]  /*1ebf0*/  HMMA.1688.F32.TF32 R92, R240.reuse, R60, R76 ;  /* 0x0000003cf05c723c */ /* 0x044fe6000008104c */
[----:B------:R-:W2:Y:S04]  /*1ec00*/  LDL.LU.64 R76, [R1+0xd00] ;  /* 0x000d0000014c7983 */ /* 0x000ea80000300a00 */
[----:B------:R-:W2:Y:S01]  /*1ec10*/  LDL.LU.64 R78, [R1+0xd08] ;  /* 0x000d0800014e7983 */ /* 0x000ea20000300a00 */
[C---:B------:R-:W-:Y:S08]  /*1ec20*/  HMMA.1688.F32.TF32 R88, R240.reuse, R56, R88 ;  /* 0x00000038f058723c */ /* 0x040ff00000081058 */
[C---:B---3--:R-:W-:Y:S03]  /*1ec30*/  HMMA.1688.F32.TF32 R84, R240.reuse, R52, R84 ;  /* 0x00000034f054723c */ /* 0x048fe60000081054 */
[----:B------:R-:W-:Y:S04]  /*1ec40*/  STL.64 [R1+0x3d0], R92 ;  /* 0x0003d05c01007387 */ /* 0x000fe80000100a00 */
[----:B------:R-:W-:Y:S04]  /*1ec50*/  STL.64 [R1+0x3d8], R94 ;  /* 0x0003d85e01007387 */ /* 0x000fe80000100a00 */
[----:B------:R-:W3:Y:S04]  /*1ec60*/  LDL.LU.64 R100, [R1+0xcf0] ;  /* 0x000cf00001647983 */ /* 0x000ee80000300a00 */
[----:B------:R-:W-:Y:S04]  /*1ec70*/  STL.64 [R1+0x3c0], R88 ;  /* 0x0003c05801007387 */ /* 0x000fe80000100a00 */
[----:B------:R-:W-:Y:S04]  /*1ec80*/  STL.64 [R1+0x3c8], R90 ;  /* 0x0003c85a01007387 */ /* 0x000fe80000100a00 */
[----:B------:R-:W3:Y:S04]  /*1ec90*/  LDL.LU.64 R102, [R1+0xcf8] ;  /* 0x000cf80001667983 */ /* 0x000ee80000300a00 */
[----:B------:R-:W-:Y:S04]  /*1eca0*/  STL.64 [R1+0x3b0], R84 ;  /* 0x0003b05401007387 */ /* 0x000fe80000100a00 */
[----:B------:R1:W-:Y:S01]  /*1ecb0*/  STL.64 [R1+0x3b8], R86 ;  /* 0x0003b85601007387 */ /* 0x0003e20000100a00 */
[C---:B----4-:R-:W-:Y:S08]  /*1ecc0*/  HMMA.1688.F32.TF32 R68, R240.reuse, R44, R68 ;  /* 0x0000002cf044723c */ /* 0x050ff00000081044 */
[----:B-1----:R-:W-:Y:S01]  /*1ecd0*/  HMMA.1688.F32.TF32 R84, R240, R48, R72 ;  /* 0x00000030f054723c */ /* 0x002fe20000081048 */
[----:B------:R-:W4:Y:S04]  /*1ece0*/  LDL.LU.64 R72, [R1+0xe00] ;  /* 0x000e000001487983 */ /* 0x000f280000300a00 */
[----:B------:R-:W4:-:S14]  /*1ecf0*/  LDL.LU.64 R74, [R1+0xe08] ;  /* 0x000e0800014a7983 */ /* 0x000f1c0000300a00 */
        /* <DEDUP_REMOVED lines=10> */
[----:B------:R-:W-:Y:S03]  /*1eda0*/  HMMA.1688.F32.TF32 R84, R240, R40, R80 ;  /* 0x00000028f054723c */ /* 0x000fe60000081050 */
[----:B------:R-:W4:Y:S04]  /*1edb0*/  LDL.LU.64 R80, [R1+0xdc0] ;  /* 0x000dc00001507983 */ /* 0x000f280000300a00 */
[----:B------:R-:W4:-:S12]  /*1edc0*/  LDL.LU.64 R82, [R1+0xdc8] ;  /* 0x000dc80001527983 */ /* 0x000f180000300a00 */
[----:B------:R-:W-:Y:S04]  /*1edd0*/  STL.64 [R1+0x380], R84 ;  /* 0x0003805401007387 */ /* 0x000fe80000100a00 */
[----:B------:R2:W-:Y:S02]  /*1ede0*/  STL.64 [R1+0x388], R86 ;  /* 0x0003885601007387 */ /* 0x0005e40000100a00 */
[----:B--2---:R-:W-:Y:S02]  /*1edf0*/  HMMA.1688.F32.TF32 R84, R240, R36, R76 ;  /* 0x00000024f054723c */ /* 0x004fe4000008104c */
[----:B------:R-:W2:Y:S04]  /*1ee00*/  LDL.LU.64 R76, [R1+0xdb0] ;  /* 0x000db000014c7983 */ /* 0x000ea80000300a00 */
[----:B------:R-:W2:-:S13]  /*1ee10*/  LDL.LU.64 R78, [R1+0xdb8] ;  /* 0x000db800014e7983 */ /* 0x000e9a0000300a00 */
[----:B------:R1:W-:Y:S04]  /*1ee20*/  STL.64 [R1+0x370], R84 ;  /* 0x0003705401007387 */ /* 0x0003e80000100a00 */
[----:B------:R1:W-:Y:S04]  /*1ee30*/  STL.64 [R1+0x378], R86 ;  /* 0x0003785601007387 */ /* 0x0003e80000100a00 */
[----:B------:R-:W2:Y:S04]  /*1ee40*/  LDL.LU.64 R88, [R1+0xd90] ;  /* 0x000d900001587983 */ /* 0x000ea80000300a00 */
[----:B------:R-:W2:Y:S04]  /*1ee50*/  LDL.LU.64 R90, [R1+0xd98] ;  /* 0x000d9800015a7983 */ /* 0x000ea80000300a00 */
[----:B-1----:R-:W2:Y:S04]  /*1ee60*/  LDL.LU.64 R84, [R1+0xce0] ;  /* 0x000ce00001547983 */ /* 0x002ea80000300a00 */
[----:B------:R-:W2:Y:S01]  /*1ee70*/  LDL.LU.64 R86, [R1+0xce8] ;  /* 0x000ce80001567983 */ /* 0x000ea20000300a00 */
[C---:B---3--:R-:W-:Y:S08]  /*1ee80*/  HMMA.1688.F32.TF32 R104, R240.reuse, R32, R100 ;  /* 0x00000020f068723c */ /* 0x048ff00000081064 */
[C---:B----4-:R-:W-:Y:S01]  /*1ee90*/  HMMA.1688.F32.TF32 R100, R240.reuse, R28, R72 ;  /* 0x0000001cf064723c */ /* 0x050fe20000081048 */
[----:B------:R-:W3:Y:S10]  /*1eea0*/  LDL.LU.64 R72, [R1+0xcd0] ;  /* 0x000cd00001487983 */ /* 0x000ef40000300a00 */
[----:B------:R-:W-:Y:S04]  /*1eeb0*/  STL.64 [R1+0x360], R104 ;  /* 0x0003606801007387 */ /* 0x000fe80000100a00 */
[----:B------:R-:W-:Y:S04]  /*1eec0*/  STL.64 [R1+0x368], R106 ;  /* 0x0003686a01007387 */ /* 0x000fe80000100a00 */
[----:B------:R-:W3:Y:S04]  /*1eed0*/  LDL.LU.64 R74, [R1+0xcd8] ;  /* 0x000cd800014a7983 */ /* 0x000ee80000300a00 */
[----:B------:R-:W-:Y:S04]  /*1eee0*/  STL.64 [R1+0x350], R100 ;  /* 0x0003506401007387 */ /* 0x000fe80000100a00 */
[----:B------:R1:W-:Y:S02]  /*1eef0*/  STL.64 [R1+0x358], R102 ;  /* 0x0003586601007387 */ /* 0x0003e40000100a00 */
[C---:B-1----:R-:W-:Y:S08]  /*1ef00*/  HMMA.1688.F32.TF32 R100, R240.reuse, R24, R96 ;  /* 0x00000018f064723c */ /* 0x042ff00000081060 */
[C---:B------:R-:W-:Y:S08]  /*1ef10*/  HMMA.1688.F32.TF32 R96, R240.reuse, R20, R92 ;  /* 0x00000014f060723c */ /* 0x040ff0000008105c */
[C---:B------:R-:W-:Y:S03]  /*1ef20*/  HMMA.1688.F32.TF32 R92, R240.reuse, R16, R68 ;  /* 0x00000010f05c723c */ /* 0x040fe60000081044 */
        /* <DEDUP_REMOVED lines=8> */
[----:B-1----:R-:W-:Y:S02]  /*1efb0*/  HMMA.1688.F32.TF32 R92, R240, R12, R80 ;  /* 0x0000000cf05c723c */ /* 0x002fe40000081050 */
[----:B------:R-:W4:Y:S04]  /*1efc0*/  LDL.LU.64 R80, [R1+0xcb0] ;  /* 0x000cb00001507983 */ /* 0x000f280000300a00 */
[----:B------:R-:W4:-:S13]  /*1efd0*/  LDL.LU.64 R82, [R1+0xcb8] ;  /* 0x000cb80001527983 */ /* 0x000f1a0000300a00 */
[----:B------:R-:W-:Y:S04]  /*1efe0*/  STL.64 [R1+0x960], R92 ;  /* 0x0009605c01007387 */ /* 0x000fe80000100a00 */
[----:B------:R2:W-:Y:S02]  /*1eff0*/  STL.64 [R1+0x968], R94 ;  /* 0x0009685e01007387 */ /* 0x0005e40000100a00 */
[C---:B--2---:R-:W-:Y:S02]  /*1f000*/  HMMA.1688.F32.TF32 R92, R240.reuse, R8, R76 ;  /* 0x00000008f05c723c */ /* 0x044fe4000008104c */
[----:B------:R-:W2:Y:S04]  /*1f010*/  LDL.LU.64 R76, [R1+0xca0] ;  /* 0x000ca000014c7983 */ /* 0x000ea80000300a00 */
[----:B------:R-:W2:Y:S02]  /*1f020*/  LDL.LU.64 R78, [R1+0xca8] ;  /* 0x000ca800014e7983 */ /* 0x000ea40000300a00 */
[----:B------:R-:W-:Y:S08]  /*1f030*/  HMMA.1688.F32.TF32 R88, R240, R4, R88 ;  /* 0x00000004f058723c */ /* 0x000ff00000081058 */
[----:B------:R-:W-:Y:S03]  /*1f040*/  HMMA.1688.F32.TF32 R84, R244, R64, R84 ;  /* 0x00000040f454723c */ /* 0x000fe60000081054 */
[----:B------:R-:W-:Y:S04]  /*1f050*/  STL.64 [R1+0x9b0], R92 ;  /* 0x0009b05c01007387 */ /* 0x000fe80000100a00 */
[----:B------:R-:W-:Y:S01]  /*1f060*/  STL.64 [R1+0x9b8], R94 ;  /* 0x0009b85e01007387 */ /* 0x000fe20000100a00 */
[----:B------:R-:W-:-:S02]  /*1f070*/  IMAD.MOV.U32 R200, RZ, RZ, R43 ;  /* 0x000000ffffc87224 */ /* 0x000fc400078e002b */
[----:B------:R-:W-:Y:S01]  /*1f080*/  IMAD.MOV.U32 R201, RZ, RZ, R42 ;  /* 0x000000ffffc97224 */ /* 0x000fe200078e002a */
[----:B------:R-:W-:Y:S01]  /*1f090*/  LDS R240, [R0+UR11+0x2080] ;  /* 0x0020800b00f07984 */ /* 0x000fe20008000800 */
[----:B------:R-:W-:Y:S02]  /*1f0a0*/  IMAD.MOV.U32 R202, RZ, RZ, R39 ;  /* 0x000000ffffca7224 */ /* 0x000fe400078e0027 */
[----:B------:R-:W-:Y:S01]  /*1f0b0*/  IMAD.MOV.U32 R203, RZ, RZ, R30 ;  /* 0x000000ffffcb7224 */ /* 0x000fe200078e001e */
[----:B------:R-:W-:Y:S04]  /*1f0c0*/  LDS R242, [R0+UR11+0x3080] ;  /* 0x0030800b00f27984 */ /* 0x000fe80008000800 */
[----:B------:R-:W-:Y:S01]  /*1f0d0*/  IMAD.MOV.U32 R64, RZ, RZ, R87 ;  /* 0x000000ffff407224 */ /* 0x000fe200078e0057 */
[----:B------:R-:W-:Y:S04]  /*1f0e0*/  STL.64 [R1+0x9f0], R84 ;  /* 0x0009f05401007387 */ /* 0x000fe80000100a00 */
[----:B------:R-:W-:Y:S04]  /*1f0f0*/  STL.64 [R1+0x9a0], R88 ;  /* 0x0009a05801007387 */ /* 0x000fe80000100a00 */
[----:B------:R-:W-:Y:S04]  /*1f100*/  STL.64 [R1+0x9a8], R90 ;  /* 0x0009a85a01007387 */ /* 0x000fe80000100a00 */
[----:B------:R-:W-:Y:S01]  /*1f110*/  STL [R1+0x9f8], R86 ;  /* 0x0009f85601007387 */ /* 0x000fe20000100800 */
[----:B---3--:R-:W-:Y:S03]  /*1f120*/  HMMA.1688.F32.TF32 R72, R244, R60, R72 ;  /* 0x0000003cf448723c */ /* 0x008fe60000081048 */
[----:B------:R-:W-:-:S15]  /*1f130*/  STL [R1+0x2350], R64 ;  /* 0x0023504001007387 */ /* 0x000fde0000100800 */
[----:B------:R-:W-:Y:S01]  /*1f140*/  NOP ;  /* 0x0000000000007918 */ /* 0x000fe20000000000 */
[----:B------:R1:W-:Y:S01]  /*1f150*/  STL.64 [R1+0xa30], R72 ;  /* 0x000a304801007387 */ /* 0x0003e20000100a00 */
[----:B------:R-:W-:Y:S02]  /*1f160*/  IMAD.MOV.U32 R61, RZ, RZ, R74 ;  /* 0x000000ffff3d7224 */ /* 0x000fe400078e004a */
[----:B------:R-:W-:Y:S01]  /*1f170*/  IMAD.MOV.U32 R60, RZ, RZ, R75 ;  /* 0x000000ffff3c7224 */ /* 0x000fe200078e004b */
[----:B-1----:R-:W3:Y:S04]  /*1f180*/  LDL.LU.64 R72, [R1+0xc90] ;  /* 0x000c900001487983 */ /* 0x002ee80000300a00 */
[----:B------:R-:W3:Y:S04]  /*1f190*/  LDL.LU.64 R74, [R1+0xc98] ;  /* 0x000c9800014a7983 */ /* 0x000ee80000300a00 */
[----:B------:R-:W-:Y:S04]  /*1f1a0*/  STL [R1+0x2358], R60 ;  /* 0x0023583c01007387 */ /* 0x000fe80000100800 */
[----:B------:R-:W-:Y:S01]  /*1f1b0*/  STL [R1+0x2354], R61 ;  /* 0x0023543d01007387 */ /* 0x000fe20000100800 */
[----:B----4-:R-:W-:-:S15]  /*1f1c0*/  HMMA.1688.F32.TF32 R68, R244, R56, R68 ;  /* 0x00000038f444723c */ /* 0x010fde0000081044 */
[----:B------:R-:W-:-:S04]  /*1f1d0*/  NOP ;  /* 0x0000000000007918 */ /* 0x000fc80000000000 */
[----:B------:R-:W-:Y:S01]  /*1f1e0*/  IMAD.MOV.U32 R64, RZ, RZ, R69 ;  /* 0x000000ffff407224 */ /* 0x000fe200078e0045 */
[----:B------:R1:W-:Y:S01]  /*1f1f0*/  STL [R1+0xd50], R68 ;  /* 0x000d504401007387 */ /* 0x0003e20000100800 */
[----:B------:R-:W-:Y:S02]  /*1f200*/  IMAD.MOV.U32 R57, RZ, RZ, R70 ;  /* 0x000000ffff397224 */ /* 0x000fe400078e0046 */
[----:B------:R-:W-:Y:S01]  /*1f210*/  IMAD.MOV.U32 R56, RZ, RZ, R71 ;  /* 0x000000ffff387224 */ /* 0x000fe200078e0047 */
[----:B-1----:R-:W4:Y:S04]  /*1f220*/  LDL.LU.64 R68, [R1+0xc80] ;  /* 0x000c800001447983 */ /* 0x002f280000300a00 */
[----:B------:R-:W4:Y:S01]  /*1f230*/  LDL.LU.64 R70, [R1+0xc88] ;  /* 0x000c880001467983 */ /* 0x000f220000300a00 */
[----:B------:R-:W-:Y:S03]  /*1f240*/  HMMA.1688.F32.TF32 R80, R244, R52, R80 ;  /* 0x00000034f450723c */ /* 0x000fe60000081050 */
[----:B------:R-:W-:Y:S04]  /*1f250*/  STL [R1+0x2364], R56 ;  /* 0x0023643801007387 */ /* 0x000fe80000100800 */
[----:B------:R1:W-:Y:S04]  /*1f260*/  STL [R1+0x2360], R57 ;  /* 0x0023603901007387 */ /* 0x0003e80000100800 */
[----:B------:R1:W-:Y:S08]  /*1f270*/  STL [R1+0x235c], R64 ;  /* 0x00235c4001007387 */ /* 0x0003f00000100800 */
[----:B------:R-:W-:-:S02]  /*1f280*/  IMAD.MOV.U32 R61, RZ, RZ, R83 ;  /* 0x000000ffff3d7224 */ /* 0x000fc400078e0053 */
[----:B------:R-:W-:Y:S01]  /*1f290*/  IMAD.MOV.U32 R60, RZ, RZ, R82 ;  /* 0x000000ffff3c7224 */ /* 0x000fe200078e0052 */
[----:B------:R-:W-:Y:S04]  /*1f2a0*/  STL.64 [R1+0xd40], R80 ;  /* 0x000d405001007387 */ /* 0x000fe80000100a00 */
[----:B------:R-:W-:Y:S04]  /*1f2b0*/  STL [R1+0x236c], R61 ;  /* 0x00236c3d01007387 */ /* 0x000fe80000100800 */
[----:B------:R-:W-:Y:S01]  /*1f2c0*/  STL [R1+0x2368], R60 ;  /* 0x0023683c01007387 */ /* 0x000fe20000100800 */
        /* <DEDUP_REMOVED lines=12> */
[----:B---3--:R-:W-:-:S15]  /*1f390*/  HMMA.1688.F32.TF32 R72, R244, R44, R72 ;  /* 0x0000002cf448723c */ /* 0x008fde0000081048 */
[----:B------:R-:W-:-:S04]  /*1f3a0*/  NOP ;  /* 0x0000000000007918 */ /* 0x000fc80000000000 */
[----:B-1----:R-:W-:Y:S02]  /*1f3b0*/  IMAD.MOV.U32 R57, RZ, RZ, R72 ;  /* 0x000000ffff397224 */ /* 0x002fe400078e0048 */
[----:B------:R-:W-:Y:S02]  /*1f3c0*/  IMAD.MOV.U32 R64, RZ, RZ, R73 ;  /* 0x000000ffff407224 */ /* 0x000fe400078e0049 */
[----:B------:R-:W-:Y:S01]  /*1f3d0*/  IMAD.MOV.U32 R45, RZ, RZ, R74 ;  /* 0x000000ffff2d7224 */ /* 0x000fe200078e004a */
[----:B------:R-:W3:Y:S01]  /*1f3e0*/  LDL.LU.64 R72, [R1+0xc60] ;  /* 0x000c600001487983 */ /* 0x000ee20000300a00 */
[----:B------:R-:W-:-:S03]  /*1f3f0*/  IMAD.MOV.U32 R44, RZ, RZ, R75 ;  /* 0x000000ffff2c7224 */ /* 0x000fc600078e004b */
[----:B------:R-:W3:Y:S04]  /*1f400*/  LDL.LU.64 R74, [R1+0xc68] ;  /* 0x000c6800014a7983 */ /* 0x000ee80000300a00 */
[----:B------:R-:W-:Y:S04]  /*1f410*/  STL [R1+0x238c], R44 ;  /* 0x00238c2c01007387 */ /* 0x000fe80000100800 */
[----:B------:R-:W-:Y:S04]  /*1f420*/  STL [R1+0x2388], R45 ;  /* 0x0023882d01007387 */ /* 0x000fe80000100800 */
[----:B------:R-:W-:Y:S01]  /*1f430*/  STL [R1+0x2384], R64 ;  /* 0x0023844001007387 */ /* 0x000fe20000100800 */
[----:B----4-:R-:W-:Y:S03]  /*1f440*/  HMMA.1688.F32.TF32 R68, R244, R40, R68 ;  /* 0x00000028f444723c */ /* 0x010fe60000081044 */
[----:B------:R1:W-:-:S15]  /*1f450*/  STL [R1+0x2380], R57 ;  /* 0x0023803901007387 */ /* 0x0003de0000100800 */
[----:B------:R-:W-:Y:S01]  /*1f460*/  NOP ;  /* 0x0000000000007918 */ /* 0x000fe20000000000 */
[----:B------:R-:W-:Y:S02]  /*1f470*/  IMAD.MOV.U32 R53, RZ, RZ, R68 ;  /* 0x000000ffff357224 */ /* 0x000fe400078e0044 */
[----:B------:R-:W-:Y:S02]  /*1f480*/  IMAD.MOV.U32 R61, RZ, RZ, R69 ;  /* 0x000000ffff3d7224 */ /* 0x000fe400078e0045 */
[----:B------:R-:W-:Y:S01]  /*1f490*/  IMAD.MOV.U32 R60, RZ, RZ, R70 ;  /* 0x000000ffff3c7224 */ /* 0x000fe200078e0046 */
[----:B------:R-:W4:Y:S01]  /*1f4a0*/  LDL.LU.64 R68, [R1+0xc50] ;  /* 0x000c500001447983 */ /* 0x000f220000300a00 */
[----:B------:R-:W-:-:S03]  /*1f4b0*/  IMAD.MOV.U32 R56, RZ, RZ, R71 ;  /* 0x000000ffff387224 */ /* 0x000fc600078e0047 */
[----:B------:R-:W4:Y:S04]  /*1f4c0*/  LDL.LU.64 R70, [R1+0xc58] ;  /* 0x000c580001467983 */ /* 0x000f280000300a00 */
[----:B------:R-:W-:Y:S04]  /*1f4d0*/  STL [R1+0x239c], R56 ;  /* 0x00239c3801007387 */ /* 0x000fe80000100800 */
[----:B------:R-:W-:Y:S04]  /*1f4e0*/  STL [R1+0x2398], R60 ;  /* 0x0023983c01007387 */ /* 0x000fe80000100800 */
[----:B------:R-:W-:Y:S04]  /*1f4f0*/  STL [R1+0x2394], R61 ;  /* 0x0023943d01007387 */ /* 0x000fe80000100800 */
[----:B------:R1:W-:Y:S04]  /*1f500*/  STL [R1+0x2390], R53 ;  /* 0x0023903501007387 */ /* 0x0003e80000100800 */
[----:B------:R-:W4:Y:S04]  /*1f510*/  LDL.LU.64 R88, [R1+0xc40] ;  /* 0x000c400001587983 */ /* 0x000f280000300a00 */
[----:B------:R-:W4:Y:S01]  /*1f520*/  LDL.LU.64 R90, [R1+0xc48] ;  /* 0x000c4800015a7983 */ /* 0x000f220000300a00 */
[----:B--2---:R-:W-:-:S15]  /*1f530*/  HMMA.1688.F32.TF32 R76, R244, R36, R76 ;  /* 0x00000024f44c723c */ /* 0x004fde000008104c */
[----:B------:R-:W-:-:S04]  /*1f540*/  NOP ;  /* 0x0000000000007918 */ /* 0x000fc80000000000 */
[----:B------:R-:W-:Y:S02]  /*1f550*/  IMAD.MOV.U32 R52, RZ, RZ, R79 ;  /* 0x000000ffff347224 */ /* 0x000fe400078e004f */
[----:B------:R-:W-:Y:S02]  /*1f560*/  IMAD.MOV.U32 R49, RZ, RZ, R78 ;  /* 0x000000ffff317224 */ /* 0x000fe400078e004e */
[----:B------:R-:W-:Y:S02]  /*1f570*/  IMAD.MOV.U32 R48, RZ, RZ, R77 ;  /* 0x000000ffff307224 */ /* 0x000fe400078e004d */
[----:B-1----:R-:W-:Y:S01]  /*1f580*/  IMAD.MOV.U32 R57, RZ, RZ, R76 ;  /* 0x000000ffff397224 */ /* 0x002fe200078e004c */
[----:B------:R-:W-:Y:S04]  /*1f590*/  STL [R1+0x23ac], R52 ;  /* 0x0023ac3401007387 */ /* 0x000fe80000100800 */
[----:B------:R-:W-:Y:S04]  /*1f5a0*/  STL [R1+0x23a8], R49 ;  /* 0x0023a83101007387 */ /* 0x000fe80000100800 */
[----:B------:R-:W-:Y:S04]  /*1f5b0*/  STL [R1+0x23a4], R48 ;  /* 0x0023a43001007387 */ /* 0x000fe80000100800 */
[----:B------:R1:W-:Y:S04]  /*1f5c0*/  STL [R1+0x23a0], R57 ;  /* 0x0023a03901007387 */ /* 0x0003e80000100800 */
[----:B------:R-:W2:Y:S04]  /*1f5d0*/  LDL.LU.64 R84, [R1+0xc30] ;  /* 0x000c300001547983 */ /* 0x000ea80000300a00 */
[----:B------:R-:W2:Y:S04]  /*1f5e0*/  LDL.LU.64 R86, [R1+0xc38] ;  /* 0x000c380001567983 */ /* 0x000ea80000300a00 */
[----:B------:R-:W2:Y:S04]  /*1f5f0*/  LDL.LU.64 R80, [R1+0xa90] ;  /* 0x000a900001507983 */ /* 0x000ea80000300a00 */
[----:B------:R-:W2:Y:S01]  /*1f600*/  LDL.LU.64 R82, [R1+0xa98] ;  /* 0x000a980001527983 */ /* 0x000ea20000300a00 */
[----:B---3--:R-:W-:-:S15]  /*1f610*/  HMMA.1688.F32.TF32 R72, R244, R32, R72 ;  /* 0x00000020f448723c */ /* 0x008fde0000081048 */
[----:B------:R-:W-:-:S04]  /*1f620*/  NOP ;  /* 0x0000000000007918 */ /* 0x000fc80000000000 */
[----:B------:R-:W-:Y:S02]  /*1f630*/  IMAD.MOV.U32 R36, RZ, RZ, R75 ;  /* 0x000000ffff247224 */ /* 0x000fe400078e004b */
[----:B------:R-:W-:Y:S02]  /*1f640*/  IMAD.MOV.U32 R37, RZ, RZ, R74 ;  /* 0x000000ffff257224 */ /* 0x000fe400078e004a */
[----:B------:R-:W-:Y:S02]  /*1f650*/  IMAD.MOV.U32 R40, RZ, RZ, R73 ;  /* 0x000000ffff287224 */ /* 0x000fe400078e0049 */
[----:B------:R-:W-:Y:S01]  /*1f660*/  IMAD.MOV.U32 R41, RZ, RZ, R72 ;  /* 0x000000ffff297224 */ /* 0x000fe200078e0048 */
[----:B------:R-:W-:Y:S04]  /*1f670*/  STL [R1+0x23bc], R36 ;  /* 0x0023bc2401007387 */ /* 0x000fe80000100800 */
[----:B------:R-:W-:Y:S04]  /*1f680*/  STL [R1+0x23b8], R37 ;  /* 0x0023b82501007387 */ /* 0x000fe80000100800 */
[----:B------:R-:W-:Y:S04]  /*1f690*/  STL [R1+0x23b4], R40 ;  /* 0x0023b42801007387 */ /* 0x000fe80000100800 */
[----:B------:R3:W-:Y:S04]  /*1f6a0*/  STL [R1+0x23b0], R41 ;  /* 0x0023b02901007387 */ /* 0x0007e80000100800 */
[----:B------:R-:W3:Y:S04]  /*1f6b0*/  LDL.LU.64 R76, [R1+0xa60] ;  /* 0x000a6000014c7983 */ /* 0x000ee80000300a00 */
[----:B------:R-:W3:Y:S04]  /*1f6c0*/  LDL.LU.64 R78, [R1+0xa68] ;  /* 0x000a6800014e7983 */ /* 0x000ee80000300a00 */
[----:B------:R-:W3:Y:S04]  /*1f6d0*/  LDL.LU.64 R72, [R1+0xa20] ;  /* 0x000a200001487983 */ /* 0x000ee80000300a00 */
        /* <DEDUP_REMOVED lines=12> */
[----:B------:R-:W-:Y:S04]  /*1f7a0*/  STL [R1+0x23c0], R53 ;  /* 0x0023c03501007387 */ /* 0x000fe80000100800 */
[----:B------:R-:W4:Y:S04]  /*1f7b0*/  LDL.LU R248, [R1+0xd60] ;  /* 0x000d600001f87983 */ /* 0x000f280000300800 */
[----:B------:R-:W4:Y:S04]  /*1f7c0*/  LDL.LU R249, [R1+0xd64] ;  /* 0x000d640001f97983 */ /* 0x000f280000300800 */
[----:B------:R-:W4:Y:S04]  /*1f7d0*/  LDL.LU R66, [R1+0x2744] ;  /* 0x0027440001427983 */ /* 0x000f280000300800 */
[----:B------:R-:W4:Y:S01]  /*1f7e0*/  LDL.LU R67, [R1+0x2740] ;  /* 0x0027400001437983 */ /* 0x000f220000300800 */
[----:B------:R-:W-:-:S05]  /*1f7f0*/  LOP3.LUT R65, R0, 0x20, RZ, 0x3c, !PT ;  /* 0x0000002000417812 */ /* 0x000fca00078e3cff */
[----:B------:R-:W-:Y:S04]  /*1f800*/  LDS R237, [R65+UR11+0x2000] ;  /* 0x0020000b41ed7984 */ /* 0x000fe80008000800 */
[----:B------:R-:W2:Y:S01]  /*1f810*/  LDS R239, [R65+UR11+0x3000] ;  /* 0x0030000b41ef7984 */ /* 0x000ea20008000800 */
[----:B------:R-:W-:Y:S01]  /*1f820*/  HMMA.1688.F32.TF32 R88, R244, R24, R88 ;  /* 0x00000018f458723c */ /* 0x000fe20000081058 */
[----:B------:R-:W-:Y:S02]  /*1f830*/  IMAD.MOV.U32 R196, RZ, RZ, R51 ;  /* 0x000000ffffc47224 */ /* 0x000fe400078e0033 */
[----:B------:R-:W-:Y:S04]  /*1f840*/  LDS R241, [R65+UR11+0x2080] ;  /* 0x0020800b41f17984 */ /* 0x000fe80008000800 */
[----:B------:R-:W2:-:S12]  /*1f850*/  LDS R243, [R65+UR11+0x3080] ;  /* 0x0030800b41f37984 */ /* 0x000e980008000800 */
[----:B-1----:R-:W-:-:S05]  /*1f860*/  IMAD.MOV.U32 R57, RZ, RZ, R88 ;  /* 0x000000ffff397224 */ /* 0x002fca00078e0058 */
[----:B------:R1:W-:Y:S01]  /*1f870*/  STL [R1+0x23d0], R57 ;  /* 0x0023d03901007387 */ /* 0x0003e20000100800 */
[C---:B--2---:R-:W-:Y:S08]  /*1f880*/  HMMA.1688.F32.TF32 R84, R244.reuse, R20, R84 ;  /* 0x00000014f454723c */ /* 0x044ff00000081054 */
[----:B------:R-:W-:-:S15]  /*1f890*/  HMMA.1688.F32.TF32 R80, R244, R16, R80 ;  /* 0x00000010f450723c */ /* 0x000fde0000081050 */
[----:B------:R-:W-:-:S04]  /*1f8a0*/  NOP ;  /* 0x0000000000007918 */ /* 0x000fc80000000000 */
[----:B---3--:R-:W-:Y:S02]  /*1f8b0*/  IMAD.MOV.U32 R41, RZ, RZ, R80 ;  /* 0x000000ffff297224 */ /* 0x008fe400078e0050 */
[----:B------:R-:W-:Y:S02]  /*1f8c0*/  IMAD.MOV.U32 R52, RZ, RZ, R81 ;  /* 0x000000ffff347224 */ /* 0x000fe400078e0051 */
[----:B------:R-:W-:Y:S02]  /*1f8d0*/  IMAD.MOV.U32 R80, RZ, RZ, R7 ;  /* 0x000000ffff507224 */ /* 0x000fe400078e0007 */
[----:B------:R-:W-:Y:S02]  /*1f8e0*/  IMAD.MOV.U32 R49, RZ, RZ, R82 ;  /* 0x000000ffff317224 */ /* 0x000fe400078e0052 */
[----:B------:R-:W-:Y:S02]  /*1f8f0*/  IMAD.MOV.U32 R81, RZ, RZ, R6 ;  /* 0x000000ffff517224 */ /* 0x000fe400078e0006 */
[----:B------:R-:W-:Y:S01]  /*1f900*/  IMAD.MOV.U32 R82, RZ, RZ, R11 ;  /* 0x000000ffff527224 */ /* 0x000fe200078e000b */
[C---:B------:R-:W-:Y:S08]  /*1f910*/  HMMA.1688.F32.TF32 R76, R244.reuse, R12, R76 ;  /* 0x0000000cf44c723c */ /* 0x040ff0000008104c */
[C---:B------:R-:W-:Y:S08]  /*1f920*/  HMMA.1688.F32.TF32 R72, R244.reuse, R8, R72 ;  /* 0x00000008f448723c */ /* 0x040ff00000081048 */
[----:B----4-:R-:W-:-:S15]  /*1f930*/  HMMA.1688.F32.TF32 R68, R244, R4, R68 ;  /* 0x00000004f444723c */ /* 0x010fde0000081044 */
[----:B------:R-:W-:-:S04]  /*1f940*/  NOP ;  /* 0x0000000000007918 */ /* 0x000fc80000000000 */
[----:B------:R-:W-:Y:S02]  /*1f950*/  IMAD.MOV.U32 R25, RZ, RZ, R68 ;  /* 0x000000ffff197224 */ /* 0x000fe400078e0044 */
[----:B------:R-:W-:Y:S02]  /*1f960*/  IMAD.MOV.U32 R24, RZ, RZ, R69 ;  /* 0x000000ffff187224 */ /* 0x000fe400078e0045 */
[----:B------:R-:W-:Y:S02]  /*1f970*/  IMAD.MOV.U32 R21, RZ, RZ, R70 ;  /* 0x000000ffff157224 */ /* 0x000fe400078e0046 */
[----:B------:R-:W-:Y:S02]  /*1f980*/  IMAD.MOV.U32 R20, RZ, RZ, R71 ;  /* 0x000000ffff147224 */ /* 0x000fe400078e0047 */
[----:B------:R-:W-:Y:S01]  /*1f990*/  HMMA.1688.F32.TF32 R68, R236, R66, R248 ;  /* 0x00000042ec44723c */ /* 0x000fe200000810f8 */
[----:B------:R-:W-:Y:S02]  /*1f9a0*/  IMAD.MOV.U32 R248, RZ, RZ, R58 ;  /* 0x000000fffff87224 */ /* 0x000fe400078e003a */
[----:B------:R-:W2:Y:S01]  /*1f9b0*/  LDL.LU R58, [R1+0x273c] ;  /* 0x00273c00013a7983 */ /* 0x000ea20000300800 */
[----:B------:R-:W-:-:S02]  /*1f9c0*/  IMAD.MOV.U32 R249, RZ, RZ, R55 ;  /* 0x000000fffff97224 */ /* 0x000fc400078e0037 */
[----:B------:R-:W-:Y:S01]  /*1f9d0*/  IMAD.MOV.U32 R250, RZ, RZ, R63 ;  /* 0x000000fffffa7224 */ /* 0x000fe200078e003f */
[----:B------:R-:W3:Y:S01]  /*1f9e0*/  LDL.LU R55, [R1+0x2738] ;  /* 0x0027380001377983 */ /* 0x000ee20000300800 */
[----:B------:R-:W-:-:S03]  /*1f9f0*/  IMAD.MOV.U32 R251, RZ, RZ, R10 ;  /* 0x000000fffffb7224 */ /* 0x000fc600078e000a */
[----:B------:R-:W4:Y:S01]  /*1fa00*/  LDL.LU R63, [R1+0x2734] ;  /* 0x00273400013f7983 */ /* 0x000f220000300800 */
[----:B-1----:R-:W-:-:S03]  /*1fa10*/  IMAD.MOV.U32 R57, RZ, RZ, R72 ;  /* 0x000000ffff397224 */ /* 0x002fc600078e0048 */
[----:B------:R-:W2:Y:S04]  /*1fa20*/  LDL.LU R10, [R1+0x2730] ;  /* 0x00273000010a7983 */ /* 0x000ea80000300800 */
[----:B------:R-:W-:Y:S02]  /*1fa30*/  IMAD.MOV.U32 R9, RZ, RZ, R68 ;  /* 0x000000ffff097224 */ /* 0x000fe400078e0044 */
[----:B------:R-:W-:Y:S02]  /*1fa40*/  IMAD.MOV.U32 R8, RZ, RZ, R69 ;  /* 0x000000ffff087224 */ /* 0x000fe400078e0045 */
[----:B------:R-:W-:Y:S02]  /*1fa50*/  IMAD.MOV.U32 R68, RZ, RZ, R27 ;  /* 0x000000ffff447224 */ /* 0x000fe400078e001b */
[----:B------:R-:W-:Y:S01]  /*1fa60*/  IMAD.MOV.U32 R5, RZ, RZ, R70 ;  /* 0x000000ffff057224 */ /* 0x000fe200078e0046 */
[----:B------:R-:W3:Y:S01]  /*1fa70*/  LDL.LU R27, [R1+0x272c] ;  /* 0x00272c00011b7983 */ /* 0x000ee20000300800 */
[----:B------:R-:W-:-:S02]  /*1fa80*/  IMAD.MOV.U32 R69, RZ, RZ, R26 ;  /* 0x000000ffff457224 */ /* 0x000fc400078e001a */
[----:B------:R-:W-:Y:S01]  /*1fa90*/  IMAD.MOV.U32 R4, RZ, RZ, R71 ;  /* 0x000000ffff047224 */ /* 0x000fe200078e0047 */
[----:B------:R-:W4:Y:S01]  /*1faa0*/  LDL.LU R26, [R1+0x2728] ;  /* 0x00272800011a7983 */ /* 0x000f220000300800 */
[----:B------:R-:W-:Y:S02]  /*1fab0*/  IMAD.MOV.U32 R70, RZ, RZ, R23 ;  /* 0x000000ffff467224 */ /* 0x000fe400078e0017 */
[----:B------:R-:W-:Y:S01]  /*1fac0*/  IMAD.MOV.U32 R71, RZ, RZ, R38 ;  /* 0x000000ffff477224 */ /* 0x000fe200078e0026 */
[----:B------:R-:W4:Y:S01]  /*1fad0*/  LDL.LU R23, [R1+0x2724] ;  /* 0x0027240001177983 */ /* 0x000f220000300800 */
[----:B------:R-:W-:Y:S02]  /*1fae0*/  IMAD.MOV.U32 R64, RZ, RZ, R73 ;  /* 0x000000ffff407224 */ /* 0x000fe400078e0049 */
[----:B------:R-:W-:Y:S01]  /*1faf0*/  IMAD.MOV.U32 R72, RZ, RZ, R15 ;  /* 0x000000ffff487224 */ /* 0x000fe200078e000f */
[----:B------:R-:W4:Y:S01]  /*1fb00*/  LDL.LU R38, [R1+0x2720] ;  /* 0x0027200001267983 */ /* 0x000f220000300800 */
        /* <DEDUP_REMOVED lines=18> */
[----:B------:R-:W-:-:S03]  /*1fc30*/  IMAD.MOV.U32 R79, RZ, RZ, R46 ;  /* 0x000000ffff4f7224 */ /* 0x000fc600078e002e */
[----:B------:R-:W4:Y:S04]  /*1fc40*/  LDL.LU R35, [R1+0x2704] ;  /* 0x0027040001237983 */ /* 0x000f280000300800 */
[----:B------:R-:W4:Y:S04]  /*1fc50*/  LDL.LU R46, [R1+0x2700] ;  /* 0x00270000012e7983 */ /* 0x000f280000300800 */
[----:B------:R-:W4:Y:S04]  /*1fc60*/  LDL.LU R43, [R1+0x26fc] ;  /* 0x0026fc00012b7983 */ /* 0x000f280000300800 */
[----:B------:R-:W4:Y:S04]  /*1fc70*/  LDL.LU R42, [R1+0x26f8] ;  /* 0x0026f800012a7983 */ /* 0x000f280000300800 */
[----:B------:R-:W4:Y:S04]  /*1fc80*/  LDL.LU R39, [R1+0x26f4] ;  /* 0x0026f40001277983 */ /* 0x000f280000300800 */
[----:B------:R-:W4:Y:S04]  /*1fc90*/  LDL.LU R30, [R1+0x26f0] ;  /* 0x0026f000011e7983 */ /* 0x000f280000300800 */
[----:B------:R-:W4:Y:S04]  /*1fca0*/  LDL.LU R7, [R1+0x26ec] ;  /* 0x0026ec0001077983 */ /* 0x000f280000300800 */
[----:B------:R-:W4:Y:S04]  /*1fcb0*/  LDL.LU R6, [R1+0x26e8] ;  /* 0x0026e80001067983 */ /* 0x000f280000300800 */
[----:B------:R-:W4:Y:S01]  /*1fcc0*/  LDL.LU R11, [R1+0x26e4] ;  /* 0x0026e400010b7983 */ /* 0x000f220000300800 */
[----:B------:R-:W-:-:S02]  /*1fcd0*/  IMAD.MOV.U32 R48, RZ, RZ, R83 ;  /* 0x000000ffff307224 */ /* 0x000fc400078e0053 */
[----:B------:R-:W-:Y:S02]  /*1fce0*/  IMAD.MOV.U32 R83, RZ, RZ, R14 ;  /* 0x000000ffff537224 */ /* 0x000fe400078e000e */
[----:B------:R-:W4:Y:S01]  /*1fcf0*/  LDL.LU R14, [R1+0x26e0] ;  /* 0x0026e000010e7983 */ /* 0x000f220000300800 */
[----:B--2---:R-:W-:Y:S02]  /*1fd00*/  IMAD.MOV.U32 R95, RZ, RZ, R10 ;  /* 0x000000ffff5f7224 */ /* 0x004fe400078e000a */
[----:B---3--:R-:W-:Y:S02]  /*1fd10*/  IMAD.MOV.U32 R94, RZ, RZ, R27 ;  /* 0x000000ffff5e7224 */ /* 0x008fe400078e001b */
[----:B----4-:R-:W-:Y:S02]  /*1fd20*/  IMAD.MOV.U32 R93, RZ, RZ, R26 ;  /* 0x000000ffff5d7224 */ /* 0x010fe400078e001a */
[----:B------:R-:W-:Y:S02]  /*1fd30*/  IMAD.MOV.U32 R92, RZ, RZ, R23 ;  /* 0x000000ffff5c7224 */ /* 0x000fe400078e0017 */
[----:B------:R-:W2:Y:S04]  /*1fd40*/  LDL.LU R23, [R1+0x26dc] ;  /* 0x0026dc0001177983 */ /* 0x000ea80000300800 */
[----:B------:R-:W3:Y:S04]  /*1fd50*/  LDL.LU R26, [R1+0x26d8] ;  /* 0x0026d800011a7983 */ /* 0x000ee80000300800 */
[----:B------:R-:W4:Y:S01]  /*1fd60*/  LDL.LU R27, [R1+0x26d4] ;  /* 0x0026d400011b7983 */ /* 0x000f220000300800 */
[----:B------:R-:W-:-:S02]  /*1fd70*/  IMAD.MOV.U32 R98, RZ, RZ, R15 ;  /* 0x000000ffff627224 */ /* 0x000fc400078e000f */
[----:B------:R-:W-:Y:S01]  /*1fd80*/  IMAD.MOV.U32 R97, RZ, RZ, R18 ;  /* 0x000000ffff617224 */ /* 0x000fe200078e0012 */
[----:B------:R-:W4:Y:S01]  /*1fd90*/  LDL.LU R10, [R1+0x26d0] ;  /* 0x0026d000010a7983 */ /* 0x000f220000300800 */
[----:B------:R-:W-:-:S03]  /*1fda0*/  IMAD.MOV.U32 R96, RZ, RZ, R19 ;  /* 0x000000ffff607224 */ /* 0x000fc600078e0013 */
[----:B------:R-:W4:Y:S01]  /*1fdb0*/  LDL.LU R19, [R1+0x26cc] ;  /* 0x0026cc0001137983 */ /* 0x000f220000300800 */
[----:B------:R-:W-:-:S03]  /*1fdc0*/  IMAD.MOV.U32 R99, RZ, RZ, R38 ;  /* 0x000000ffff637224 */ /* 0x000fc600078e0026 */
[----:B------:R-:W4:Y:S04]  /*1fdd0*/  LDL.LU R18, [R1+0x26c8] ;  /* 0x0026c80001127983 */ /* 0x000f280000300800 */
[----:B------:R-:W4:Y:S01]  /*1fde0*/  LDL.LU R15, [R1+0x26c4] ;  /* 0x0026c400010f7983 */ /* 0x000f220000300800 */
[----:B------:R-:W-:Y:S02]  /*1fdf0*/  IMAD.MOV.U32 R102, RZ, RZ, R31 ;  /* 0x000000ffff667224 */ /* 0x000fe400078e001f */
[----:B------:R-:W-:Y:S01]  /*1fe00*/  IMAD.MOV.U32 R101, RZ, RZ, R34 ;  /* 0x000000ffff657224 */ /* 0x000fe200078e0022 */
[----:B------:R-:W4:Y:S01]  /*1fe10*/  LDL.LU R38, [R1+0x26c0] ;  /* 0x0026c00001267983 */ /* 0x000f220000300800 */
[----:B------:R-:W-:-:S03]  /*1fe20*/  IMAD.MOV.U32 R100, RZ, RZ, R35 ;  /* 0x000000ffff647224 */ /* 0x000fc600078e0023 */
[----:B------:R-:W4:Y:S01]  /*1fe30*/  LDL.LU R35, [R1+0x26bc] ;  /* 0x0026bc0001237983 */ /* 0x000f220000300800 */
[----:B------:R-:W-:-:S03]  /*1fe40*/  IMAD.MOV.U32 R103, RZ, RZ, R22 ;  /* 0x000000ffff677224 */ /* 0x000fc600078e0016 */
[----:B------:R-:W4:Y:S04]  /*1fe50*/  LDL.LU R34, [R1+0x26b8] ;  /* 0x0026b80001227983 */ /* 0x000f280000300800 */
[----:B------:R-:W4:Y:S04]  /*1fe60*/  LDL.LU R31, [R1+0x26b4] ;  /* 0x0026b400011f7983 */ /* 0x000f280000300800 */
[----:B------:R-:W4:Y:S01]  /*1fe70*/  LDL.LU R22, [R1+0x26b0] ;  /* 0x0026b00001167983 */ /* 0x000f220000300800 */
[----:B------:R-:W-:Y:S02]  /*1fe80*/  IMAD.MOV.U32 R110, RZ, RZ, R7 ;  /* 0x000000ffff6e7224 */ /* 0x000fe400078e0007 */
[----:B------:R-:W-:-:S02]  /*1fe90*/  IMAD.MOV.U32 R109, RZ, RZ, R6 ;  /* 0x000000ffff6d7224 */ /* 0x000fc400078e0006 */
[----:B------:R-:W-:Y:S02]  /*1fea0*/  IMAD.MOV.U32 R108, RZ, RZ, R11 ;  /* 0x000000ffff6c7224 */ /* 0x000fe400078e000b */
[----:B------:R-:W4:Y:S04]  /*1feb0*/  LDL.LU R11, [R1+0x26ac] ;  /* 0x0026ac00010b7983 */ /* 0x000f280000300800 */
[----:B------:R-:W4:Y:S04]  /*1fec0*/  LDL.LU R6, [R1+0x26a8] ;  /* 0x0026a80001067983 */ /* 0x000f280000300800 */
[----:B------:R-:W4:Y:S01]  /*1fed0*/  LDL.LU R7, [R1+0x26a4] ;  /* 0x0026a40001077983 */ /* 0x000f220000300800 */
[----:B------:R-:W-:-:S03]  /*1fee0*/  IMAD.MOV.U32 R111, RZ, RZ, R30 ;  /* 0x000000ffff6f7224 */ /* 0x000fc600078e001e */
[----:B------:R-:W4:Y:S01]  /*1fef0*/  LDL.LU R30, [R1+0x26a0] ;  /* 0x0026a000011e7983 */ /* 0x000f220000300800 */
[----:B------:R-:W-:Y:S02]  /*1ff00*/  IMAD.MOV.U32 R115, RZ, RZ, R14 ;  /* 0x000000ffff737224 */ /* 0x000fe400078e000e */
[----:B--2---:R-:W-:Y:S02]  /*1ff10*/  IMAD.MOV.U32 R114, RZ, RZ, R23 ;  /* 0x000000ffff727224 */ /* 0x004fe400078e0017 */
[----:B---3--:R-:W-:Y:S02]  /*1ff20*/  IMAD.MOV.U32 R113, RZ, RZ, R26 ;  /* 0x000000ffff717224 */ /* 0x008fe400078e001a */
[----:B----4-:R-:W-:Y:S02]  /*1ff30*/  IMAD.MOV.U32 R112, RZ, RZ, R27 ;  /* 0x000000ffff707224 */ /* 0x010fe400078e001b */
[----:B------:R-:W2:Y:S04]  /*1ff40*/  LDL.LU R27, [R1+0x269c] ;  /* 0x00269c00011b7983 */ /* 0x000ea80000300800 */
[----:B------:R-:W3:Y:S04]  /*1ff50*/  LDL.LU R26, [R1+0x2698] ;  /* 0x00269800011a7983 */ /* 0x000ee80000300800 */
[----:B------:R-:W4:Y:S01]  /*1ff60*/  LDL.LU R23, [R1+0x2694] ;  /* 0x0026940001177983 */ /* 0x000f220000300800 */
[----:B------:R-:W-:-:S02]  /*1ff70*/  IMAD.MOV.U32 R118, RZ, RZ, R19 ;  /* 0x000000ffff767224 */ /* 0x000fc400078e0013 */
[----:B------:R-:W-:Y:S01]  /*1ff80*/  IMAD.MOV.U32 R117, RZ, RZ, R18 ;  /* 0x000000ffff757224 */ /* 0x000fe200078e0012 */
[----:B------:R-:W2:Y:S01]  /*1ff90*/  LDL.LU R14, [R1+0x2690] ;  /* 0x00269000010e7983 */ /* 0x000ea20000300800 */
[----:B------:R-:W-:-:S03]  /*1ffa0*/  IMAD.MOV.U32 R116, RZ, RZ, R15 ;  /* 0x000000ffff747224 */ /* 0x000fc600078e000f */
[----:B------:R-:W3:Y:S01]  /*1ffb0*/  LDL.LU R15, [R1+0x268c] ;  /* 0x00268c00010f7983 */ /* 0x000ee20000300800 */
        /* <DEDUP_REMOVED lines=19> */
[----:B------:R-:W-:-:S03]  /*200f0*/  IMAD.MOV.U32 R163, RZ, RZ, R10 ;  /* 0x000000ffffa37224 */ /* 0x000fc600078e000a */
[----:B------:R-:W4:Y:S01]  /*20100*/  LDL.LU R14, [R1+0x2660] ;  /* 0x00266000010e7983 */ /* 0x000f220000300800 */
[----:B------:R-:W-:Y:S02]  /*20110*/  IMAD.MOV.U32 R162, RZ, RZ, R7 ;  /* 0x000000ffffa27224 */ /* 0x000fe400078e0007 */
[----:B------:R-:W-:Y:S02]  /*20120*/  IMAD.MOV.U32 R161, RZ, RZ, R6 ;  /* 0x000000ffffa17224 */ /* 0x000fe400078e0006 */
[----:B------:R-:W-:Y:S02]  /*20130*/  IMAD.MOV.U32 R160, RZ, RZ, R11 ;  /* 0x000000ffffa07224 */ /* 0x000fe400078e000b */
        /* <DEDUP_REMOVED lines=9> */
[----:B------:R-:W-:Y:S02]  /*201d0*/  IMAD.MOV.U32 R153, RZ, RZ, R26 ;  /* 0x000000ffff997224 */ /* 0x000fe400078e001a */
[----:B------:R-:W-:Y:S02]  /*201e0*/  IMAD.MOV.U32 R154, RZ, RZ, R27 ;  /* 0x000000ffff9a7224 */ /* 0x000fe400078e001b */
[----:B------:R-:W-:Y:S02]  /*201f0*/  IMAD.MOV.U32 R155, RZ, RZ, R30 ;  /* 0x000000ffff9b7224 */ /* 0x000fe400078e001e */
[----:B------:R-:W-:Y:S02]  /*20200*/  IMAD.MOV.U32 R144, RZ, RZ, R31 ;  /* 0x000000ffff907224 */ /* 0x000fe400078e001f */
        /* <DEDUP_REMOVED lines=22> */
[----:B--2---:R-:W-:Y:S02]  /*20370*/  IMAD.MOV.U32 R166, RZ, RZ, R19 ;  /* 0x000000ffffa67224 */ /* 0x004fe400078e0013 */
[----:B---3--:R-:W-:Y:S02]  /*20380*/  IMAD.MOV.U32 R165, RZ, RZ, R18 ;  /* 0x000000ffffa57224 */ /* 0x008fe400078e0012 */
[----:B----4-:R-:W-:-:S02]  /*20390*/  IMAD.MOV.U32 R164, RZ, RZ, R15 ;  /* 0x000000ffffa47224 */ /* 0x010fc400078e000f */
[----:B------:R-:W-:Y:S02]  /*203a0*/  IMAD.MOV.U32 R171, RZ, RZ, R14 ;  /* 0x000000ffffab7224 */ /* 0x000fe400078e000e */
[----:B------:R-:W-:Y:S02]  /*203b0*/  IMAD.MOV.U32 R170, RZ, RZ, R11 ;  /* 0x000000ffffaa7224 */ /* 0x000fe400078e000b */
[----:B------:R-:W-:Y:S02]  /*203c0*/  IMAD.MOV.U32 R175, RZ, RZ, R6 ;  /* 0x000000ffffaf7224 */ /* 0x000fe400078e0006 */
[----:B------:R-:W2:Y:S01]  /*203d0*/  LDL.LU R6, [R1+0x264c] ;  /* 0x00264c0001067983 */ /* 0x000ea20000300800 */
[----:B------:R-:W-:-:S03]  /*203e0*/  IMAD.MOV.U32 R168, RZ, RZ, R7 ;  /* 0x000000ffffa87224 */ /* 0x000fc600078e0007 */
[----:B------:R-:W2:Y:S01]  /*203f0*/  LDL.LU R7, [R1+0x2648] ;  /* 0x0026480001077983 */ /* 0x000ea20000300800 */
[----:B------:R-:W-:-:S03]  /*20400*/  IMAD.MOV.U32 R169, RZ, RZ, R10 ;  /* 0x000000ffffa97224 */ /* 0x000fc600078e000a */
[----:B------:R-:W3:Y:S04]  /*20410*/  LDL.LU R10, [R1+0x2644] ;  /* 0x00264400010a7983 */ /* 0x000ee80000300800 */
[----:B------:R-:W3:Y:S04]  /*20420*/  LDL.LU R11, [R1+0x2640] ;  /* 0x00264000010b7983 */ /* 0x000ee80000300800 */
        /* <DEDUP_REMOVED lines=26> */
[----:B------:R-:W-:Y:S01]  /*205d0*/  HMMA.1688.F32.TF32 R88, R240, R66, R88 ;  /* 0x00000042f058723c */ /* 0x000fe20000081058 */
[----:B------:R-:W-:-:S02]  /*205e0*/  IMAD.MOV.U32 R197, RZ, RZ, R252 ;  /* 0x000000ffffc57224 */ /* 0x000fc400078e00fc */
[----:B------:R-:W-:Y:S02]  /*205f0*/  IMAD.MOV.U32 R198, RZ, RZ, R3 ;  /* 0x000000ffffc67224 */ /* 0x000fe400078e0003 */
[----:B------:R-:W-:-:S03]  /*20600*/  IMAD.MOV.U32 R199, RZ, RZ, R2 ;  /* 0x000000ffffc77224 */ /* 0x000fc600078e0002 */
[C---:B--2---:R-:W-:Y:S08]  /*20610*/  HMMA.1688.F32.TF32 R92, R236.reuse, R6, R92 ;  /* 0x00000006ec5c723c */ /* 0x044ff0000008105c */
[C---:B---3--:R-:W-:Y:S08]  /*20620*/  HMMA.1688.F32.TF32 R96, R236.reuse, R10, R96 ;  /* 0x0000000aec60723c */ /* 0x048ff00000081060 */
[C---:B----4-:R-:W-:Y:S08]  /*20630*/  HMMA.1688.F32.TF32 R100, R236.reuse, R14, R100 ;  /* 0x0000000eec64723c */ /* 0x050ff00000081064 */
[C---:B------:R-:W-:Y:S08]  /*20640*/  HMMA.1688.F32.TF32 R104, R236.reuse, R18, R104 ;  /* 0x00000012ec68723c */ /* 0x040ff00000081068 */
        /* <DEDUP_REMOVED lines=9> */
[----:B------:R-:W-:Y:S11]  /*206e0*/  HMMA.1688.F32.TF32 R160, R236, R50, R160 ;  /* 0x00000032eca0723c */ /* 0x000ff600000810a0 */
[----:B------:R-:W-:Y:S04]  /*206f0*/  STL.64 [R1+0xf50], R168 ;  /* 0x000f50a801007387 */ /* 0x000fe80000100a00 */
[----:B------:R-:W-:Y:S04]  /*20700*/  STL.64 [R1+0xf58], R170 ;  /* 0x000f58aa01007387 */ /* 0x000fe80000100a00 */
[----:B------:R-:W-:Y:S04]  /*20710*/  STL.64 [R1+0xf40], R164 ;  /* 0x000f40a401007387 */ /* 0x000fe80000100a00 */
[----:B------:R-:W-:Y:S04]  /*20720*/  STL.64 [R1+0xf48], R166 ;  /* 0x000f48a601007387 */ /* 0x000fe80000100a00 */
[----:B------:R-:W-:Y:S04]  /*20730*/  STL.64 [R1+0xf30], R160 ;  /* 0x000f30a001007387 */ /* 0x000fe80000100a00 */
[----:B------:R-:W-:Y:S04]  /*20740*/  STL.64 [R1+0xf38], R162 ;  /* 0x000f38a201007387 */ /* 0x000fe80000100a00 */
[----:B------:R-:W-:Y:S01]  /*20750*/  STL [R1+0xf20], R156 ;  /* 0x000f209c01007387 */ /* 0x000fe20000100800 */
[C---:B------:R-:W-:Y:S03]  /*20760*/  HMMA.1688.F32.TF32 R84, R240.reuse, R62, R84 ;  /* 0x0000003ef054723c */ /* 0x040fe60000081054 */
[----:B------:R-:W-:Y:S04]  /*20770*/  STL.64 [R1+0xf10], R152 ;  /* 0x000f109801007387 */ /* 0x000fe80000100a00 */
[----:B------:R-:W-:Y:S01]  /*20780*/  STL.64 [R1+0xf18], R154 ;  /* 0x000f189a01007387 */ /* 0x000fe20000100a00 */
[C---:B------:R-:W-:Y:S03]  /*20790*/  HMMA.1688.F32.TF32 R80, R240.reuse, R58, R80 ;  /* 0x0000003af050723c */ /* 0x040fe60000081050 */
        /* <DEDUP_REMOVED lines=21> */
[----:B------:R2:W-:Y:S01]  /*208f0*/  STL.64 [R1+0xe68], R86 ;  /* 0x000e685601007387 */ /* 0x0005e20000100a00 */
[C---:B-1----:R-:W-:Y:S03]  /*20900*/  HMMA.1688.F32.TF32 R88, R240.reuse, R54, R200 ;  /* 0x00000036f058723c */ /* 0x042fe600000810c8 */
[----:B------:R-:W-:Y:S04]  /*20910*/  STL.64 [R1+0xe50], R80 ;  /* 0x000e505001007387 */ /* 0x000fe80000100a00 */
[----:B------:R1:W-:Y:S01]  /*20920*/  STL.64 [R1+0xe58], R82 ;  /* 0x000e585201007387 */ /* 0x0003e20000100a00 */
[C---:B--2---:R-:W-:Y:S08]  /*20930*/  HMMA.1688.F32.TF32 R84, R240.reuse, R50, R196 ;  /* 0x00000032f054723c */ /* 0x044ff000000810c4 */
[C---:B-1----:R-:W-:Y:S08]  /*20940*/  HMMA.1688.F32.TF32 R80, R240.reuse, R46, R76 ;  /* 0x0000002ef050723c */ /* 0x042ff0000008104c */
[C---:B------:R-:W-:Y:S08]  /*20950*/  HMMA.1688.F32.TF32 R72, R240.reuse, R42, R72 ;  /* 0x0000002af048723c */ /* 0x040ff00000081048 */
        /* <DEDUP_REMOVED lines=8> */
[----:B------:R1:W-:Y:S04]  /*209e0*/  STL.64 [R1+0xe10], R72 ;  /* 0x000e104801007387 */ /* 0x0003e80000100a00 */
[----:B------:R2:W-:Y:S04]  /*209f0*/  STL.64 [R1+0xe18], R74 ;  /* 0x000e184a01007387 */ /* 0x0005e80000100a00 */
[----:B-1----:R-:W3:Y:S04]  /*20a00*/  LDL.LU R72, [R1+0x500] ;  /* 0x0005000001487983 */ /* 0x002ee80000300800 */
[----:B------:R1:W-:Y:S04]  /*20a10*/  STL.64 [R1+0xe00], R76 ;  /* 0x000e004c01007387 */ /* 0x0003e80000100a00 */
[----:B------:R4:W-:Y:S04]  /*20a20*/  STL.64 [R1+0xe08], R78 ;  /* 0x000e084e01007387 */ /* 0x0009e80000100a00 */
[----:B------:R1:W-:Y:S04]  /*20a30*/  STL.64 [R1+0xdf0], R68 ;  /* 0x000df04401007387 */ /* 0x0003e80000100a00 */
[----:B------:R1:W-:Y:S04]  /*20a40*/  STL.64 [R1+0xdf8], R70 ;  /* 0x000df84601007387 */ /* 0x0003e80000100a00 */
[----:B------:R-:W3:Y:S04]  /*20a50*/  LDL.LU R73, [R1+0x504] ;  /* 0x0005040001497983 */ /* 0x000ee80000300800 */
[----:B--2---:R-:W3:Y:S04]  /*20a60*/  LDL.LU R74, [R1+0x508] ;  /* 0x00050800014a7983 */ /* 0x004ee80000300800 */
[----:B------:R-:W3:Y:S04]  /*20a70*/  LDL.LU R75, [R1+0x50c] ;  /* 0x00050c00014b7983 */ /* 0x000ee80000300800 */
[----:B-1----:R-:W2:Y:S04]  /*20a80*/  LDL.LU R76, [R1+0x510] ;  /* 0x00051000014c7983 */ /* 0x002ea80000300800 */
[----:B------:R-:W2:Y:S04]  /*20a90*/  LDL.LU R77, [R1+0x514] ;  /* 0x00051400014d7983 */ /* 0x000ea80000300800 */
[----:B----4-:R-:W2:Y:S04]  /*20aa0*/  LDL.LU R78, [R1+0x518] ;  /* 0x00051800014e7983 */ /* 0x010ea80000300800 */
[----:B------:R-:W2:Y:S04]  /*20ab0*/  LDL.LU R79, [R1+0x51c] ;  /* 0x00051c00014f7983 */ /* 0x000ea80000300800 */
[----:B------:R-:W4:Y:S04]  /*20ac0*/  LDL.LU R196, [R1+0x530] ;  /* 0x0005300001c47983 */ /* 0x000f280000300800 */
[----:B------:R-:W4:Y:S04]  /*20ad0*/  LDL.LU R197, [R1+0x534] ;  /* 0x0005340001c57983 */ /* 0x000f280000300800 */
[----:B------:R-:W4:Y:S04]  /*20ae0*/  LDL.LU R198, [R1+0x538] ;  /* 0x0005380001c67983 */ /* 0x000f280000300800 */
[----:B------:R-:W4:Y:S04]  /*20af0*/  LDL.LU R199, [R1+0x53c] ;  /* 0x00053c0001c77983 */ /* 0x000f280000300800 */
[----:B------:R-:W2:Y:S04]  /*20b00*/  LDL.LU R80, [R1+0x570] ;  /* 0x0005700001507983 */ /* 0x000ea80000300800 */
        /* <DEDUP_REMOVED lines=31> */
[----:B------:R-:W2:Y:S01]  /*20d00*/  LDL.LU R152, [R1+0x680] ;  /* 0x0006800001987983 */ /* 0x000ea20000300800 */
[----:B------:R-:W-:-:S03]  /*20d10*/  IMAD.MOV.U32 R252, RZ, RZ, R157 ;  /* 0x000000fffffc7224 */ /* 0x000fc600078e009d */
[----:B------:R-:W2:Y:S01]  /*20d20*/  LDL.LU R153, [R1+0x684] ;  /* 0x0006840001997983 */ /* 0x000ea20000300800 */
[----:B------:R-:W-:-:S03]  /*20d30*/  IMAD.MOV.U32 R3, RZ, RZ, R158 ;  /* 0x000000ffff037224 */ /* 0x000fc600078e009e */
[----:B------:R-:W2:Y:S01]  /*20d40*/  LDL.LU R154, [R1+0x688] ;  /* 0x00068800019a7983 */ /* 0x000ea20000300800 */
[----:B------:R-:W-:-:S03]  /*20d50*/  IMAD.MOV.U32 R2, RZ, RZ, R159 ;  /* 0x000000ffff027224 */ /* 0x000fc600078e009f */
        /* <DEDUP_REMOVED lines=13> */
[----:B------:R-:W3:Y:S04]  /*20e30*/  LDL.LU R168, [R1+0x6d0] ;  /* 0x0006d00001a87983 */ /* 0x000ee80000300800 */
        /* <DEDUP_REMOVED lines=17> */
[----:B------:R-:W-:Y:S03]  /*20f50*/  HMMA.1688.F32.TF32 R172, R236, R62, R172 ;  /* 0x0000003eecac723c */ /* 0x000fe600000810ac */
        /* <DEDUP_REMOVED lines=11> */
[----:B------:R-:W-:Y:S01]  /*21010*/  IMAD.MOV.U32 R16, RZ, RZ, R173 ;  /* 0x000000ffff107224 */ /* 0x000fe200078e00ad */
[----:B------:R-:W4:Y:S01]  /*21020*/  LDL.LU R68, [R1+0x4f0] ;  /* 0x0004f00001447983 */ /* 0x000f220000300800 */
[----:B------:R-:W-:Y:S02]  /*21030*/  IMAD.MOV.U32 R13, RZ, RZ, R174 ;  /* 0x000000ffff0d7224 */ /* 0x000fe400078e00ae */
[----:B------:R-:W-:Y:S01]  /*21040*/  IMAD.MOV.U32 R12, RZ, RZ, R175 ;  /* 0x000000ffff0c7224 */ /* 0x000fe200078e00af */
[----:B------:R-:W4:Y:S04]  /*21050*/  LDL.LU R69, [R1+0x4f4] ;  /* 0x0004f40001457983 */ /* 0x000f280000300800 */
[----:B------:R-:W4:Y:S04]  /*21060*/  LDL.LU R70, [R1+0x4f8] ;  /* 0x0004f80001467983 */ /* 0x000f280000300800 */
[----:B------:R-:W4:Y:S04]  /*21070*/  LDL.LU R71, [R1+0x4fc] ;  /* 0x0004fc0001477983 */ /* 0x000f280000300800 */
[----:B------:R-:W-:Y:S04]  /*21080*/  LDS R236, [R0+UR11+0x2100] ;  /* 0x0021000b00ec7984 */ /* 0x000fe80008000800 */
[----:B------:R-:W-:Y:S04]  /*21090*/  LDS R238, [R0+UR11+0x3100] ;  /* 0x0031000b00ee7984 */ /* 0x000fe80008000800 */
[----:B------:R-:W-:Y:S04]  /*210a0*/  LDS R237, [R65+UR11+0x2100] ;  /* 0x0021000b41ed7984 */ /* 0x000fe80008000800 */
[----:B------:R-:W1:Y:S01]  /*210b0*/  LDS R239, [R65+UR11+0x3100] ;  /* 0x0031000b41ef7984 */ /* 0x000e620008000800 */
[----:B--2---:R-:W-:Y:S03]  /*210c0*/  HMMA.1688.F32.TF32 R172, R240, R30, R248 ;  /* 0x0000001ef0ac723c */ /* 0x004fe600000810f8 */
[----:B------:R-:W2:-:S15]  /*210d0*/  LDL.LU R248, [R1+0x250] ;  /* 0x0002500001f87983 */ /* 0x000e9e0000300800 */
[----:B------:R-:W-:Y:S01]  /*210e0*/  NOP ;  /* 0x0000000000007918 */ /* 0x000fe20000000000 */
[----:B------:R-:W-:Y:S04]  /*210f0*/  STL.64 [R1+0xde0], R172 ;  /* 0x000de0ac01007387 */ /* 0x000fe80000100a00 */
[----:B------:R-:W-:Y:S04]  /*21100*/  STL.64 [R1+0xde8], R174 ;  /* 0x000de8ae01007387 */ /* 0x000fe80000100a00 */
[----:B------:R-:W2:Y:S04]  /*21110*/  LDL.LU R249, [R1+0x254] ;  /* 0x0002540001f97983 */ /* 0x000ea80000300800 */
[----:B------:R-:W2:Y:S04]  /*21120*/  LDL.LU R250, [R1+0x258] ;  /* 0x0002580001fa7983 */ /* 0x000ea80000300800 */
[----:B------:R-:W2:Y:S01]  /*21130*/  LDL.LU R251, [R1+0x25c] ;  /* 0x00025c0001fb7983 */ /* 0x000ea20000300800 */
[C---:B---3--:R-:W-:Y:S08]  /*21140*/  HMMA.1688.F32.TF32 R168, R240.reuse, R26, R168 ;  /* 0x0000001af0a8723c */ /* 0x048ff000000810a8 */
[C---:B------:R-:W-:Y:S08]  /*21150*/  HMMA.1688.F32.TF32 R164, R240.reuse, R22, R164 ;  /* 0x00000016f0a4723c */ /* 0x040ff000000810a4 */
[C---:B------:R-:W-:Y:S08]  /*21160*/  HMMA.1688.F32.TF32 R160, R240.reuse, R18, R160 ;  /* 0x00000012f0a0723c */ /* 0x040ff000000810a0 */
[C---:B------:R-:W-:Y:S08]  /*21170*/  HMMA.1688.F32.TF32 R156, R240.reuse, R14, R156 ;  /* 0x0000000ef09c723c */ /* 0x040ff0000008109c */
[C---:B------:R-:W-:Y:S08]  /*21180*/  HMMA.1688.F32.TF32 R152, R240.reuse, R10, R152 ;  /* 0x0000000af098723c */ /* 0x040ff00000081098 */
[----:B----4-:R-:W-:Y:S01]  /*21190*/  HMMA.1688.F32.TF32 R148, R240, R6, R148 ;  /* 0x00000006f094723c */ /* 0x010fe20000081094 */
        /* <DEDUP_REMOVED lines=17> */
[----:B------:R-:W2:Y:S01]  /*212b0*/  LDS R243, [R65+UR11+0x3180] ;  /* 0x0031800b41f37984 */ /* 0x000ea20008000800 */
        /* <DEDUP_REMOVED lines=14> */
[----:B------:R-:W-:Y:S04]  /*213a0*/  STL.64 [R1+0xc88], R146 ;  /* 0x000c889201007387 */ /* 0x000fe80000100a00 */
[----:B------:R-:W-:Y:S03]  /*213b0*/  STL.64 [R1+0xc60], R116 ;  /* 0x000c607401007387 */ /* 0x000fe60000100a00 */
        /* <DEDUP_REMOVED lines=31> */
[----:B------:R-:W-:Y:S04]  /*215b0*/  LDS R238, [R0+UR11+0x3200] ;  /* 0x0032000b00ee7984 */ /* 0x000fe80008000800 */
[----:B------:R-:W-:Y:S04]  /*215c0*/  LDS R237, [R65+UR11+0x2200] ;  /* 0x0022000b41ed7984 */ /* 0x000fe80008000800 */
[----:B------:R-:W1:Y:S01]  /*215d0*/  LDS R239, [R65+UR11+0x3200] ;  /* 0x0032000b41ef7984 */ /* 0x000e620008000800 */
[----:B--2---:R-:W-:Y:S03]  /*215e0*/  HMMA.1688.F32.TF32 R68, R240, R66, R248 ;  /* 0x00000042f044723c */ /* 0x004fe600000810f8 */
[----:B------:R-:W2:-:S15]  /*215f0*/  LDL.LU R248, [R1+0x10] ;  /* 0x0000100001f87983 */ /* 0x000e9e0000300800 */
[----:B------:R-:W-:Y:S01]  /*21600*/  NOP ;  /* 0x0000000000007918 */ /* 0x000fe20000000000 */
[----:B------:R3:W-:Y:S04]  /*21610*/  STL.64 [R1+0xb90], R68 ;  /* 0x000b904401007387 */ /* 0x0007e80000100a00 */
[----:B------:R4:W-:Y:S04]  /*21620*/  STL.64 [R1+0xb98], R70 ;  /* 0x000b984601007387 */ /* 0x0009e80000100a00 */
[----:B------:R-:W2:Y:S04]  /*21630*/  LDL.LU R249, [R1+0x14] ;  /* 0x0000140001f97983 */ /* 0x000ea80000300800 */
[----:B------:R-:W2:Y:S04]  /*21640*/  LDL.LU R250, [R1+0x18] ;  /* 0x0000180001fa7983 */ /* 0x000ea80000300800 */
[----:B------:R-:W2:Y:S04]  /*21650*/  LDL.LU R251, [R1+0x1c] ;  /* 0x00001c0001fb7983 */ /* 0x000ea80000300800 */
[----:B---3--:R-:W3:Y:S04]  /*21660*/  LDL.LU R68, [R1+0x20] ;  /* 0x0000200001447983 */ /* 0x008ee80000300800 */
[----:B------:R-:W3:Y:S04]  /*21670*/  LDL.LU R69, [R1+0x24] ;  /* 0x0000240001457983 */ /* 0x000ee80000300800 */
[----:B----4-:R-:W3:Y:S04]  /*21680*/  LDL.LU R70, [R1+0x28] ;  /* 0x0000280001467983 */ /* 0x010ee80000300800 */
[----:B------:R-:W3:Y:S04]  /*21690*/  LDL.LU R71, [R1+0x2c] ;  /* 0x00002c0001477983 */ /* 0x000ee80000300800 */
        /* <DEDUP_REMOVED lines=84> */
[----:B------:R-:W1:Y:S04]  /*21be0*/  LDL.LU R96, [R1+0x150] ;  /* 0x0001500001607983 */ /* 0x000e680000300800 */
[----:B------:R-:W1:Y:S04]  /*21bf0*/  LDL.LU R97, [R1+0x154] ;  /* 0x0001540001617983 */ /* 0x000e680000300800 */
[----:B------:R-:W1:Y:S04]  /*21c00*/  LDL.LU R98, [R1+0x158] ;  /* 0x0001580001627983 */ /* 0x000e680000300800 */
[----:B------:R-:W1:Y:S04]  /*21c10*/  LDL.LU R99, [R1+0x15c] ;  /* 0x00015c0001637983 */ /* 0x000e680000300800 */
        /* <DEDUP_REMOVED lines=8> */
[----:B------:R-:W4:Y:S04]  /*21ca0*/  LDL.LU R244, [R1] ;  /* 0x0000000001f47983 */ /* 0x000f280000300800 */
[----:B------:R-:W4:Y:S04]  /*21cb0*/  LDL.LU R245, [R1+0x4] ;  /* 0x0000040001f57983 */ /* 0x000f280000300800 */
[----:B------:R-:W4:Y:S04]  /*21cc0*/  LDL.LU R246, [R1+0x8] ;  /* 0x0000080001f67983 */ /* 0x000f280000300800 */
[----:B------:R-:W4:Y:S01]  /*21cd0*/  LDL.LU R247, [R1+0xc] ;  /* 0x00000c0001f77983 */ /* 0x000f220000300800 */
        /* <DEDUP_REMOVED lines=11> */
[C---:B------:R-:W-:Y:S11]  /*21d90*/  HMMA.1688.F32.TF32 R172, R240.reuse, R54, R172 ;  /* 0x00000036f0ac723c */ /* 0x040ff600000810ac */
[----:B------:R-:W-:Y:S04]  /*21da0*/  STL.64 [R1+0xb60], R184 ;  /* 0x000b60b801007387 */ /* 0x000fe80000100a00 */
[----:B------:R2:W-:Y:S01]  /*21db0*/  STL.64 [R1+0xb68], R186 ;  /* 0x000b68ba01007387 */ /* 0x0005e20000100a00 */
[C---:B------:R-:W-:Y:S03]  /*21dc0*/  HMMA.1688.F32.TF32 R156, R240.reuse, R38, R156 ;  /* 0x00000026f09c723c */ /* 0x040fe6000008109c */
[----:B--2---:R-:W2:Y:S04]  /*21dd0*/  LDL.LU.64 R186, [R1+0x25d0] ;  /* 0x0025d00001ba7983 */ /* 0x004ea80000300a00 */
[----:B------:R-:W2:Y:S04]  /*21de0*/  LDL.LU.64 R184, [R1+0x25c8] ;  /* 0x0025c80001b87983 */ /* 0x000ea80000300a00 */
[----:B------:R-:W-:Y:S04]  /*21df0*/  STL.64 [R1+0xb20], R176 ;  /* 0x000b20b001007387 */ /* 0x000fe80000100a00 */
[----:B------:R3:W-:Y:S04]  /*21e00*/  STL.64 [R1+0xb28], R178 ;  /* 0x000b28b201007387 */ /* 0x0007e80000100a00 */
[----:B---3--:R-:W3:Y:S04]  /*21e10*/  LDL.LU.64 R178, [R1+0x25c0] ;  /* 0x0025c00001b27983 */ /* 0x008ee80000300a00 */
[----:B------:R-:W3:Y:S04]  /*21e20*/  LDL.LU.64 R176, [R1+0x25b8] ;  /* 0x0025b80001b07983 */ /* 0x000ee80000300a00 */
[----:B------:R-:W-:Y:S04]  /*21e30*/  STL.64 [R1+0xaf0], R172 ;  /* 0x000af0ac01007387 */ /* 0x000fe80000100a00 */
[----:B------:R4:W-:Y:S01]  /*21e40*/  STL.64 [R1+0xaf8], R174 ;  /* 0x000af8ae01007387 */ /* 0x0009e20000100a00 */
[C---:B------:R-:W-:Y:S03]  /*21e50*/  HMMA.1688.F32.TF32 R116, R240.reuse, R22, R116 ;  /* 0x00000016f074723c */ /* 0x040fe60000081074 */
[----:B----4-:R-:W4:Y:S04]  /*21e60*/  LDL.LU.64 R174, [R1+0x25b0] ;  /* 0x0025b00001ae7983 */ /* 0x010f280000300a00 */
[----:B------:R-:W4:Y:S04]  /*21e70*/  LDL.LU.64 R172, [R1+0x25a8] ;  /* 0x0025a80001ac7983 */ /* 0x000f280000300a00 */
        /* <DEDUP_REMOVED lines=17> */
[----:B------:R1:W-:Y:S01]  /*21f90*/  STL.64 [R1+0x9e8], R154 ;  /* 0x0009e89a01007387 */ /* 0x0003e20000100a00 */
[----:B------:R-:W-:Y:S03]  /*21fa0*/  HMMA.1688.F32.TF32 R240, R240, R6, R100 ;  /* 0x00000006f0f0723c */ /* 0x000fe60000081064 */
[----:B-1----:R-:W2:Y:S04]  /*21fb0*/  LDL.LU.64 R154, [R1+0x2560] ;  /* 0x00256000019a7983 */ /* 0x002ea80000300a00 */
[----:B------:R-:W2:Y:S04]  /*21fc0*/  LDL.LU.64 R152, [R1+0x2558] ;  /* 0x0025580001987983 */ /* 0x000ea80000300a00 */
[----:B------:R-:W-:Y:S04]  /*21fd0*/  STL.64 [R1+0x990], R148 ;  /* 0x0009909401007387 */ /* 0x000fe80000100a00 */
[----:B------:R1:W-:Y:S01]  /*21fe0*/  STL.64 [R1+0x998], R150 ;  /* 0x0009989601007387 */ /* 0x0003e20000100a00 */
[C---:B------:R-:W-:Y:S03]  /*21ff0*/  HMMA.1688.F32.TF32 R96, R236.reuse, R66, R96 ;  /* 0x00000042ec60723c */ /* 0x040fe60000081060 */
        /* <DEDUP_REMOVED lines=27> */
[----:B------:R-:W2:Y:S04]  /*221b0*/  LDL.LU.64 R102, [R1+0x24f0] ;  /* 0x0024f00001667983 */ /* 0x000ea80000300a00 */
[----:B------:R-:W2:Y:S04]  /*221c0*/  LDL.LU.64 R100, [R1+0x24e8] ;  /* 0x0024e80001647983 */ /* 0x000ea80000300a00 */
[----:B------:R-:W-:Y:S04]  /*221d0*/  STL.64 [R1+0x840], R240 ;  /* 0x000840f001007387 */ /* 0x000fe80000100a00 */
[----:B------:R-:W-:Y:S04]  /*221e0*/  STL.64 [R1+0x848], R242 ;  /* 0x000848f201007387 */ /* 0x000fe80000100a00 */
[----:B------:R-:W-:Y:S04]  /*221f0*/  STL.64 [R1+0x830], R96 ;  /* 0x0008306001007387 */ /* 0x000fe80000100a00 */
[----:B------:R1:W-:Y:S01]  /*22200*/  STL.64 [R1+0x838], R98 ;  /* 0x0008386201007387 */ /* 0x0003e20000100a00 */
[C---:B------:R-:W-:Y:S03]  /*22210*/  HMMA.1688.F32.TF32 R196, R236.reuse, R42, R196 ;  /* 0x0000002aecc4723c */ /* 0x040fe600000810c4 */
[----:B------:R-:W-:Y:S04]  /*22220*/  LDS R240, [R0+UR11+0x2280] ;  /* 0x0022800b00f07984 */ /* 0x000fe80008000800 */
[----:B------:R-:W-:Y:S04]  /*22230*/  LDS R242, [R0+UR11+0x3280] ;  /* 0x0032800b00f27984 */ /* 0x000fe80008000800 */
[----:B-1----:R-:W2:Y:S04]  /*22240*/  LDL.LU.64 R98, [R1+0x24e0] ;  /* 0x0024e00001627983 */ /* 0x002ea80000300a00 */
[----:B------:R-:W2:Y:S04]  /*22250*/  LDL.LU.64 R96, [R1+0x24d8] ;  /* 0x0024d80001607983 */ /* 0x000ea80000300a00 */
[----:B------:R-:W-:Y:S04]  /*22260*/  STL.64 [R1+0x7f0], R92 ;  /* 0x0007f05c01007387 */ /* 0x000fe80000100a00 */
[----:B------:R1:W-:Y:S01]  /*22270*/  STL.64 [R1+0x7f8], R94 ;  /* 0x0007f85e01007387 */ /* 0x0003e20000100a00 */
[C---:B------:R-:W-:Y:S03]  /*22280*/  HMMA.1688.F32.TF32 R76, R236.reuse, R38, R76 ;  /* 0x00000026ec4c723c */ /* 0x040fe6000008104c */
[----:B------:R-:W-:Y:S04]  /*22290*/  LDS R241, [R65+UR11+0x2280] ;  /* 0x0022800b41f17984 */ /* 0x000fe80008000800 */
[----:B------:R-:W2:Y:S04]  /*222a0*/  LDS R243, [R65+UR11+0x3280] ;  /* 0x0032800b41f37984 */ /* 0x000ea80008000800 */
        /* <DEDUP_REMOVED lines=18> */
[----:B------:R1:W-:Y:S04]  /*223d0*/  STL.64 [R1+0x738], R202 ;  /* 0x000738ca01007387 */ /* 0x0003e80000100a00 */
[----:B-1----:R-:W3:Y:S04]  /*223e0*/  LDL.LU.64 R202, [R1+0x2490] ;  /* 0x0024900001ca7983 */ /* 0x002ee80000300a00 */
[----:B------:R-:W3:Y:S04]  /*223f0*/  LDL.LU.64 R200, [R1+0x2488] ;  /* 0x0024880001c87983 */ /* 0x000ee80000300a00 */
        /* <DEDUP_REMOVED lines=14> */
[----:B-1----:R-:W4:Y:S04]  /*224e0*/  LDL.LU.64 R70, [R1+0x2450] ;  /* 0x0024500001467983 */ /* 0x002f280000300a00 */
[----:B------:R-:W4:Y:S04]  /*224f0*/  LDL.LU.64 R68, [R1+0x2448] ;  /* 0x0024480001447983 */ /* 0x000f280000300a00 */
[----:B------:R-:W-:Y:S04]  /*22500*/  STL.64 [R1+0x640], R248 ;  /* 0x000640f801007387 */ /* 0x000fe80000100a00 */
[----:B------:R1:W-:Y:S04]  /*22510*/  STL.64 [R1+0x648], R250 ;  /* 0x000648fa01007387 */ /* 0x0003e80000100a00 */
[----:B-1----:R-:W4:Y:S04]  /*22520*/  LDL.LU.64 R250, [R1+0x2440] ;  /* 0x0024400001fa7983 */ /* 0x002f280000300a00 */
[----:B------:R-:W4:Y:S01]  /*22530*/  LDL.LU.64 R248, [R1+0x2438] ;  /* 0x0024380001f87983 */ /* 0x000f220000300a00 */
[----:B------:R-:W-:-:S15]  /*22540*/  HMMA.1688.F32.TF32 R244, R236, R22, R244 ;  /* 0x00000016ecf4723c */ /* 0x000fde00000810f4 */
[----:B------:R-:W-:-:S04]  /*22550*/  NOP ;  /* 0x0000000000007918 */ /* 0x000fc80000000000 */
[----:B------:R-:W-:Y:S04]  /*22560*/  STL.64 [R1+0x620], R244 ;  /* 0x000620f401007387 */ /* 0x000fe80000100a00 */
[----:B------:R3:W-:Y:S01]  /*22570*/  STL.64 [R1+0x628], R246 ;  /* 0x000628f601007387 */ /* 0x0007e20000100a00 */
[----:B--2---:R-:W-:Y:S08]  /*22580*/  HMMA.1688.F32.TF32 R80, R240, R58, R80 ;  /* 0x0000003af050723c */ /* 0x004ff00000081050 */
[C---:B---3--:R-:W-:Y:S08]  /*22590*/  HMMA.1688.F32.TF32 R244, R236.reuse, R10, R72 ;  /* 0x0000000aecf4723c */ /* 0x048ff00000081048 */
[----:B------:R-:W-:Y:S08]  /*225a0*/  HMMA.1688.F32.TF32 R72, R236, R6, R76 ;  /* 0x00000006ec48723c */ /* 0x000ff0000008104c */
[----:B------:R-:W-:Y:S08]  /*225b0*/  HMMA.1688.F32.TF32 R76, R240, R66, R196 ;  /* 0x00000042f04c723c */ /* 0x000ff000000810c4 */
[C---:B----4-:R-:W-:Y:S08]  /*225c0*/  HMMA.1688.F32.TF32 R68, R236.reuse, R14, R68 ;  /* 0x0000000eec44723c */ /* 0x050ff00000081044 */
[----:B------:R-:W-:-:S15]  /*225d0*/  HMMA.1688.F32.TF32 R248, R236, R18, R248 ;  /* 0x00000012ecf8723c */ /* 0x000fde00000810f8 */
[----:B------:R-:W-:-:S04]  /*225e0*/  NOP ;  /* 0x0000000000007918 */ /* 0x000fc80000000000 */
        /* <DEDUP_REMOVED lines=13> */
[C---:B--2---:R-:W-:Y:S03]  /*226c0*/  HMMA.1688.F32.TF32 R76, R240.reuse, R54, R84 ;  /* 0x00000036f04c723c */ /* 0x044fe60000081054 */
[----:B------:R-:W-:Y:S04]  /*226d0*/  LDS R69, [R65+UR11+0x2300] ;  /* 0x0023000b41457984 */ /* 0x000fe80008000800 */
[----:B------:R-:W1:Y:S04]  /*226e0*/  LDS R71, [R65+UR11+0x3300] ;  /* 0x0033000b41477984 */ /* 0x000e680008000800 */
[----:B------:R-:W-:Y:S04]  /*226f0*/  STL.64 [R1+0x530], R72 ;  /* 0x0005304801007387 */ /* 0x000fe80000100a00 */
[----:B------:R2:W-:Y:S04]  /*22700*/  STL.64 [R1+0x538], R74 ;  /* 0x0005384a01007387 */ /* 0x0005e80000100a00 */
[----:B------:R-:W-:Y:S04]  /*22710*/  STL.64 [R1+0x510], R80 ;  /* 0x0005105001007387 */ /* 0x000fe80000100a00 */
[----:B------:R3:W-:Y:S01]  /*22720*/  STL.64 [R1+0x518], R82 ;  /* 0x0005185201007387 */ /* 0x0007e20000100a00 */
[C---:B--2---:R-:W-:Y:S03]  /*22730*/  HMMA.1688.F32.TF32 R72, R240.reuse, R50, R88 ;  /* 0x00000032f048723c */ /* 0x044fe60000081058 */
[----:B------:R-:W-:Y:S04]  /*22740*/  STL.64 [R1+0x4f0], R76 ;  /* 0x0004f04c01007387 */ /* 0x000fe80000100a00 */
[----:B------:R2:W-:Y:S01]  /*22750*/  STL.64 [R1+0x4f8], R78 ;  /* 0x0004f84e01007387 */ /* 0x0005e20000100a00 */
[C---:B---3--:R-:W-:Y:S08]  /*22760*/  HMMA.1688.F32.TF32 R80, R240.reuse, R46, R92 ;  /* 0x0000002ef050723c */ /* 0x048ff0000008105c */
[C---:B--2---:R-:W-:Y:S03]  /*22770*/  HMMA.1688.F32.TF32 R76, R240.reuse, R42, R96 ;  /* 0x0000002af04c723c */ /* 0x044fe60000081060 */
        /* <DEDUP_REMOVED lines=26> */
[----:B--2---:R-:W-:Y:S03]  /*22920*/  HMMA.1688.F32.TF32 R76, R240, R6, R156 ;  /* 0x00000006f04c723c */ /* 0x004fe6000008109c */
[----:B------:R-:W-:Y:S04]  /*22930*/  STL.64 [R1+0x200], R72 ;  /* 0x0002004801007387 */ /* 0x000fe80000100a00 */
[----:B------:R-:W-:Y:S04]  /*22940*/  STL.64 [R1+0x208], R74 ;  /* 0x0002084a01007387 */ /* 0x000fe80000100a00 */
[----:B------:R-:W-:Y:S04]  /*22950*/  STL.64 [R1+0x1e0], R80 ;  /* 0x0001e05001007387 */ /* 0x000fe80000100a00 */
[----:B------:R-:W-:Y:S01]  /*22960*/  STL.64 [R1+0x1e8], R82 ;  /* 0x0001e85201007387 */ /* 0x000fe20000100a00 */
[----:B-1----:R-:W-:Y:S01]  /*22970*/  HMMA.1688.F32.TF32 R84, R68, R62, R164 ;  /* 0x0000003e4454723c */ /* 0x002fe200000810a4 */
[----:B------:R-:W-:-:S02]  /*22980*/  IMAD.MOV.U32 R248, RZ, RZ, R232 ;  /* 0x000000fffff87224 */ /* 0x000fc400078e00e8 */
[----:B------:R-:W-:Y:S01]  /*22990*/  IMAD.MOV.U32 R249, RZ, RZ, R233 ;  /* 0x000000fffff97224 */ /* 0x000fe200078e00e9 */
[----:B------:R-:W-:Y:S04]  /*229a0*/  STL.64 [R1+0x1c0], R76 ;  /* 0x0001c04c01007387 */ /* 0x000fe80000100a00 */
[----:B------:R1:W-:Y:S01]  /*229b0*/  STL.64 [R1+0x1c8], R78 ;  /* 0x0001c84e01007387 */ /* 0x0003e20000100a00 */
[----:B------:R-:W-:Y:S02]  /*229c0*/  IMAD.MOV.U32 R250, RZ, RZ, R234 ;  /* 0x000000fffffa7224 */ /* 0x000fe400078e00ea */
[----:B------:R-:W-:Y:S01]  /*229d0*/  IMAD.MOV.U32 R251, RZ, RZ, R235 ;  /* 0x000000fffffb7224 */ /* 0x000fe200078e00eb */
[----:B------:R-:W-:Y:S01]  /*229e0*/  LDS R72, [R0+UR11+0x2380] ;  /* 0x0023800b00487984 */ /* 0x000fe20008000800 */
[----:B------:R-:W-:-:S02]  /*229f0*/  IMAD.MOV.U32 R200, RZ, RZ, R225 ;  /* 0x000000ffffc87224 */ /* 0x000fc400078e00e1 */
[----:B------:R-:W-:Y:S01]  /*22a00*/  IMAD.MOV.U32 R201, RZ, RZ, R226 ;  /* 0x000000ffffc97224 */ /* 0x000fe200078e00e2 */
[----:B------:R-:W-:Y:S01]  /*22a10*/  LDS R74, [R0+UR11+0x3380] ;  /* 0x0033800b004a7984 */ /* 0x000fe20008000800 */
[C---:B-1----:R-:W-:Y:S01]  /*22a20*/  HMMA.1688.F32.TF32 R76, R68.reuse, R66, R160 ;  /* 0x00000042444c723c */ /* 0x042fe200000810a0 */
[----:B------:R-:W-:Y:S02]  /*22a30*/  IMAD.MOV.U32 R202, RZ, RZ, R220 ;  /* 0x000000ffffca7224 */ /* 0x000fe400078e00dc */
[----:B------:R-:W-:Y:S01]  /*22a40*/  LDS R73, [R65+UR11+0x2380] ;  /* 0x0023800b41497984 */ /* 0x000fe20008000800 */
[----:B------:R-:W-:Y:S02]  /*22a50*/  IMAD.MOV.U32 R203, RZ, RZ, R221 ;  /* 0x000000ffffcb7224 */ /* 0x000fe400078e00dd */
[----:B------:R-:W-:Y:S01]  /*22a60*/  IMAD.MOV.U32 R88, RZ, RZ, R222 ;  /* 0x000000ffff587224 */ /* 0x000fe200078e00de */
[----:B------:R-:W1:Y:S01]  /*22a70*/  LDS R75, [R65+UR11+0x3380] ;  /* 0x0033800b414b7984 */ /* 0x000e620008000800 */
[C---:B------:R-:W-:Y:S11]  /*22a80*/  HMMA.1688.F32.TF32 R80, R68.reuse, R58, R168 ;  /* 0x0000003a4450723c */ /* 0x040ff600000810a8 */
        /* <DEDUP_REMOVED lines=24> */
[----:B------:R-:W-:Y:S04]  /*22c10*/  STL.64 [R1+0x18], R82 ;  /* 0x0000185201007387 */ /* 0x000fe80000100a00 */
[----:B------:R-:W2:Y:S04]  /*22c20*/  LDL.LU R232, [R1+0x2430] ;  /* 0x0024300001e87983 */ /* 0x000ea80000300800 */
[----:B------:R3:W-:Y:S04]  /*22c30*/  STL.64 [R1], R76 ;  /* 0x0000004c01007387 */ /* 0x0007e80000100a00 */
[----:B------:R4:W-:Y:S04]  /*22c40*/  STL.64 [R1+0x8], R78 ;  /* 0x0000084e01007387 */ /* 0x0009e80000100a00 */
[----:B------:R-:W2:Y:S04]  /*22c50*/  LDL.LU R233, [R1+0x242c] ;  /* 0x00242c0001e97983 */ /* 0x000ea80000300800 */
[----:B------:R-:W2:Y:S01]  /*22c60*/  LDL.LU R234, [R1+0x2428] ;  /* 0x0024280001ea7983 */ /* 0x000ea20000300800 */
[----:B---3--:R-:W-:-:S02]  /*22c70*/  IMAD.MOV.U32 R76, RZ, RZ, R228 ;  /* 0x000000ffff4c7224 */ /* 0x008fc400078e00e4 */
[----:B------:R-:W-:Y:S01]  /*22c80*/  IMAD.MOV.U32 R77, RZ, RZ, R229 ;  /* 0x000000ffff4d7224 */ /* 0x000fe200078e00e5 */
[----:B------:R-:W2:Y:S01]  /*22c90*/  LDL.LU R235, [R1+0x2424] ;  /* 0x0024240001eb7983 */ /* 0x000ea20000300800 */
[----:B----4-:R-:W-:-:S03]  /*22ca0*/  IMAD.MOV.U32 R78, RZ, RZ, R230 ;  /* 0x000000ffff4e7224 */ /* 0x010fc600078e00e6 */
[----:B------:R-:W3:Y:S01]  /*22cb0*/  LDL.LU R228, [R1+0x2420] ;  /* 0x0024200001e47983 */ /* 0x000ee20000300800 */
[----:B------:R-:W-:-:S03]  /*22cc0*/  IMAD.MOV.U32 R79, RZ, RZ, R224 ;  /* 0x000000ffff4f7224 */ /* 0x000fc600078e00e0 */
[----:B------:R-:W3:Y:S04]  /*22cd0*/  LDL.LU R229, [R1+0x241c] ;  /* 0x00241c0001e57983 */ /* 0x000ee80000300800 */
[----:B------:R-:W3:Y:S04]  /*22ce0*/  LDL.LU R230, [R1+0x2418] ;  /* 0x0024180001e67983 */ /* 0x000ee80000300800 */
[----:B------:R-:W4:Y:S01]  /*22cf0*/  LDL.LU R224, [R1+0x2414] ;  /* 0x0024140001e07983 */ /* 0x000f220000300800 */
[----:B------:R-:W-:-:S03]  /*22d00*/  IMAD.MOV.U32 R80, RZ, RZ, R216 ;  /* 0x000000ffff507224 */ /* 0x000fc600078e00d8 */
[----:B------:R-:W4:Y:S01]  /*22d10*/  LDL.LU R225, [R1+0x2410] ;  /* 0x0024100001e17983 */ /* 0x000f220000300800 */
[----:B------:R-:W-:-:S03]  /*22d20*/  IMAD.MOV.U32 R81, RZ, RZ, R217 ;  /* 0x000000ffff517224 */ /* 0x000fc600078e00d9 */
[----:B------:R-:W4:Y:S01]  /*22d30*/  LDL.LU R226, [R1+0x240c] ;  /* 0x00240c0001e27983 */ /* 0x000f220000300800 */
[----:B------:R-:W-:-:S03]  /*22d40*/  IMAD.MOV.U32 R82, RZ, RZ, R218 ;  /* 0x000000ffff527224 */ /* 0x000fc600078e00da */
[----:B------:R-:W3:Y:S01]  /*22d50*/  LDL.LU R220, [R1+0x2408] ;  /* 0x0024080001dc7983 */ /* 0x000ee20000300800 */
[----:B------:R-:W-:-:S03]  /*22d60*/  IMAD.MOV.U32 R83, RZ, RZ, R212 ;  /* 0x000000ffff537224 */ /* 0x000fc600078e00d4 */
[----:B------:R-:W3:Y:S01]  /*22d70*/  LDL.LU R221, [R1+0x2404] ;  /* 0x0024040001dd7983 */ /* 0x000ee20000300800 */
[----:B------:R-:W-:-:S03]  /*22d80*/  IMAD.MOV.U32 R84, RZ, RZ, R213 ;  /* 0x000000ffff547224 */ /* 0x000fc600078e00d5 */
[----:B------:R-:W3:Y:S01]  /*22d90*/  LDL.LU R216, [R1+0x2400] ;  /* 0x0024000001d87983 */ /* 0x000ee20000300800 */
[----:B------:R-:W-:-:S03]  /*22da0*/  IMAD.MOV.U32 R85, RZ, RZ, R214 ;  /* 0x000000ffff557224 */ /* 0x000fc600078e00d6 */
[----:B------:R-:W3:Y:S01]  /*22db0*/  LDL.LU R217, [R1+0x23fc] ;  /* 0x0023fc0001d97983 */ /* 0x000ee20000300800 */
[----:B------:R-:W-:-:S03]  /*22dc0*/  IMAD.MOV.U32 R86, RZ, RZ, R215 ;  /* 0x000000ffff567224 */ /* 0x000fc600078e00d7 */
[----:B------:R-:W3:Y:S04]  /*22dd0*/  LDL.LU R218, [R1+0x23f8] ;  /* 0x0023f80001da7983 */ /* 0x000ee80000300800 */
[----:B------:R-:W3:Y:S01]  /*22de0*/  LDL.LU R212, [R1+0x23f4] ;  /* 0x0023f40001d47983 */ /* 0x000ee20000300800 */
[----:B------:R-:W-:-:S03]  /*22df0*/  IMAD.MOV.U32 R87, RZ, RZ, R219 ;  /* 0x000000ffff577224 */ /* 0x000fc600078e00db */
[----:B------:R-:W3:Y:S04]  /*22e00*/  LDL.LU R213, [R1+0x23f0] ;  /* 0x0023f00001d57983 */ /* 0x000ee80000300800 */
[----:B------:R-:W3:Y:S01]  /*22e10*/  LDL.LU R214, [R1+0x23ec] ;  /* 0x0023ec0001d67983 */ /* 0x000ee20000300800 */
[----:B------:R-:W-:-:S03]  /*22e20*/  IMAD.MOV.U32 R89, RZ, RZ, R223 ;  /* 0x000000ffff597224 */ /* 0x000fc600078e00df */
[----:B------:R-:W3:Y:S01]  /*22e30*/  LDL.LU R215, [R1+0x23e8] ;  /* 0x0023e80001d77983 */ /* 0x000ee20000300800 */
[----:B------:R-:W-:-:S03]  /*22e40*/  IMAD.MOV.U32 R90, RZ, RZ, R227 ;  /* 0x000000ffff5a7224 */ /* 0x000fc600078e00e3 */
[----:B------:R-:W4:Y:S04]  /*22e50*/  LDL.LU R219, [R1+0x23e4] ;  /* 0x0023e40001db7983 */ /* 0x000f280000300800 */
[----:B------:R-:W4:Y:S01]  /*22e60*/  LDL.LU R222, [R1+0x23e0] ;  /* 0x0023e00001de7983 */ /* 0x000f220000300800 */
[----:B------:R-:W-:-:S03]  /*22e70*/  IMAD.MOV.U32 R91, RZ, RZ, R231 ;  /* 0x000000ffff5b7224 */ /* 0x000fc600078e00e7 */
[----:B------:R-:W4:Y:S04]  /*22e80*/  LDL.LU R223, [R1+0x23dc] ;  /* 0x0023dc0001df7983 */ /* 0x000f280000300800 */
[----:B------:R-:W4:Y:S04]  /*22e90*/  LDL.LU R227, [R1+0x23d8] ;  /* 0x0023d80001e37983 */ /* 0x000f280000300800 */
[----:B------:R-:W4:Y:S01]  /*22ea0*/  LDL.LU R231, [R1+0x23d4] ;  /* 0x0023d40001e77983 */ /* 0x000f220000300800 */
[C---:B-1----:R-:W-:Y:S08]  /*22eb0*/  HMMA.1688.F32.TF32 R180, R72.reuse, R66, R180 ;  /* 0x0000004248b4723c */ /* 0x042ff000000810b4 */
        /* <DEDUP_REMOVED lines=10> */
[----:B------:R-:W-:Y:S08]  /*22f60*/  HMMA.1688.F32.TF32 R160, R72, R22, R76 ;  /* 0x0000001648a0723c */ /* 0x000ff0000008104c */
[C---:B--2---:R-:W-:Y:S08]  /*22f70*/  HMMA.1688.F32.TF32 R116, R68.reuse, R6, R232 ;  /* 0x000000064474723c */ /* 0x044ff000000810e8 */
[C---:B---3--:R-:W-:Y:S08]  /*22f80*/  HMMA.1688.F32.TF32 R236, R68.reuse, R26, R212 ;  /* 0x0000001a44ec723c */ /* 0x048ff000000810d4 */
[C---:B----4-:R-:W-:Y:S08]  /*22f90*/  HMMA.1688.F32.TF32 R216, R68.reuse, R22, R216 ;  /* 0x0000001644d8723c */ /* 0x050ff000000810d8 */
        /* <DEDUP_REMOVED lines=71> */
[----:B------:R-:W-:-:S02]  /*23410*/  LOP3.LUT R246, R0, 0x40, RZ, 0x3c, !PT ;  /* 0x0000004000f67812 */ /* 0x000fc400078e3cff */
[----:B------:R-:W-:-:S03]  /*23420*/  LOP3.LUT R247, R0, 0x60, RZ, 0x3c, !PT ;  /* 0x0000006000f77812 */ /* 0x000fc600078e3cff */
[----:B------:R-:W-:Y:S04]  /*23430*/  LDS R196, [R246+UR11+0x2000] ;  /* 0x0020000bf6c47984 */ /* 0x000fe80008000800 */
[----:B------:R-:W-:Y:S04]  /*23440*/  LDS R198, [R246+UR11+0x3000] ;  /* 0x0030000bf6c67984 */ /* 0x000fe80008000800 */
[----:B------:R-:W-:Y:S04]  /*23450*/  LDS R197, [R247+UR11+0x2000] ;  /* 0x0020000bf7c57984 */ /* 0x000fe80008000800 */
[----:B------:R-:W1:Y:S01]  /*23460*/  LDS R199, [R247+UR11+0x3000] ;  /* 0x0030000bf7c77984 */ /* 0x000e620008000800 */
[C---:B------:R-:W-:Y:S03]  /*23470*/  HMMA.1688.F32.TF32 R164, R72.reuse, R18, R248 ;  /* 0x0000001248a4723c */ /* 0x040fe600000810f8 */
[----:B------:R-:W4:Y:S04]  /*23480*/  LDL.LU R248, [R1+0x12f0] ;  /* 0x0012f00001f87983 */ /* 0x000f280000300800 */
[----:B------:R-:W4:Y:S04]  /*23490*/  LDL.LU R249, [R1+0x12f4] ;  /* 0x0012f40001f97983 */ /* 0x000f280000300800 */
[----:B------:R-:W4:Y:S04]  /*234a0*/  LDL.LU R250, [R1+0x12f8] ;  /* 0x0012f80001fa7983 */ /* 0x000f280000300800 */
[----:B------:R-:W4:Y:S04]  /*234b0*/  LDL.LU R251, [R1+0x12fc] ;  /* 0x0012fc0001fb7983 */ /* 0x000f280000300800 */
[----:B------:R-:W-:Y:S04]  /*234c0*/  STL.64 [R1+0x22a8], R166 ;  /* 0x0022a8a601007387 */ /* 0x000fe80000100a00 */
[----:B------:R-:W-:Y:S04]  /*234d0*/  STL.64 [R1+0x22a0], R164 ;  /* 0x0022a0a401007387 */ /* 0x000fe80000100a00 */
[----:B------:R-:W-:Y:S04]  /*234e0*/  LDS R232, [R246+UR11+0x2080] ;  /* 0x0020800bf6e87984 */ /* 0x000fe80008000800 */
[----:B------:R-:W-:Y:S04]  /*234f0*/  LDS R234, [R246+UR11+0x3080] ;  /* 0x0030800bf6ea7984 */ /* 0x000fe80008000800 */
[----:B------:R-:W-:Y:S04]  /*23500*/  LDS R233, [R247+UR11+0x2080] ;  /* 0x0020800bf7e97984 */ /* 0x000fe80008000800 */
[----:B------:R-:W1:Y:S04]  /*23510*/  LDS R235, [R247+UR11+0x3080] ;  /* 0x0030800bf7eb7984 */ /* 0x000e680008000800 */
[----:B------:R-:W-:Y:S04]  /*23520*/  LDS R244, [R246+UR11+0x2380] ;  /* 0x0023800bf6f47984 */ /* 0x000fe80008000800 */
[----:B------:R-:W-:Y:S01]  /*23530*/  LDS R245, [R247+UR11+0x2380] ;  /* 0x0023800bf7f57984 */ /* 0x000fe20008000800 */
[C---:B--2---:R-:W-:Y:S08]  /*23540*/  HMMA.1688.F32.TF32 R172, R72.reuse, R10, R96 ;  /* 0x0000000a48ac723c */ /* 0x044ff00000081060 */
[C---:B---3--:R-:W-:Y:S08]  /*23550*/  HMMA.1688.F32.TF32 R168, R72.reuse, R14, R100 ;  /* 0x0000000e48a8723c */ /* 0x048ff00000081064 */
[----:B----4-:R-:W-:Y:S11]  /*23560*/  HMMA.1688.F32.TF32 R176, R72, R6, R92 ;  /* 0x0000000648b0723c */ /* 0x010ff6000008105c */
[----:B------:R-:W-:Y:S01]  /*23570*/  STL.64 [R1+0x22b8], R170 ;  /* 0x0022b8aa01007387 */ /* 0x000fe20000100a00 */
[C---:B-1----:R-:W-:Y:S03]  /*23580*/  HMMA.1688.F32.TF32 R68, R196.reuse, R58, R80 ;  /* 0x0000003ac444723c */ /* 0x042fe60000081050 */
[----:B------:R-:W-:Y:S05]  /*23590*/  STL.64 [R1+0x22b0], R168 ;  /* 0x0022b0a801007387 */ /* 0x000fea0000100a00 */
        /* <DEDUP_REMOVED lines=18> */
[----:B------:R-:W2:Y:S04]  /*236c0*/  LDL.LU R236, [R1+0x11e0] ;  /* 0x0011e00001ec7983 */ /* 0x000ea80000300800 */
[----:B------:R-:W2:Y:S04]  /*236d0*/  LDL.LU R237, [R1+0x11e4] ;  /* 0x0011e40001ed7983 */ /* 0x000ea80000300800 */
[----:B------:R-:W2:Y:S04]  /*236e0*/  LDL.LU R238, [R1+0x11e8] ;  /* 0x0011e80001ee7983 */ /* 0x000ea80000300800 */
[----:B------:R-:W2:Y:S04]  /*236f0*/  LDL.LU R239, [R1+0x11ec] ;  /* 0x0011ec0001ef7983 */ /* 0x000ea80000300800 */
[----:B------:R-:W1:Y:S04]  /*23700*/  LDL.LU R216, [R1+0x11f0] ;  /* 0x0011f00001d87983 */ /* 0x000e680000300800 */
[----:B------:R-:W1:Y:S04]  /*23710*/  LDL.LU R217, [R1+0x11f4] ;  /* 0x0011f40001d97983 */ /* 0x000e680000300800 */
[----:B------:R-:W1:Y:S04]  /*23720*/  LDL.LU R218, [R1+0x11f8] ;  /* 0x0011f80001da7983 */ /* 0x000e680000300800 */
[----:B------:R-:W1:Y:S04]  /*23730*/  LDL.LU R219, [R1+0x11fc] ;  /* 0x0011fc0001db7983 */ /* 0x000e680000300800 */
        /* <DEDUP_REMOVED lines=44> */
[-C--:B------:R-:W-:Y:S03]  /*23a00*/  HMMA.1688.F32.TF32 R80, R196, R46.reuse, R248 ;  /* 0x0000002ec450723c */ /* 0x080fe600000810f8 */
        /* <DEDUP_REMOVED lines=16> */
[----:B------:R-:W-:Y:S04]  /*23b10*/  STL.64 [R1+0x2338], R82 ;  /* 0x0023385201007387 */ /* 0x000fe80000100a00 */
[----:B------:R-:W-:Y:S01]  /*23b20*/  STL.64 [R1+0x2330], R80 ;  /* 0x0023305001007387 */ /* 0x000fe20000100a00 */
[C---:B-1----:R-:W-:Y:S08]  /*23b30*/  HMMA.1688.F32.TF32 R72, R232.reuse, R46, R216 ;  /* 0x0000002ee848723c */ /* 0x042ff000000810d8 */
[----:B--2---:R-:W-:Y:S08]  /*23b40*/  HMMA.1688.F32.TF32 R68, R232, R42, R236 ;  /* 0x0000002ae844723c */ /* 0x004ff000000810ec */
[C---:B---3--:R-:W-:Y:S08]  /*23b50*/  HMMA.1688.F32.TF32 R104, R196.reuse, R22, R104 ;  /* 0x00000016c468723c */ /* 0x048ff00000081068 */
[----:B----4-:R-:W-:-:S15]  /*23b60*/  HMMA.1688.F32.TF32 R84, R196, R42, R84 ;  /* 0x0000002ac454723c */ /* 0x010fde0000081054 */
[----:B------:R-:W-:-:S04]  /*23b70*/  NOP ;  /* 0x0000000000007918 */ /* 0x000fc80000000000 */
[----:B------:R-:W-:Y:S04]  /*23b80*/  STL.64 [R1+0x2348], R86 ;  /* 0x0023485601007387 */ /* 0x000fe80000100a00 */
[----:B------:R-:W-:Y:S04]  /*23b90*/  STL.64 [R1+0x2340], R84 ;  /* 0x0023405401007387 */ /* 0x000fe80000100a00 */
[----:B------:R-:W-:Y:S04]  /*23ba0*/  STL [R1+0x2170], R104 ;  /* 0x0021706801007387 */ /* 0x000fe80000100800 */
[----:B------:R1:W-:Y:S01]  /*23bb0*/  STL [R1+0x216c], R105 ;  /* 0x00216c6901007387 */ /* 0x0003e20000100800 */
[----:B------:R-:W-:Y:S03]  /*23bc0*/  HMMA.1688.F32.TF32 R184, R196, R18, R184 ;  /* 0x00000012c4b8723c */ /* 0x000fe600000810b8 */
[----:B------:R2:W-:Y:S04]  /*23bd0*/  STL [R1+0x2168], R106 ;  /* 0x0021686a01007387 */ /* 0x0005e80000100800 */
[----:B------:R3:W-:-:S12]  /*23be0*/  STL [R1+0x2164], R107 ;  /* 0x0021646b01007387 */ /* 0x0007d80000100800 */
[----:B------:R-:W-:Y:S04]  /*23bf0*/  STL [R1+0x217c], R184 ;  /* 0x00217cb801007387 */ /* 0x000fe80000100800 */
[----:B------:R-:W-:Y:S04]  /*23c00*/  STL [R1+0x2178], R185 ;  /* 0x002178b901007387 */ /* 0x000fe80000100800 */
[----:B------:R-:W-:Y:S04]  /*23c10*/  STL [R1+0x2174], R186 ;  /* 0x002174ba01007387 */ /* 0x000fe80000100800 */
[----:B------:R4:W-:Y:S04]  /*23c20*/  STL [R1+0x2160], R187 ;  /* 0x002160bb01007387 */ /* 0x0009e80000100800 */
[----:B------:R-:W-:Y:S04]  /*23c30*/  STL.64 [R1+0x20], R72 ;  /* 0x0000204801007387 */ /* 0x000fe80000100a00 */
[----:B------:R1:W-:Y:S04]  /*23c40*/  STL.64 [R1+0x28], R74 ;  /* 0x0000284a01007387 */ /* 0x0003e80000100a00 */
        /* <DEDUP_REMOVED lines=60> */
[----:B-1----:R-:W-:-:S03]  /*24010*/  IMAD.MOV.U32 R105, RZ, RZ, R68 ;  /* 0x000000ffff697224 */ /* 0x002fc600078e0044 */
[----:B------:R-:W4:Y:S01]  /*24020*/  LDL.LU R176, [R1+0x11a0] ;  /* 0x0011a00001b07983 */ /* 0x000f220000300800 */
[----:B--2---:R-:W-:-:S03]  /*24030*/  IMAD.MOV.U32 R106, RZ, RZ, R69 ;  /* 0x000000ffff6a7224 */ /* 0x004fc600078e0045 */
[----:B------:R-:W2:Y:S01]  /*24040*/  LDL.LU R177, [R1+0x11a4] ;  /* 0x0011a40001b17983 */ /* 0x000ea20000300800 */
[----:B---3--:R-:W-:-:S03]  /*24050*/  IMAD.MOV.U32 R107, RZ, RZ, R70 ;  /* 0x000000ffff6b7224 */ /* 0x008fc600078e0046 */
[----:B------:R-:W2:Y:S01]  /*24060*/  LDL.LU R178, [R1+0x11a8] ;  /* 0x0011a80001b27983 */ /* 0x000ea20000300800 */
[----:B----4-:R-:W-:-:S03]  /*24070*/  IMAD.MOV.U32 R187, RZ, RZ, R71 ;  /* 0x000000ffffbb7224 */ /* 0x010fc600078e0047 */
        /* <DEDUP_REMOVED lines=37> */
[C---:B------:R-:W-:Y:S08]  /*242d0*/  HMMA.1688.F32.TF32 R88, R196.reuse, R38, R88 ;  /* 0x00000026c458723c */ /* 0x040ff00000081058 */
[C---:B------:R-:W-:Y:S08]  /*242e0*/  HMMA.1688.F32.TF32 R92, R196.reuse, R34, R92 ;  /* 0x00000022c45c723c */ /* 0x040ff0000008105c */
[C---:B------:R-:W-:Y:S08]  /*242f0*/  HMMA.1688.F32.TF32 R96, R196.reuse, R30, R96 ;  /* 0x0000001ec460723c */ /* 0x040ff00000081060 */
[C---:B------:R-:W-:Y:S08]  /*24300*/  HMMA.1688.F32.TF32 R100, R196.reuse, R26, R100 ;  /* 0x0000001ac464723c */ /* 0x040ff00000081064 */
[C---:B------:R-:W-:Y:S08]  /*24310*/  HMMA.1688.F32.TF32 R188, R196.reuse, R14, R188 ;  /* 0x0000000ec4bc723c */ /* 0x040ff000000810bc */
[C---:B------:R-:W-:Y:S08]  /*24320*/  HMMA.1688.F32.TF32 R192, R196.reuse, R10, R192 ;  /* 0x0000000ac4c0723c */ /* 0x040ff000000810c0 */
[----:B------:R-:W-:Y:S01]  /*24330*/  HMMA.1688.F32.TF32 R196, R196, R6, R240 ;  /* 0x00000006c4c4723c */ /* 0x000fe200000810f0 */
[----:B------:R-:W-:Y:S04]  /*24340*/  LDS R240, [R246+UR11+0x2100] ;  /* 0x0021000bf6f07984 */ /* 0x000fe80008000800 */
[----:B------:R-:W-:Y:S04]  /*24350*/  LDS R242, [R246+UR11+0x3100] ;  /* 0x0031000bf6f27984 */ /* 0x000fe80008000800 */
[----:B------:R-:W-:Y:S04]  /*24360*/  LDS R241, [R247+UR11+0x2100] ;  /* 0x0021000bf7f17984 */ /* 0x000fe80008000800 */
[----:B------:R-:W1:Y:S01]  /*24370*/  LDS R243, [R247+UR11+0x3100] ;  /* 0x0031000bf7f37984 */ /* 0x000e620008000800 */
[C---:B---3--:R-:W-:Y:S08]  /*24380*/  HMMA.1688.F32.TF32 R68, R232.reuse, R38, R68 ;  /* 0x00000026e844723c */ /* 0x048ff00000081044 */
[----:B----4-:R-:W-:Y:S11]  /*24390*/  HMMA.1688.F32.TF32 R72, R232, R34, R112 ;  /* 0x00000022e848723c */ /* 0x010ff60000081070 */
[----:B------:R-:W-:-:S02]  /*243a0*/  IMAD.MOV.U32 R184, RZ, RZ, R68 ;  /* 0x000000ffffb87224 */ /* 0x000fc400078e0044 */
[----:B------:R-:W-:Y:S02]  /*243b0*/  IMAD.MOV.U32 R185, RZ, RZ, R69 ;  /* 0x000000ffffb97224 */ /* 0x000fe400078e0045 */
[----:B------:R-:W-:Y:S02]  /*243c0*/  IMAD.MOV.U32 R186, RZ, RZ, R70 ;  /* 0x000000ffffba7224 */ /* 0x000fe400078e0046 */
[----:B------:R-:W-:Y:S02]  /*243d0*/  IMAD.MOV.U32 R104, RZ, RZ, R71 ;  /* 0x000000ffff687224 */ /* 0x000fe400078e0047 */
[C---:B--2---:R-:W-:Y:S01]  /*243e0*/  HMMA.1688.F32.TF32 R68, R232.reuse, R30, R108 ;  /* 0x0000001ee844723c */ /* 0x044fe2000008106c */
[----:B------:R-:W-:Y:S04]  /*243f0*/  STL.64 [R1+0x60], R72 ;  /* 0x0000604801007387 */ /* 0x000fe80000100a00 */
[----:B------:R2:W-:Y:S03]  /*24400*/  STL.64 [R1+0x68], R74 ;  /* 0x0000684a01007387 */ /* 0x0005e60000100a00 */
[C---:B------:R-:W-:Y:S08]  /*24410*/  HMMA.1688.F32.TF32 R76, R232.reuse, R26, R176 ;  /* 0x0000001ae84c723c */ /* 0x040ff000000810b0 */
[C---:B--2---:R-:W-:Y:S03]  /*24420*/  HMMA.1688.F32.TF32 R72, R232.reuse, R22, R172 ;  /* 0x00000016e848723c */ /* 0x044fe600000810ac */
        /* <DEDUP_REMOVED lines=11> */
[----:B--2---:R-:W-:Y:S02]  /*244e0*/  HMMA.1688.F32.TF32 R68, R232, R6, R156 ;  /* 0x00000006e844723c */ /* 0x004fe4000008109c */
[----:B------:R-:W-:Y:S04]  /*244f0*/  STL.64 [R1+0x170], R76 ;  /* 0x0001704c01007387 */ /* 0x000fe80000100a00 */
[----:B------:R-:W-:Y:S05]  /*24500*/  STL.64 [R1+0x178], R78 ;  /* 0x0001784e01007387 */ /* 0x000fea0000100a00 */
[----:B------:R-:W-:Y:S04]  /*24510*/  STL.64 [R1+0x1a0], R72 ;  /* 0x0001a04801007387 */ /* 0x000fe80000100a00 */
[----:B------:R-:W-:Y:S04]  /*24520*/  STL.64 [R1+0x1a8], R74 ;  /* 0x0001a84a01007387 */ /* 0x000fe80000100a00 */
[----:B------:R-:W-:Y:S04]  /*24530*/  STL.64 [R1+0x190], R68 ;  /* 0x0001904401007387 */ /* 0x000fe80000100a00 */
[----:B------:R1:W-:Y:S02]  /*24540*/  STL.64 [R1+0x198], R70 ;  /* 0x0001984601007387 */ /* 0x0003e40000100a00 */
[C---:B-1----:R-:W-:Y:S08]  /*24550*/  HMMA.1688.F32.TF32 R68, R240.reuse, R66, R152 ;  /* 0x00000042f044723c */ /* 0x042ff00000081098 */
[C---:B------:R-:W-:Y:S08]  /*24560*/  HMMA.1688.F32.TF32 R76, R240.reuse, R62, R148 ;  /* 0x0000003ef04c723c */ /* 0x040ff00000081094 */
[C---:B------:R-:W-:Y:S03]  /*24570*/  HMMA.1688.F32.TF32 R72, R240.reuse, R58, R144 ;  /* 0x0000003af048723c */ /* 0x040fe60000081090 */
[----:B------:R-:W-:Y:S04]  /*24580*/  STL.64 [R1+0x1d0], R68 ;  /* 0x0001d04401007387 */ /* 0x000fe80000100a00 */
[----:B------:R1:W-:Y:S02]  /*24590*/  STL.64 [R1+0x1d8], R70 ;  /* 0x0001d84601007387 */ /* 0x0003e40000100a00 */
[C---:B-1----:R-:W-:Y:S02]  /*245a0*/  HMMA.1688.F32.TF32 R68, R240.reuse, R54, R140 ;  /* 0x00000036f044723c */ /* 0x042fe4000008108c */
[----:B------:R-:W-:Y:S04]  /*245b0*/  STL.64 [R1+0x1f0], R76 ;  /* 0x0001f04c01007387 */ /* 0x000fe80000100a00 */
[----:B------:R1:W-:Y:S04]  /*245c0*/  STL.64 [R1+0x1f8], R78 ;  /* 0x0001f84e01007387 */ /* 0x0003e80000100a00 */
[----:B------:R-:W-:Y:S04]  /*245d0*/  STL.64 [R1+0x210], R72 ;  /* 0x0002104801007387 */ /* 0x000fe80000100a00 */
[----:B------:R2:W-:Y:S01]  /*245e0*/  STL.64 [R1+0x218], R74 ;  /* 0x0002184a01007387 */ /* 0x0005e20000100a00 */
[C---:B-1----:R-:W-:Y:S04]  /*245f0*/  HMMA.1688.F32.TF32 R76, R240.reuse, R50, R136 ;  /* 0x00000032f04c723c */ /* 0x042fe80000081088 */
[----:B------:R-:W-:Y:S04]  /*24600*/  STL.64 [R1+0x230], R68 ;  /* 0x0002304401007387 */ /* 0x000fe80000100a00 */
[----:B------:R1:W-:Y:S01]  /*24610*/  STL.64 [R1+0x238], R70 ;  /* 0x0002384601007387 */ /* 0x0003e20000100a00 */
[C---:B--2---:R-:W-:Y:S08]  /*24620*/  HMMA.1688.F32.TF32 R72, R240.reuse, R46, R132 ;  /* 0x0000002ef048723c */ /* 0x044ff00000081084 */
[C---:B-1----:R-:W-:Y:S02]  /*24630*/  HMMA.1688.F32.TF32 R68, R240.reuse, R42, R128 ;  /* 0x0000002af044723c */ /* 0x042fe40000081080 */
[----:B------:R-:W-:Y:S04]  /*24640*/  STL.64 [R1+0x250], R76 ;  /* 0x0002504c01007387 */ /* 0x000fe80000100a00 */
[----:B------:R1:W-:Y:S05]  /*24650*/  STL.64 [R1+0x258], R78 ;  /* 0x0002584e01007387 */ /* 0x0003ea0000100a00 */
[----:B------:R-:W-:Y:S04]  /*24660*/  STL.64 [R1+0x270], R72 ;  /* 0x0002704801007387 */ /* 0x000fe80000100a00 */
[----:B------:R2:W-:Y:S01]  /*24670*/  STL.64 [R1+0x278], R74 ;  /* 0x0002784a01007387 */ /* 0x0005e20000100a00 */
[C---:B-1----:R-:W-:Y:S03]  /*24680*/  HMMA.1688.F32.TF32 R76, R240.reuse, R38, R124 ;  /* 0x00000026f04c723c */ /* 0x042fe6000008107c */
[----:B------:R-:W-:Y:S04]  /*24690*/  STL.64 [R1+0x290], R68 ;  /* 0x0002904401007387 */ /* 0x000fe80000100a00 */
[----:B------:R1:W-:Y:S01]  /*246a0*/  STL.64 [R1+0x298], R70 ;  /* 0x0002984601007387 */ /* 0x0003e20000100a00 */
[C---:B--2---:R-:W-:Y:S08]  /*246b0*/  HMMA.1688.F32.TF32 R72, R240.reuse, R34, R120 ;  /* 0x00000022f048723c */ /* 0x044ff00000081078 */
[C---:B-1----:R-:W-:Y:S03]  /*246c0*/  HMMA.1688.F32.TF32 R68, R240.reuse, R30, R180 ;  /* 0x0000001ef044723c */ /* 0x042fe600000810b4 */
        /* <DEDUP_REMOVED lines=17> */
[----:B-1----:R-:W-:Y:S03]  /*247e0*/  HMMA.1688.F32.TF32 R68, R240, R6, R236 ;  /* 0x00000006f044723c */ /* 0x002fe600000810ec */
[----:B------:R-:W-:Y:S04]  /*247f0*/  STL.64 [R1+0x520], R76 ;  /* 0x0005204c01007387 */ /* 0x000fe80000100a00 */
[----:B------:R-:W-:Y:S04]  /*24800*/  STL.64 [R1+0x528], R78 ;  /* 0x0005284e01007387 */ /* 0x000fe80000100a00 */
[----:B------:R-:W2:Y:S04]  /*24810*/  LDL.LU R236, [R1+0x930] ;  /* 0x0009300001ec7983 */ /* 0x000ea80000300800 */
[----:B------:R1:W-:Y:S04]  /*24820*/  STL.64 [R1+0x550], R72 ;  /* 0x0005504801007387 */ /* 0x0003e80000100a00 */
[----:B------:R3:W-:Y:S04]  /*24830*/  STL.64 [R1+0x558], R74 ;  /* 0x0005584a01007387 */ /* 0x0007e80000100a00 */
[----:B------:R4:W-:Y:S04]  /*24840*/  STL.64 [R1+0x540], R68 ;  /* 0x0005404401007387 */ /* 0x0009e80000100a00 */
[----:B------:R1:W-:Y:S04]  /*24850*/  STL.64 [R1+0x548], R70 ;  /* 0x0005484601007387 */ /* 0x0003e80000100a00 */
        /* <DEDUP_REMOVED lines=71> */
[----:B-1----:R-:W2:Y:S04]  /*24cd0*/  LDL.LU R72, [R1+0x1040] ;  /* 0x0010400001487983 */ /* 0x002ea80000300800 */
[----:B------:R-:W2:Y:S04]  /*24ce0*/  LDL.LU R73, [R1+0x1044] ;  /* 0x0010440001497983 */ /* 0x000ea80000300800 */
[----:B---3--:R-:W2:Y:S04]  /*24cf0*/  LDL.LU R74, [R1+0x1048] ;  /* 0x00104800014a7983 */ /* 0x008ea80000300800 */
[----:B------:R-:W2:Y:S04]  /*24d00*/  LDL.LU R75, [R1+0x104c] ;  /* 0x00104c00014b7983 */ /* 0x000ea80000300800 */
[----:B------:R-:W3:Y:S04]  /*24d10*/  LDL.LU R76, [R1+0x1050] ;  /* 0x00105000014c7983 */ /* 0x000ee80000300800 */
[----:B------:R-:W3:Y:S04]  /*24d20*/  LDL.LU R77, [R1+0x1054] ;  /* 0x00105400014d7983 */ /* 0x000ee80000300800 */
[----:B------:R-:W3:Y:S04]  /*24d30*/  LDL.LU R78, [R1+0x1058] ;  /* 0x00105800014e7983 */ /* 0x000ee80000300800 */
[----:B------:R-:W3:Y:S04]  /*24d40*/  LDL.LU R79, [R1+0x105c] ;  /* 0x00105c00014f7983 */ /* 0x000ee80000300800 */
[----:B----4-:R-:W4:Y:S04]  /*24d50*/  LDL.LU R68, [R1+0x1030] ;  /* 0x0010300001447983 */ /* 0x010f280000300800 */
        /* <DEDUP_REMOVED lines=27> */
[C---:B------:R-:W-:Y:S03]  /*24f10*/  HMMA.1688.F32.TF32 R200, R232.reuse, R66, R200 ;  /* 0x00000042e8c8723c */ /* 0x040fe600000810c8 */
[----:B------:R-:W-:Y:S04]  /*24f20*/  LDS R240, [R246+UR11+0x2200] ;  /* 0x0022000bf6f07984 */ /* 0x000fe80008000800 */
[----:B------:R-:W-:Y:S01]  /*24f30*/  LDS R242, [R246+UR11+0x3200] ;  /* 0x0032000bf6f27984 */ /* 0x000fe20008000800 */
[C---:B------:R-:W-:Y:S03]  /*24f40*/  HMMA.1688.F32.TF32 R204, R232.reuse, R62, R204 ;  /* 0x0000003ee8cc723c */ /* 0x040fe600000810cc */
[----:B------:R-:W-:Y:S04]  /*24f50*/  LDS R241, [R247+UR11+0x2200] ;  /* 0x0022000bf7f17984 */ /* 0x000fe80008000800 */
[----:B------:R-:W-:Y:S01]  /*24f60*/  LDS R243, [R247+UR11+0x3200] ;  /* 0x0032000bf7f37984 */ /* 0x000fe20008000800 */
[C---:B------:R-:W-:Y:S08]  /*24f70*/  HMMA.1688.F32.TF32 R208, R232.reuse, R58, R208 ;  /* 0x0000003ae8d0723c */ /* 0x040ff000000810d0 */
[C---:B------:R-:W-:Y:S08]  /*24f80*/  HMMA.1688.F32.TF32 R212, R232.reuse, R54, R212 ;  /* 0x00000036e8d4723c */ /* 0x040ff000000810d4 */
[----:B------:R-:W-:Y:S01]  /*24f90*/  HMMA.1688.F32.TF32 R248, R232, R50, R248 ;  /* 0x00000032e8f8723c */ /* 0x000fe200000810f8 */
[----:B------:R-:W-:Y:S04]  /*24fa0*/  LDS R232, [R246+UR11+0x2180] ;  /* 0x0021800bf6e87984 */ /* 0x000fe80008000800 */
[----:B------:R-:W-:Y:S04]  /*24fb0*/  LDS R234, [R246+UR11+0x3180] ;  /* 0x0031800bf6ea7984 */ /* 0x000fe80008000800 */
[----:B------:R-:W-:Y:S04]  /*24fc0*/  LDS R233, [R247+UR11+0x2180] ;  /* 0x0021800bf7e97984 */ /* 0x000fe80008000800 */
[----:B------:R-:W3:Y:S02]  /*24fd0*/  LDS R235, [R247+UR11+0x3180] ;  /* 0x0031800bf7eb7984 */ /* 0x000ee40008000800 */
[C---:B---3--:R-:W-:Y:S08]  /*24fe0*/  HMMA.1688.F32.TF32 R80, R232.reuse, R66, R76 ;  /* 0x00000042e850723c */ /* 0x048ff0000008104c */
[C---:B--2---:R-:W-:Y:S08]  /*24ff0*/  HMMA.1688.F32.TF32 R76, R232.reuse, R62, R72 ;  /* 0x0000003ee84c723c */ /* 0x044ff00000081048 */
[C---:B----4-:R-:W-:Y:S08]  /*25000*/  HMMA.1688.F32.TF32 R72, R232.reuse, R58, R68 ;  /* 0x0000003ae848723c */ /* 0x050ff00000081044 */
[C---:B------:R-:W-:Y:S01]  /*25010*/  HMMA.1688.F32.TF32 R68, R232.reuse, R54, R112 ;  /* 0x00000036e844723c */ /* 0x040fe20000081070 */
        /* <DEDUP_REMOVED lines=37> */
[----:B-1----:R-:W-:Y:S01]  /*25270*/  HMMA.1688.F32.TF32 R68, R232, R6, R136 ;  /* 0x00000006e844723c */ /* 0x002fe20000081088 */
[----:B------:R-:W-:Y:S04]  /*25280*/  LDS R232, [R246+UR11+0x2280] ;  /* 0x0022800bf6e87984 */ /* 0x000fe80008000800 */
        /* <DEDUP_REMOVED lines=10> */
[----:B------:R-:W1:Y:S05]  /*25330*/  LDS R235, [R247+UR11+0x3280] ;  /* 0x0032800bf7eb7984 */ /* 0x000e6a0008000800 */
[C---:B------:R-:W-:Y:S03]  /*25340*/  HMMA.1688.F32.TF32 R76, R240.reuse, R58, R124 ;  /* 0x0000003af04c723c */ /* 0x040fe6000008107c */
[----:B------:R-:W-:Y:S04]  /*25350*/  STL.64 [R1+0x860], R72 ;  /* 0x0008604801007387 */ /* 0x000fe80000100a00 */
[----:B------:R2:W-:Y:S04]  /*25360*/  STL.64 [R1+0x868], R74 ;  /* 0x0008684a01007387 */ /* 0x0005e80000100a00 */
[----:B------:R-:W-:Y:S04]  /*25370*/  STL.64 [R1+0x870], R68 ;  /* 0x0008704401007387 */ /* 0x000fe80000100a00 */
[----:B------:R3:W-:Y:S01]  /*25380*/  STL.64 [R1+0x878], R70 ;  /* 0x0008784601007387 */ /* 0x0007e20000100a00 */
[C---:B--2---:R-:W-:Y:S08]  /*25390*/  HMMA.1688.F32.TF32 R72, R240.reuse, R54, R120 ;  /* 0x00000036f048723c */ /* 0x044ff00000081078 */
[C---:B---3--:R-:W-:Y:S01]  /*253a0*/  HMMA.1688.F32.TF32 R68, R240.reuse, R50, R180 ;  /* 0x00000032f044723c */ /* 0x048fe200000810b4 */
[----:B------:R-:W-:Y:S04]  /*253b0*/  STL.64 [R1+0x8a0], R76 ;  /* 0x0008a04c01007387 */ /* 0x000fe80000100a00 */
[----:B------:R2:W-:Y:S06]  /*253c0*/  STL.64 [R1+0x8a8], R78 ;  /* 0x0008a84e01007387 */ /* 0x0005ec0000100a00 */
        /* <DEDUP_REMOVED lines=17> */
[----:B------:R-:W-:Y:S04]  /*254e0*/  STL.64 [R1+0xa18], R78 ;  /* 0x000a184e01007387 */ /* 0x000fe80000100a00 */
[----:B------:R-:W2:Y:S04]  /*254f0*/  LDL.LU R216, [R1+0x3e0] ;  /* 0x0003e00001d87983 */ /* 0x000ea80000300800 */
[----:B------:R-:W-:Y:S04]  /*25500*/  STL.64 [R1+0xa50], R72 ;  /* 0x000a504801007387 */ /* 0x000fe80000100a00 */
[----:B------:R-:W-:Y:S04]  /*25510*/  STL.64 [R1+0xa58], R74 ;  /* 0x000a584a01007387 */ /* 0x000fe80000100a00 */
[----:B------:R-:W-:Y:S04]  /*25520*/  STL.64 [R1+0xa80], R68 ;  /* 0x000a804401007387 */ /* 0x000fe80000100a00 */
[----:B------:R3:W-:Y:S04]  /*25530*/  STL.64 [R1+0xa88], R70 ;  /* 0x000a884601007387 */ /* 0x0007e80000100a00 */
[----:B------:R-:W2:Y:S04]  /*25540*/  LDL.LU R217, [R1+0x3e4] ;  /* 0x0003e40001d97983 */ /* 0x000ea80000300800 */
[----:B------:R-:W2:Y:S04]  /*25550*/  LDL.LU R218, [R1+0x3e8] ;  /* 0x0003e80001da7983 */ /* 0x000ea80000300800 */
        /* <DEDUP_REMOVED lines=53> */
[----:B------:R-:W2:Y:S04]  /*258b0*/  LDL.LU R108, [R1+0x8f0] ;  /* 0x0008f000016c7983 */ /* 0x000ea80000300800 */
[----:B------:R-:W2:Y:S04]  /*258c0*/  LDL.LU R109, [R1+0x8f4] ;  /* 0x0008f400016d7983 */ /* 0x000ea80000300800 */
[----:B------:R-:W2:Y:S04]  /*258d0*/  LDL.LU R110, [R1+0x8f8] ;  /* 0x0008f800016e7983 */ /* 0x000ea80000300800 */
[----:B------:R-:W2:Y:S04]  /*258e0*/  LDL.LU R111, [R1+0x8fc] ;  /* 0x0008fc00016f7983 */ /* 0x000ea80000300800 */
        /* <DEDUP_REMOVED lines=32> */
[C---:B---3--:R-:W-:Y:S08]  /*25af0*/  HMMA.1688.F32.TF32 R68, R240.reuse, R18, R176 ;  /* 0x00000012f044723c */ /* 0x048ff000000810b0 */
[C---:B--2---:R-:W-:Y:S08]  /*25b00*/  HMMA.1688.F32.TF32 R72, R240.reuse, R22, R108 ;  /* 0x00000016f048723c */ /* 0x044ff0000008106c */
[C---:B----4-:R-:W-:Y:S11]  /*25b10*/  HMMA.1688.F32.TF32 R76, R240.reuse, R14, R172 ;  /* 0x0000000ef04c723c */ /* 0x050ff600000810ac */
[----:B------:R-:W-:Y:S04]  /*25b20*/  STL.64 [R1+0xab0], R72 ;  /* 0x000ab04801007387 */ /* 0x000fe80000100a00 */
[----:B------:R2:W-:Y:S04]  /*25b30*/  STL.64 [R1+0xab8], R74 ;  /* 0x000ab84a01007387 */ /* 0x0005e80000100a00 */
[----:B------:R-:W-:Y:S04]  /*25b40*/  STL.64 [R1+0xae0], R68 ;  /* 0x000ae04401007387 */ /* 0x000fe80000100a00 */
[----:B------:R3:W-:Y:S01]  /*25b50*/  STL.64 [R1+0xae8], R70 ;  /* 0x000ae84601007387 */ /* 0x0007e20000100a00 */
[C---:B--2---:R-:W-:Y:S08]  /*25b60*/  HMMA.1688.F32.TF32 R72, R240.reuse, R10, R168 ;  /* 0x0000000af048723c */ /* 0x044ff000000810a8 */
[----:B---3--:R-:W-:Y:S01]  /*25b70*/  HMMA.1688.F32.TF32 R68, R240, R6, R164 ;  /* 0x00000006f044723c */ /* 0x008fe200000810a4 */
[----:B------:R-:W-:Y:S04]  /*25b80*/  STL.64 [R1+0xb10], R76 ;  /* 0x000b104c01007387 */ /* 0x000fe80000100a00 */
[----:B------:R-:W-:Y:S04]  /*25b90*/  STL.64 [R1+0xb18], R78 ;  /* 0x000b184e01007387 */ /* 0x000fe80000100a00 */
[----:B------:R-:W-:Y:S04]  /*25ba0*/  LDS R240, [R246+UR11+0x2300] ;  /* 0x0023000bf6f07984 */ /* 0x000fe80008000800 */
        /* <DEDUP_REMOVED lines=8> */
[----:B------:R-:W1:Y:S04]  /*25c30*/  LDS R243, [R247+UR11+0x3300] ;  /* 0x0033000bf7f37984 */ /* 0x000e680008000800 */
[----:B------:R-:W-:Y:S01]  /*25c40*/  LDS R246, [R246+UR11+0x3380] ;  /* 0x0033800bf6f67984 */ /* 0x000fe20008000800 */
[C---:B------:R-:W-:Y:S03]  /*25c50*/  HMMA.1688.F32.TF32 R76, R232.reuse, R54, R148 ;  /* 0x00000036e84c723c */ /* 0x040fe60000081094 */
[----:B------:R-:W2:Y:S08]  /*25c60*/  LDS R247, [R247+UR11+0x3380] ;  /* 0x0033800bf7f77984 */ /* 0x000eb00008000800 */
[----:B------:R-:W-:Y:S04]  /*25c70*/  STL.64 [R1+0xb80], R68 ;  /* 0x000b804401007387 */ /* 0x000fe80000100a00 */
[----:B------:R3:W-:Y:S04]  /*25c80*/  STL.64 [R1+0xb88], R70 ;  /* 0x000b884601007387 */ /* 0x0007e80000100a00 */
[----:B------:R-:W-:Y:S04]  /*25c90*/  STL.64 [R1+0xb70], R72 ;  /* 0x000b704801007387 */ /* 0x000fe80000100a00 */
[----:B------:R4:W-:Y:S01]  /*25ca0*/  STL.64 [R1+0xb78], R74 ;  /* 0x000b784a01007387 */ /* 0x0009e20000100a00 */
[C---:B---3--:R-:W-:Y:S08]  /*25cb0*/  HMMA.1688.F32.TF32 R68, R232.reuse, R58, R152 ;  /* 0x0000003ae844723c */ /* 0x048ff00000081098 */
[C---:B----4-:R-:W-:Y:S11]  /*25cc0*/  HMMA.1688.F32.TF32 R72, R232.reuse, R50, R144 ;  /* 0x00000032e848723c */ /* 0x050ff60000081090 */
[----:B------:R-:W-:Y:S04]  /*25cd0*/  STL.64 [R1+0xb30], R68 ;  /* 0x000b304401007387 */ /* 0x000fe80000100a00 */
[----:B------:R3:W-:Y:S04]  /*25ce0*/  STL.64 [R1+0xb38], R70 ;  /* 0x000b384601007387 */ /* 0x0007e80000100a00 */
[----:B------:R-:W-:Y:S04]  /*25cf0*/  STL.64 [R1+0xb00], R76 ;  /* 0x000b004c01007387 */ /* 0x000fe80000100a00 */
[----:B------:R4:W-:Y:S01]  /*25d00*/  STL.64 [R1+0xb08], R78 ;  /* 0x000b084e01007387 */ /* 0x0009e20000100a00 */
[C---:B---3--:R-:W-:Y:S03]  /*25d10*/  HMMA.1688.F32.TF32 R68, R232.reuse, R46, R140 ;  /* 0x0000002ee844723c */ /* 0x048fe6000008108c */
[----:B------:R-:W-:Y:S04]  /*25d20*/  STL.64 [R1+0xad0], R72 ;  /* 0x000ad04801007387 */ /* 0x000fe80000100a00 */
[----:B------:R3:W-:Y:S01]  /*25d30*/  STL.64 [R1+0xad8], R74 ;  /* 0x000ad84a01007387 */ /* 0x0007e20000100a00 */
[C---:B----4-:R-:W-:Y:S08]  /*25d40*/  HMMA.1688.F32.TF32 R76, R232.reuse, R42, R136 ;  /* 0x0000002ae84c723c */ /* 0x050ff00000081088 */
[C---:B---3--:R-:W-:Y:S03]  /*25d50*/  HMMA.1688.F32.TF32 R72, R232.reuse, R38, R132 ;  /* 0x00000026e848723c */ /* 0x048fe60000081084 */
        /* <DEDUP_REMOVED lines=25> */
[----:B----4-:R-:W-:Y:S08]  /*25ef0*/  HMMA.1688.F32.TF32 R76, R232, R6, R220 ;  /* 0x00000006e84c723c */ /* 0x010ff000000810dc */
[----:B-1----:R-:W-:Y:S03]  /*25f00*/  HMMA.1688.F32.TF32 R72, R240, R66, R216 ;  /* 0x00000042f048723c */ /* 0x002fe600000810d8 */
[----:B------:R-:W-:Y:S04]  /*25f10*/  STL.64 [R1+0x890], R68 ;  /* 0x0008904401007387 */ /* 0x000fe80000100a00 */
[----:B------:R1:W-:Y:S01]  /*25f20*/  STL.64 [R1+0x898], R70 ;  /* 0x0008984601007387 */ /* 0x0003e20000100a00 */
[----:B------:R-:W-:-:S03]  /*25f30*/  IMAD.MOV.U32 R216, RZ, RZ, R57 ;  /* 0x000000ffffd87224 */ /* 0x000fc600078e0039 */
[----:B------:R-:W-:Y:S04]  /*25f40*/  STL.64 [R1+0x850], R76 ;  /* 0x0008504c01007387 */ /* 0x000fe80000100a00 */
[----:B------:R-:W-:Y:S04]  /*25f50*/  STL.64 [R1+0x858], R78 ;  /* 0x0008584e01007387 */ /* 0x000fe80000100a00 */
[----:B------:R-:W-:Y:S04]  /*25f60*/  STL.64 [R1+0x820], R72 ;  /* 0x0008204801007387 */ /* 0x000fe80000100a00 */
[----:B------:R-:W-:Y:S04]  /*25f70*/  STL.64 [R1+0x828], R74 ;  /* 0x0008284a01007387 */ /* 0x000fe80000100a00 */
[----:B------:R-:W3:Y:S01]  /*25f80*/  LDL.LU R57, [R1+0x23d0] ;  /* 0x0023d00001397983 */ /* 0x000ee20000300800 */
[----:B-1----:R-:W-:Y:S01]  /*25f90*/  HMMA.1688.F32.TF32 R68, R240, R62, R236 ;  /* 0x0000003ef044723c */ /* 0x002fe200000810ec */
[----:B------:R-:W-:-:S02]  /*25fa0*/  IMAD.MOV.U32 R217, RZ, RZ, R64 ;  /* 0x000000ffffd97224 */ /* 0x000fc400078e0040 */
[----:B------:R-:W-:Y:S02]  /*25fb0*/  IMAD.MOV.U32 R218, RZ, RZ, R45 ;  /* 0x000000ffffda7224 */ /* 0x000fe400078e002d */
[----:B------:R-:W-:Y:S02]  /*25fc0*/  IMAD.MOV.U32 R219, RZ, RZ, R44 ;  /* 0x000000ffffdb7224 */ /* 0x000fe400078e002c */
[----:B------:R-:W-:Y:S02]  /*25fd0*/  IMAD.MOV.U32 R220, RZ, RZ, R53 ;  /* 0x000000ffffdc7224 */ /* 0x000fe400078e0035 */
[----:B------:R-:W-:Y:S02]  /*25fe0*/  IMAD.MOV.U32 R221, RZ, RZ, R36 ;  /* 0x000000ffffdd7224 */ /* 0x000fe400078e0024 */
[----:B------:R-:W-:-:S08]  /*25ff0*/  IMAD.MOV.U32 R222, RZ, RZ, R37 ;  /* 0x000000ffffde7224 */ /* 0x000fd000078e0025 */
[----:B------:R1:W-:Y:S04]  /*26000*/  STL.64 [R1+0x7e0], R68 ;  /* 0x0007e04401007387 */ /* 0x0003e80000100a00 */
[----:B------:R4:W-:Y:S04]  /*26010*/  STL.64 [R1+0x7e8], R70 ;  /* 0x0007e84601007387 */ /* 0x0009e80000100a00 */
[----:B------:R-:W2:Y:S04]  /*26020*/  LDL.LU R64, [R1+0x23cc] ;  /* 0x0023cc0001407983 */ /* 0x000ea80000300800 */
[----:B------:R-:W4:Y:S01]  /*26030*/  LDL.LU R45, [R1+0x23c8] ;  /* 0x0023c800012d7983 */ /* 0x000f220000300800 */
[----:B------:R-:W-:-:S03]  /*26040*/  IMAD.MOV.U32 R223, RZ, RZ, R40 ;  /* 0x000000ffffdf7224 */ /* 0x000fc600078e0028 */
        /* <DEDUP_REMOVED lines=8> */
[----:B------:R-:W4:Y:S04]  /*260d0*/  LDL.LU R40, [R1+0x23b4] ;  /* 0x0023b40001287983 */ /* 0x000f280000300800 */
[----:B------:R-:W4:Y:S04]  /*260e0*/  LDL.LU R41, [R1+0x23b0] ;  /* 0x0023b00001297983 */ /* 0x000f280000300800 */
[----:B------:R-:W4:Y:S04]  /*260f0*/  LDL.LU R52, [R1+0x23ac] ;  /* 0x0023ac0001347983 */ /* 0x000f280000300800 */
[----:B------:R-:W4:Y:S04]  /*26100*/  LDL.LU R49, [R1+0x23a8] ;  /* 0x0023a80001317983 */ /* 0x000f280000300800 */
[----:B------:R-:W4:Y:S01]  /*26110*/  LDL.LU R48, [R1+0x23a4] ;  /* 0x0023a40001307983 */ /* 0x000f220000300800 */
[----:B---3--:R-:W-:-:S03]  /*26120*/  IMAD.MOV.U32 R116, RZ, RZ, R57 ;  /* 0x000000ffff747224 */ /* 0x008fc600078e0039 */
[----:B------:R-:W3:Y:S01]  /*26130*/  LDL.LU R57, [R1+0x23a0] ;  /* 0x0023a00001397983 */ /* 0x000ee20000300800 */
[----:B------:R-:W-:Y:S02]  /*26140*/  IMAD.MOV.U32 R117, RZ, RZ, R56 ;  /* 0x000000ffff757224 */ /* 0x000fe400078e0038 */
[----:B------:R-:W-:Y:S01]  /*26150*/  IMAD.MOV.U32 R118, RZ, RZ, R60 ;  /* 0x000000ffff767224 */ /* 0x000fe200078e003c */
[----:B------:R-:W3:Y:S01]  /*26160*/  LDL.LU R56, [R1+0x239c] ;  /* 0x00239c0001387983 */ /* 0x000ee20000300800 */
[----:B------:R-:W-:-:S03]  /*26170*/  IMAD.MOV.U32 R119, RZ, RZ, R61 ;  /* 0x000000ffff777224 */ /* 0x000fc600078e003d */
[----:B------:R-:W3:Y:S04]  /*26180*/  LDL.LU R60, [R1+0x2398] ;  /* 0x00239800013c7983 */ /* 0x000ee80000300800 */
[----:B------:R-:W3:Y:S01]  /*26190*/  LDL.LU R61, [R1+0x2394] ;  /* 0x00239400013d7983 */ /* 0x000ee20000300800 */
[----:B--2---:R-:W-:Y:S02]  /*261a0*/  IMAD.MOV.U32 R183, RZ, RZ, R64 ;  /* 0x000000ffffb77224 */ /* 0x004fe400078e0040 */
[----:B----4-:R-:W-:Y:S02]  /*261b0*/  IMAD.MOV.U32 R182, RZ, RZ, R45 ;  /* 0x000000ffffb67224 */ /* 0x010fe400078e002d */
[----:B------:R-:W-:Y:S02]  /*261c0*/  IMAD.MOV.U32 R181, RZ, RZ, R44 ;  /* 0x000000ffffb57224 */ /* 0x000fe400078e002c */
[----:B------:R-:W-:-:S02]  /*261d0*/  IMAD.MOV.U32 R180, RZ, RZ, R53 ;  /* 0x000000ffffb47224 */ /* 0x000fc400078e0035 */
[----:B------:R-:W2:Y:S04]  /*261e0*/  LDL.LU R53, [R1+0x2390] ;  /* 0x0023900001357983 */ /* 0x000ea80000300800 */
        /* <DEDUP_REMOVED lines=9> */
[----:B------:R-:W3:Y:S01]  /*26280*/  LDL.LU R49, [R1+0x2378] ;  /* 0x0023780001317983 */ /* 0x000ee20000300800 */
[----:B------:R-:W-:Y:S02]  /*26290*/  IMAD.MOV.U32 R130, RZ, RZ, R60 ;  /* 0x000000ffff827224 */ /* 0x000fe400078e003c */
[----:B------:R-:W-:Y:S01]  /*262a0*/  IMAD.MOV.U32 R129, RZ, RZ, R61 ;  /* 0x000000ffff817224 */ /* 0x000fe200078e003d */
[----:B------:R-:W3:Y:S01]  /*262b0*/  LDL.LU R52, [R1+0x2374] ;  /* 0x0023740001347983 */ /* 0x000ee20000300800 */
[----:B------:R-:W-:Y:S02]  /*262c0*/  IMAD.MOV.U32 R131, RZ, RZ, R56 ;  /* 0x000000ffff837224 */ /* 0x000fe400078e0038 */
[----:B--2---:R-:W-:Y:S02]  /*262d0*/  IMAD.MOV.U32 R128, RZ, RZ, R53 ;  /* 0x000000ffff807224 */ /* 0x004fe400078e0035 */
[----:B------:R-:W2:Y:S04]  /*262e0*/  LDL.LU R53, [R1+0x2370] ;  /* 0x0023700001357983 */ /* 0x000ea80000300800 */
[----:B------:R-:W2:Y:S04]  /*262f0*/  LDL.LU R61, [R1+0x236c] ;  /* 0x00236c00013d7983 */ /* 0x000ea80000300800 */
[----:B------:R-:W2:Y:S01]  /*26300*/  LDL.LU R60, [R1+0x2368] ;  /* 0x00236800013c7983 */ /* 0x000ea20000300800 */
[----:B----4-:R-:W-:-:S03]  /*26310*/  IMAD.MOV.U32 R133, RZ, RZ, R64 ;  /* 0x000000ffff857224 */ /* 0x010fc600078e0040 */
[----:B------:R-:W4:Y:S01]  /*26320*/  LDL.LU R56, [R1+0x2364] ;  /* 0x0023640001387983 */ /* 0x000f220000300800 */
[----:B---3--:R-:W-:-:S03]  /*26330*/  IMAD.MOV.U32 R132, RZ, RZ, R57 ;  /* 0x000000ffff847224 */ /* 0x008fc600078e0039 */
[----:B------:R-:W3:Y:S04]  /*26340*/  LDL.LU R57, [R1+0x2360] ;  /* 0x0023600001397983 */ /* 0x000ee80000300800 */
[----:B------:R-:W3:Y:S04]  /*26350*/  LDL.LU R64, [R1+0x235c] ;  /* 0x00235c0001407983 */ /* 0x000ee80000300800 */
[----:B------:R-:W4:Y:S04]  /*26360*/  LDL.LU R140, [R1+0xd40] ;  /* 0x000d4000018c7983 */ /* 0x000f280000300800 */
[----:B------:R-:W4:Y:S01]  /*26370*/  LDL.LU R141, [R1+0xd44] ;  /* 0x000d4400018d7983 */ /* 0x000f220000300800 */
[----:B--2---:R-:W-:-:S02]  /*26380*/  IMAD.MOV.U32 R143, RZ, RZ, R61 ;  /* 0x000000ffff8f7224 */ /* 0x004fc400078e003d */
[----:B------:R-:W-:Y:S02]  /*26390*/  IMAD.MOV.U32 R142, RZ, RZ, R60 ;  /* 0x000000ffff8e7224 */ /* 0x000fe400078e003c */
[----:B------:R-:W2:Y:S04]  /*263a0*/  LDL.LU R60, [R1+0x2358] ;  /* 0x00235800013c7983 */ /* 0x000ea80000300800 */
[----:B------:R-:W2:Y:S04]  /*263b0*/  LDL.LU R61, [R1+0x2354] ;  /* 0x00235400013d7983 */ /* 0x000ea80000300800 */
[----:B------:R-:W2:Y:S01]  /*263c0*/  LDL.LU R144, [R1+0xd50] ;  /* 0x000d500001907983 */ /* 0x000ea20000300800 */
[----:B---3--:R-:W-:-:S03]  /*263d0*/  IMAD.MOV.U32 R145, RZ, RZ, R64 ;  /* 0x000000ffff917224 */ /* 0x008fc600078e0040 */
        /* <DEDUP_REMOVED lines=27> */
[----:B-1----:R-:W3:Y:S04]  /*26590*/  LDL.LU R68, [R1+0x370] ;  /* 0x0003700001447983 */ /* 0x002ee80000300800 */
        /* <DEDUP_REMOVED lines=33> */
[----:B------:R-:W3:Y:S01]  /*267b0*/  LDL.LU R154, [R1+0x9f8] ;  /* 0x0009f800019a7983 */ /* 0x000ee20000300800 */
[----:B--2---:R-:W-:-:S02]  /*267c0*/  IMAD.MOV.U32 R150, RZ, RZ, R61 ;  /* 0x000000ffff967224 */ /* 0x004fc400078e003d */
[----:B------:R-:W-:Y:S02]  /*267d0*/  IMAD.MOV.U32 R151, RZ, RZ, R60 ;  /* 0x000000ffff977224 */ /* 0x000fe400078e003c */
[----:B------:R-:W-:Y:S02]  /*267e0*/  IMAD.MOV.U32 R146, RZ, RZ, R57 ;  /* 0x000000ffff927224 */ /* 0x000fe400078e0039 */
[----:B----4-:R-:W-:Y:S02]  /*267f0*/  IMAD.MOV.U32 R147, RZ, RZ, R56 ;  /* 0x000000ffff937224 */ /* 0x010fe400078e0038 */
        /* <DEDUP_REMOVED lines=8> */
[----:B---3--:R-:W-:Y:S01]  /*26880*/  IMAD.MOV.U32 R155, RZ, RZ, R64 ;  /* 0x000000ffff9b7224 */ /* 0x008fe200078e0040 */
[C---:B------:R-:W-:Y:S08]  /*26890*/  HMMA.1688.F32.TF32 R108, R240.reuse, R30, R108 ;  /* 0x0000001ef06c723c */ /* 0x040ff0000008106c */
[C---:B------:R-:W-:Y:S08]  /*268a0*/  HMMA.1688.F32.TF32 R232, R240.reuse, R46, R232 ;  /* 0x0000002ef0e8723c */ /* 0x040ff000000810e8 */
[C---:B------:R-:W-:Y:S08]  /*268b0*/  HMMA.1688.F32.TF32 R80, R240.reuse, R54, R80 ;  /* 0x00000036f050723c */ /* 0x040ff00000081050 */
[C---:B------:R-:W-:Y:S08]  /*268c0*/  HMMA.1688.F32.TF32 R84, R240.reuse, R58, R84 ;  /* 0x0000003af054723c */ /* 0x040ff00000081054 */
[C---:B------:R-:W-:Y:S11]  /*268d0*/  HMMA.1688.F32.TF32 R76, R240.reuse, R50, R76 ;  /* 0x00000032f04c723c */ /* 0x040ff6000008104c */
[----:B------:R-:W-:Y:S04]  /*268e0*/  STL.64 [R1+0x7b0], R84 ;  /* 0x0007b05401007387 */ /* 0x000fe80000100a00 */
[----:B------:R1:W-:Y:S04]  /*268f0*/  STL.64 [R1+0x7b8], R86 ;  /* 0x0007b85601007387 */ /* 0x0003e80000100a00 */
        /* <DEDUP_REMOVED lines=11> */
[----:B------:R1:W-:Y:S02]  /*269b0*/  STL.64 [R1+0x728], R234 ;  /* 0x000728ea01007387 */ /* 0x0003e40000100a00 */
[C---:B-1----:R-:W-:Y:S08]  /*269c0*/  HMMA.1688.F32.TF32 R232, R240.reuse, R42, R72 ;  /* 0x0000002af0e8723c */ /* 0x042ff00000081048 */
[C---:B------:R-:W-:Y:S08]  /*269d0*/  HMMA.1688.F32.TF32 R72, R240.reuse, R38, R68 ;  /* 0x00000026f048723c */ /* 0x040ff00000081044 */
[C---:B------:R-:W-:Y:S03]  /*269e0*/  HMMA.1688.F32.TF32 R68, R240.reuse, R34, R112 ;  /* 0x00000022f044723c */ /* 0x040fe60000081070 */
[----:B------:R-:W-:Y:S04]  /*269f0*/  STL.64 [R1+0x6f0], R232 ;  /* 0x0006f0e801007387 */ /* 0x000fe80000100a00 */
[----:B------:R-:W-:Y:S04]  /*26a00*/  STL.64 [R1+0x6f8], R234 ;  /* 0x0006f8ea01007387 */ /* 0x000fe80000100a00 */
[----:B------:R-:W-:Y:S04]  /*26a10*/  STL.64 [R1+0x6c0], R72 ;  /* 0x0006c04801007387 */ /* 0x000fe80000100a00 */
[----:B------:R1:W-:Y:S04]  /*26a20*/  STL.64 [R1+0x6c8], R74 ;  /* 0x0006c84a01007387 */ /* 0x0003e80000100a00 */
[----:B------:R-:W-:Y:S04]  /*26a30*/  STL.64 [R1+0x690], R68 ;  /* 0x0006904401007387 */ /* 0x000fe80000100a00 */
[----:B------:R1:W-:Y:S02]  /*26a40*/  STL.64 [R1+0x698], R70 ;  /* 0x0006984601007387 */ /* 0x0003e40000100a00 */
[----:B-1----:R-:W-:Y:S01]  /*26a50*/  HMMA.1688.F32.TF32 R72, R240, R26, R176 ;  /* 0x0000001af048723c */ /* 0x002fe200000810b0 */
[----:B------:R-:W-:Y:S01]  /*26a60*/  IMAD.MOV.U32 R122, RZ, RZ, R37 ;  /* 0x000000ffff7a7224 */ /* 0x000fe200078e0025 */
[----:B------:R-:W-:Y:S01]  /*26a70*/  LDS R232, [R0+UR11+0x4080] ;  /* 0x0040800b00e87984 */ /* 0x000fe20008000800 */
[----:B------:R-:W-:-:S02]  /*26a80*/  IMAD.MOV.U32 R123, RZ, RZ, R36 ;  /* 0x000000ffff7b7224 */ /* 0x000fc400078e0024 */
[----:B------:R-:W-:Y:S01]  /*26a90*/  IMAD.MOV.U32 R228, RZ, RZ, R33 ;  /* 0x000000ffffe47224 */ /* 0x000fe200078e0021 */
[----:B------:R-:W-:Y:S02]  /*26aa0*/  LDS R234, [R0+UR11+0x5080] ;  /* 0x0050800b00ea7984 */ /* 0x000fe40008000800 */
[C---:B------:R-:W-:Y:S02]  /*26ab0*/  HMMA.1688.F32.TF32 R68, R240.reuse, R22, R172 ;  /* 0x00000016f044723c */ /* 0x040fe400000810ac */
[----:B------:R-:W-:Y:S04]  /*26ac0*/  STL.64 [R1+0x660], R108 ;  /* 0x0006606c01007387 */ /* 0x000fe80000100a00 */
[----:B------:R1:W-:Y:S05]  /*26ad0*/  STL.64 [R1+0x668], R110 ;  /* 0x0006686e01007387 */ /* 0x0003ea0000100a00 */
        /* <DEDUP_REMOVED lines=10> */
[----:B------:R1:W-:Y:S02]  /*26b80*/  STL.64 [R1+0x4e8], R74 ;  /* 0x0004e84a01007387 */ /* 0x0003e40000100a00 */
[----:B-1----:R-:W-:Y:S02]  /*26b90*/  HMMA.1688.F32.TF32 R108, R240, R6, R156 ;  /* 0x00000006f06c723c */ /* 0x002fe4000008109c */
[----:B------:R-:W-:Y:S04]  /*26ba0*/  STL.64 [R1+0x4d0], R68 ;  /* 0x0004d04401007387 */ /* 0x000fe80000100a00 */
[----:B------:R1:W-:Y:S02]  /*26bb0*/  STL.64 [R1+0x4d8], R70 ;  /* 0x0004d84601007387 */ /* 0x0003e40000100a00 */
[----:B------:R-:W-:Y:S01]  /*26bc0*/  HMMA.1688.F32.TF32 R72, R244, R66, R152 ;  /* 0x00000042f448723c */ /* 0x000fe20000081098 */
[----:B------:R-:W-:Y:S01]  /*26bd0*/  IMAD.MOV.U32 R229, RZ, RZ, R32 ;  /* 0x000000ffffe57224 */ /* 0x000fe200078e0020 */
[----:B------:R-:W-:Y:S01]  /*26be0*/  LDS R240, [R0+UR11+0x4000] ;  /* 0x0040000b00f07984 */ /* 0x000fe20008000800 */
[----:B------:R-:W-:-:S02]  /*26bf0*/  IMAD.MOV.U32 R230, RZ, RZ, R29 ;  /* 0x000000ffffe67224 */ /* 0x000fc400078e001d */
[----:B------:R-:W-:Y:S01]  /*26c00*/  IMAD.MOV.U32 R231, RZ, RZ, R28 ;  /* 0x000000ffffe77224 */ /* 0x000fe200078e001c */
[----:B------:R-:W-:Y:S02]  /*26c10*/  LDS R242, [R0+UR11+0x5000] ;  /* 0x0050000b00f27984 */ /* 0x000fe40008000800 */
[C---:B-1----:R-:W-:Y:S01]  /*26c20*/  HMMA.1688.F32.TF32 R68, R244.reuse, R62, R148 ;  /* 0x0000003ef444723c */ /* 0x042fe20000081094 */
[----:B------:R-:W-:Y:S01]  /*26c30*/  IMAD.MOV.U32 R236, RZ, RZ, R25 ;  /* 0x000000ffffec7224 */ /* 0x000fe200078e0019 */
[----:B------:R-:W-:Y:S01]  /*26c40*/  LDS R241, [R65+UR11+0x4000] ;  /* 0x0040000b41f17984 */ /* 0x000fe20008000800 */
[----:B------:R-:W-:Y:S02]  /*26c50*/  IMAD.MOV.U32 R237, RZ, RZ, R24 ;  /* 0x000000ffffed7224 */ /* 0x000fe400078e0018 */
[----:B------:R-:W-:Y:S01]  /*26c60*/  IMAD.MOV.U32 R238, RZ, RZ, R21 ;  /* 0x000000ffffee7224 */ /* 0x000fe200078e0015 */
[----:B------:R-:W-:Y:S02]  /*26c70*/  LDS R243, [R65+UR11+0x5000] ;  /* 0x0050000b41f37984 */ /* 0x000fe40008000800 */
        /* <DEDUP_REMOVED lines=24> */
[----:B------:R-:W2:Y:S01]  /*26e00*/  LDL R64, [R1+0x13f8] ;  /* 0x0013f80001407983 */ /* 0x000ea20000100800 */
[----:B------:R-:W-:Y:S01]  /*26e10*/  HMMA.1688.F32.TF32 R36, R244, R34, R120 ;  /* 0x00000022f424723c */ /* 0x000fe20000081078 */
[----:B------:R-:W-:-:S07]  /*26e20*/  IMAD.MOV.U32 R239, RZ, RZ, R20 ;  /* 0x000000ffffef7224 */ /* 0x000fce00078e0014 */
[C---:B------:R-:W-:Y:S08]  /*26e30*/  HMMA.1688.F32.TF32 R32, R244.reuse, R30, R180 ;  /* 0x0000001ef420723c */ /* 0x040ff000000810b4 */
        /* <DEDUP_REMOVED lines=14> */
[C---:B---3--:R-:W-:Y:S08]  /*26f20*/  HMMA.1688.F32.TF32 R24, R244.reuse, R10, R216 ;  /* 0x0000000af418723c */ /* 0x048ff000000810d8 */
[----:B-1----:R-:W-:Y:S01]  /*26f30*/  HMMA.1688.F32.TF32 R20, R244, R6, R236 ;  /* 0x00000006f414723c */ /* 0x002fe200000810ec */
[----:B------:R-:W-:-:S02]  /*26f40*/  IMAD.MOV.U32 R182, RZ, RZ, R5 ;  /* 0x000000ffffb67224 */ /* 0x000fc400078e0005 */
[----:B------:R-:W-:Y:S01]  /*26f50*/  IMAD.MOV.U32 R183, RZ, RZ, R4 ;  /* 0x000000ffffb77224 */ /* 0x000fe200078e0004 */
[----:B------:R-:W-:Y:S01]  /*26f60*/  STL.64 [R1+0x3e0], R28 ;  /* 0x0003e01c01007387 */ /* 0x000fe20000100a00 */
[----:B------:R-:W-:Y:S02]  /*26f70*/  IMAD.MOV.U32 R180, RZ, RZ, R9 ;  /* 0x000000ffffb47224 */ /* 0x000fe400078e0009 */
[----:B------:R-:W-:Y:S01]  /*26f80*/  IMAD.MOV.U32 R181, RZ, RZ, R8 ;  /* 0x000000ffffb57224 */ /* 0x000fe200078e0008 */
[----:B------:R-:W-:Y:S01]  /*26f90*/  STL.64 [R1+0x3e8], R30 ;  /* 0x0003e81e01007387 */ /* 0x000fe20000100a00 */
[----:B------:R-:W-:Y:S02]  /*26fa0*/  IMAD.MOV.U32 R118, RZ, RZ, R13 ;  /* 0x000000ffff767224 */ /* 0x000fe400078e000d */
[----:B------:R-:W-:Y:S01]  /*26fb0*/  IMAD.MOV.U32 R119, RZ, RZ, R12 ;  /* 0x000000ffff777224 */ /* 0x000fe200078e000c */
[----:B------:R-:W-:Y:S01]  /*26fc0*/  STL.64 [R1+0x3d0], R24 ;  /* 0x0003d01801007387 */ /* 0x000fe20000100a00 */
[----:B------:R-:W-:-:S02]  /*26fd0*/  IMAD.MOV.U32 R116, RZ, RZ, R17 ;  /* 0x000000ffff747224 */ /* 0x000fc400078e0011 */
[----:B------:R-:W-:Y:S01]  /*26fe0*/  IMAD.MOV.U32 R117, RZ, RZ, R16 ;  /* 0x000000ffff757224 */ /* 0x000fe200078e0010 */
[----:B------:R-:W-:Y:S04]  /*26ff0*/  STL.64 [R1+0x3d8], R26 ;  /* 0x0003d81a01007387 */ /* 0x000fe80000100a00 */
[----:B------:R-:W-:Y:S04]  /*27000*/  STL.64 [R1+0x340], R20 ;  /* 0x0003401401007387 */ /* 0x000fe80000100a00 */
[----:B------:R-:W-:Y:S04]  /*27010*/  STL.64 [R1+0x348], R22 ;  /* 0x0003481601007387 */ /* 0x000fe80000100a00 */
[----:B--2---:R-:W1:Y:S04]  /*27020*/  LDSM.16.M88.4 R4, [R64+UR11+0x10000] ;  /* 0x0100000b4004783b */ /* 0x004e680008000200 */
[----:B------:R-:W2:Y:S04]  /*27030*/  LDSM.16.M88.4 R8, [R64+UR11+0x10800] ;  /* 0x0108000b4008783b */ /* 0x000ea80008000200 */
[----:B------:R-:W3:Y:S04]  /*27040*/  LDSM.16.M88.4 R12, [R64+UR11+0x11000] ;  /* 0x0110000b400c783b */ /* 0x000ee80008000200 */
[----:B------:R-:W1:Y:S04]  /*27050*/  LDSM.16.M88.4 R16, [R64+UR11+0x11800] ;  /* 0x0118000b4010783b */ /* 0x000e680008000200 */
[----:B------:R-:W1:Y:S04]  /*27060*/  LDSM.16.M88.4 R20, [R64+UR11+0x12000] ;  /* 0x0120000b4014783b */ /* 0x000e680008000200 */
[----:B------:R-:W1:Y:S04]  /*27070*/  LDSM.16.M88.4 R24, [R64+UR11+0x12800] ;  /* 0x0128000b4018783b */ /* 0x000e680008000200 */
[----:B------:R-:W2:Y:S04]  /*27080*/  LDSM.16.M88.4 R28, [R64+UR11+0x13000] ;  /* 0x0130000b401c783b */ /* 0x000ea80008000200 */
[----:B------:R-:W2:Y:S04]  /*27090*/  LDSM.16.M88.4 R32, [R64+UR11+0x13800] ;  /* 0x0138000b4020783b */ /* 0x000ea80008000200 */
[----:B------:R-:W3:Y:S04]  /*270a0*/  LDSM.16.M88.4 R36, [R64+UR11+0x14000] ;  /* 0x0140000b4024783b */ /* 0x000ee80008000200 */
[----:B------:R-:W3:Y:S04]  /*270b0*/  LDSM.16.M88.4 R40, [R64+UR11+0x14800] ;  /* 0x0148000b4028783b */ /* 0x000ee80008000200 */
[----:B------:R-:W4:Y:S04]  /*270c0*/  LDSM.16.M88.4 R44, [R64+UR11+0x15000] ;  /* 0x0150000b402c783b */ /* 0x000f280008000200 */
[----:B------:R-:W4:Y:S04]  /*270d0*/  LDSM.16.M88.4 R48, [R64+UR11+0x15800] ;  /* 0x0158000b4030783b */ /* 0x000f280008000200 */
[----:B------:R-:W4:Y:S04]  /*270e0*/  LDSM.16.M88.4 R52, [R64+UR11+0x16000] ;  /* 0x0160000b4034783b */ /* 0x000f280008000200 */
[----:B------:R-:W4:Y:S04]  /*270f0*/  LDSM.16.M88.4 R56, [R64+UR11+0x16800] ;  /* 0x0168000b4038783b */ /* 0x000f280008000200 */
[----:B------:R-:W4:Y:S04]  /*27100*/  LDSM.16.M88.4 R60, [R64+UR11+0x17000] ;  /* 0x0170000b403c783b */ /* 0x000f280008000200 */
[----:B-1----:R-:W-:Y:S04]  /*27110*/  STL [R1+0x20cc], R6 ;  /* 0x0020cc0601007387 */ /* 0x002fe80000100800 */
[----:B------:R-:W-:Y:S04]  /*27120*/  STL [R1+0x20c8], R7 ;  /* 0x0020c80701007387 */ /* 0x000fe80000100800 */
[----:B--2---:R-:W-:Y:S04]  /*27130*/  STL [R1+0x20d4], R10 ;  /* 0x0020d40a01007387 */ /* 0x004fe80000100800 */
[----:B------:R-:W-:Y:S04]  /*27140*/  STL [R1+0x20d0], R11 ;  /* 0x0020d00b01007387 */ /* 0x000fe80000100800 */
[----:B---3--:R-:W-:Y:S04]  /*27150*/  STL [R1+0x20dc], R14 ;  /* 0x0020dc0e01007387 */ /* 0x008fe80000100800 */
        /* <DEDUP_REMOVED lines=15> */
[----:B----4-:R-:W-:Y:S04]  /*27250*/  STL [R1+0x2044], R46 ;  /* 0x0020442e01007387 */ /* 0x010fe80000100800 */
        /* <DEDUP_REMOVED lines=27> */
[----:B------:R-:W1:-:S15]  /*27410*/  LDSM.16.M88.4 R64, [R64+UR11+0x17800] ;  /* 0x0178000b4040783b */ /* 0x000e5e0008000200 */
[----:B------:R-:W-:Y:S01]  /*27420*/  NOP ;  /* 0x0000000000007918 */ /* 0x000fe20000000000 */
[----:B-1----:R-:W-:Y:S02]  /*27430*/  IMAD.MOV.U32 R15, RZ, RZ, R68 ;  /* 0x000000ffff0f7224 */ /* 0x002fe400078e0044 */
[----:B------:R-:W-:Y:S02]  /*27440*/  IMAD.MOV.U32 R10, RZ, RZ, R69 ;  /* 0x000000ffff0a7224 */ /* 0x000fe400078e0045 */
[----:B------:R-:W-:Y:S02]  /*27450*/  IMAD.MOV.U32 R11, RZ, RZ, R70 ;  /* 0x000000ffff0b7224 */ /* 0x000fe400078e0046 */
[----:B------:R-:W-:Y:S01]  /*27460*/  IMAD.MOV.U32 R6, RZ, RZ, R71 ;  /* 0x000000ffff067224 */ /* 0x000fe200078e0047 */
[----:B------:R-:W-:Y:S01]  /*27470*/  HMMA.1688.F32.TF32 R72, R240, R4, R180 ;  /* 0x00000004f048723c */ /* 0x000fe200000810b4 */
[----:B------:R-:W-:Y:S04]  /*27480*/  STL [R1+0x206c], R66 ;  /* 0x00206c4201007387 */ /* 0x000fe80000100800 */
[----:B------:R-:W-:-:S14]  /*27490*/  STL [R1+0x2068], R67 ;  /* 0x0020684301007387 */ /* 0x000fdc0000100800 */
[----:B------:R-:W-:Y:S04]  /*274a0*/  STL.64 [R1+0x3c0], R72 ;  /* 0x0003c04801007387 */ /* 0x000fe80000100a00 */
[----:B------:R-:W-:Y:S04]  /*274b0*/  STL.64 [R1+0x3c8], R74 ;  /* 0x0003c84a01007387 */ /* 0x000fe80000100a00 */
[----:B------:R1:W-:Y:S04]  /*274c0*/  STL [R1+0x20f8], R11 ;  /* 0x0020f80b01007387 */ /* 0x0003e80000100800 */
[----:B------:R1:W-:Y:S04]  /*274d0*/  STL [R1+0x20f4], R10 ;  /* 0x0020f40a01007387 */ /* 0x0003e80000100800 */
[----:B------:R1:W-:Y:S01]  /*274e0*/  STL [R1+0x20f0], R15 ;  /* 0x0020f00f01007387 */ /* 0x0003e20000100800 */
[----:B------:R-:W-:-:S02]  /*274f0*/  IMAD.MOV.U32 R217, RZ, RZ, R252 ;  /* 0x000000ffffd97224 */ /* 0x000fc400078e00fc */
[----:B------:R-:W-:Y:S02]  /*27500*/  IMAD.MOV.U32 R218, RZ, RZ, R3 ;  /* 0x000000ffffda7224 */ /* 0x000fe400078e0003 */
[----:B------:R-:W-:Y:S01]  /*27510*/  IMAD.MOV.U32 R219, RZ, RZ, R2 ;  /* 0x000000ffffdb7224 */ /* 0x000fe200078e0002 */
[----:B--2---:R-:W-:-:S15]  /*27520*/  HMMA.1688.F32.TF32 R68, R240, R12, R228 ;  /* 0x0000000cf044723c */ /* 0x004fde00000810e4 */
[----:B------:R-:W-:-:S04]  /*27530*/  NOP ;  /* 0x0000000000007918 */ /* 0x000fc80000000000 */
[----:B------:R-:W-:Y:S02]  /*27540*/  IMAD.MOV.U32 R23, RZ, RZ, R68 ;  /* 0x000000ffff177224 */ /* 0x000fe400078e0044 */
[----:B------:R-:W-:Y:S02]  /*27550*/  IMAD.MOV.U32 R18, RZ, RZ, R69 ;  /* 0x000000ffff127224 */ /* 0x000fe400078e0045 */
[----:B------:R-:W-:Y:S02]  /*27560*/  IMAD.MOV.U32 R19, RZ, RZ, R70 ;  /* 0x000000ffff137224 */ /* 0x000fe400078e0046 */
[----:B------:R-:W-:Y:S02]  /*27570*/  IMAD.MOV.U32 R14, RZ, RZ, R71 ;  /* 0x000000ffff0e7224 */ /* 0x000fe400078e0047 */
[----:B---3--:R-:W-:-:S15]  /*27580*/  HMMA.1688.F32.TF32 R68, R240, R16, R224 ;  /* 0x00000010f044723c */ /* 0x008fde00000810e0 */
[----:B------:R-:W-:-:S04]  /*27590*/  NOP ;  /* 0x0000000000007918 */ /* 0x000fc80000000000 */
[----:B-1----:R-:W-:Y:S02]  /*275a0*/  IMAD.MOV.U32 R11, RZ, RZ, R68 ;  /* 0x000000ffff0b7224 */ /* 0x002fe400078e0044 */
[----:B------:R-:W-:Y:S02]  /*275b0*/  IMAD.MOV.U32 R10, RZ, RZ, R69 ;  /* 0x000000ffff0a7224 */ /* 0x000fe400078e0045 */
[----:B------:R-:W-:Y:S02]  /*275c0*/  IMAD.MOV.U32 R15, RZ, RZ, R70 ;  /* 0x000000ffff0f7224 */ /* 0x000fe400078e0046 */
[----:B------:R-:W-:Y:S02]  /*275d0*/  IMAD.MOV.U32 R22, RZ, RZ, R71 ;  /* 0x000000ffff167224 */ /* 0x000fe400078e0047 */
[C---:B----4-:R-:W-:Y:S08]  /*275e0*/  HMMA.1688.F32.TF32 R68, R240.reuse, R20, R220 ;  /* 0x00000014f044723c */ /* 0x050ff000000810dc */
[----:B------:R-:W-:Y:S01]  /*275f0*/  HMMA.1688.F32.TF32 R72, R240, R24, R216 ;  /* 0x00000018f048723c */ /* 0x000fe200000810d8 */
[----:B------:R-:W2:Y:S10]  /*27600*/  LDL.LU R216, [R1+0xdb0] ;  /* 0x000db00001d87983 */ /* 0x000eb40000300800 */
[----:B------:R-:W-:-:S02]  /*27610*/  IMAD.MOV.U32 R7, RZ, RZ, R68 ;  /* 0x000000ffff077224 */ /* 0x000fc400078e0044 */
[----:B------:R-:W-:Y:S02]  /*27620*/  IMAD.MOV.U32 R252, RZ, RZ, R69 ;  /* 0x000000fffffc7224 */ /* 0x000fe400078e0045 */
[----:B------:R-:W-:Y:S02]  /*27630*/  IMAD.MOV.U32 R3, RZ, RZ, R70 ;  /* 0x000000ffff037224 */ /* 0x000fe400078e0046 */
[----:B------:R-:W-:Y:S02]  /*27640*/  IMAD.MOV.U32 R2, RZ, RZ, R71 ;  /* 0x000000ffff027224 */ /* 0x000fe400078e0047 */
[----:B------:R-:W-:Y:S01]  /*27650*/  HMMA.1688.F32.TF32 R68, R240, R28, R236 ;  /* 0x0000001cf044723c */ /* 0x000fe200000810ec */
[----:B------:R-:W-:Y:S04]  /*27660*/  STL.64 [R1+0x370], R72 ;  /* 0x0003704801007387 */ /* 0x000fe80000100a00 */
[----:B------:R1:W-:-:S14]  /*27670*/  STL.64 [R1+0x378], R74 ;  /* 0x0003784a01007387 */ /* 0x0003dc0000100a00 */
        /* <DEDUP_REMOVED lines=93> */
[----:B------:R-:W-:-:S05]  /*27c50*/  LOP3.LUT R26, R0, 0x20, RZ, 0x3c, !PT ;  /* 0x00000020001a7812 */ /* 0x000fca00078e3cff */
[----:B------:R-:W-:Y:S04]  /*27c60*/  LDS R233, [R26+UR11+0x4080] ;  /* 0x0040800b1ae97984 */ /* 0x000fe80008000800 */
[----:B------:R-:W1:Y:S02]  /*27c70*/  LDS R235, [R26+UR11+0x5080] ;  /* 0x0050800b1aeb7984 */ /* 0x000e640008000800 */
[C---:B-1----:R-:W-:Y:S08]  /*27c80*/  HMMA.1688.F32.TF32 R72, R240.reuse, R36, R176 ;  /* 0x00000024f048723c */ /* 0x042ff000000810b0 */
[C---:B--2---:R-:W-:Y:S08]  /*27c90*/  HMMA.1688.F32.TF32 R108, R240.reuse, R32, R108 ;  /* 0x00000020f06c723c */ /* 0x044ff0000008106c */
[C---:B---3--:R-:W-:Y:S11]  /*27ca0*/  HMMA.1688.F32.TF32 R68, R240.reuse, R40, R172 ;  /* 0x00000028f044723c */ /* 0x048ff600000810ac */
        /* <DEDUP_REMOVED lines=13> */
[C---:B----4-:R-:W-:Y:S03]  /*27d80*/  HMMA.1688.F32.TF32 R108, R240.reuse, R56, R156 ;  /* 0x00000038f06c723c */ /* 0x050fe6000008109c */
[----:B------:R-:W-:Y:S04]  /*27d90*/  STL.64 [R1+0xcb0], R68 ;  /* 0x000cb04401007387 */ /* 0x000fe80000100a00 */
[----:B------:R2:W-:Y:S01]  /*27da0*/  STL.64 [R1+0xcb8], R70 ;  /* 0x000cb84601007387 */ /* 0x0005e20000100a00 */
[C---:B-1----:R-:W-:Y:S08]  /*27db0*/  HMMA.1688.F32.TF32 R72, R240.reuse, R60, R152 ;  /* 0x0000003cf048723c */ /* 0x042ff00000081098 */
[----:B--2---:R-:W-:Y:S01]  /*27dc0*/  HMMA.1688.F32.TF32 R68, R240, R64, R148 ;  /* 0x00000040f044723c */ /* 0x004fe20000081094 */
[----:B------:R-:W-:Y:S04]  /*27dd0*/  LDS R240, [R0+UR11+0x4100] ;  /* 0x0041000b00f07984 */ /* 0x000fe80008000800 */
[----:B------:R-:W-:Y:S04]  /*27de0*/  STL.64 [R1+0xcc0], R108 ;  /* 0x000cc06c01007387 */ /* 0x000fe80000100a00 */
[----:B------:R-:W-:Y:S04]  /*27df0*/  STL.64 [R1+0xcc8], R110 ;  /* 0x000cc86e01007387 */ /* 0x000fe80000100a00 */
[----:B------:R-:W-:Y:S04]  /*27e00*/  STL.64 [R1+0xce0], R72 ;  /* 0x000ce04801007387 */ /* 0x000fe80000100a00 */
[----:B------:R1:W-:Y:S02]  /*27e10*/  STL.64 [R1+0xce8], R74 ;  /* 0x000ce84a01007387 */ /* 0x0003e40000100a00 */
[----:B------:R-:W-:-:S02]  /*27e20*/  IMAD.MOV.U32 R66, RZ, RZ, R70 ;  /* 0x000000ffff427224 */ /* 0x000fc400078e0046 */
[----:B------:R2:W-:Y:S01]  /*27e30*/  STL.64 [R1+0xcd0], R68 ;  /* 0x000cd04401007387 */ /* 0x0005e20000100a00 */
[----:B------:R-:W-:-:S03]  /*27e40*/  IMAD.MOV.U32 R67, RZ, RZ, R71 ;  /* 0x000000ffff437224 */ /* 0x000fc600078e0047 */
[----:B------:R-:W-:Y:S01]  /*27e50*/  LDS R242, [R0+UR11+0x5100] ;  /* 0x0051000b00f27984 */ /* 0x000fe20008000800 */
[C---:B-1----:R-:W-:Y:S03]  /*27e60*/  HMMA.1688.F32.TF32 R72, R232.reuse, R4, R144 ;  /* 0x00000004e848723c */ /* 0x042fe60000081090 */
[----:B------:R-:W-:Y:S04]  /*27e70*/  LDS R241, [R26+UR11+0x4100] ;  /* 0x0041000b1af17984 */ /* 0x000fe80008000800 */
[----:B------:R-:W1:Y:S01]  /*27e80*/  LDS R243, [R26+UR11+0x5100] ;  /* 0x0051000b1af37984 */ /* 0x000e620008000800 */
[C---:B--2---:R-:W-:Y:S03]  /*27e90*/  HMMA.1688.F32.TF32 R68, R232.reuse, R8, R140 ;  /* 0x00000008e844723c */ /* 0x044fe6000008108c */
[----:B------:R-:W-:Y:S04]  /*27ea0*/  STL [R1+0x2074], R67 ;  /* 0x0020744301007387 */ /* 0x000fe80000100800 */
[----:B------:R-:W-:Y:S01]  /*27eb0*/  STL [R1+0x2070], R66 ;  /* 0x0020704201007387 */ /* 0x000fe20000100800 */
        /* <DEDUP_REMOVED lines=34> */
[----:B------:R2:W-:Y:S04]  /*280e0*/  STL.64 [R1+0xd30], R108 ;  /* 0x000d306c01007387 */ /* 0x0005e80000100a00 */
[----:B------:R3:W-:Y:S04]  /*280f0*/  STL.64 [R1+0xd38], R110 ;  /* 0x000d386e01007387 */ /* 0x0007e80000100a00 */
[----:B------:R-:W4:Y:S04]  /*28100*/  LDL.LU R216, [R1+0xaf0] ;  /* 0x000af00001d87983 */ /* 0x000f280000300800 */
[----:B------:R-:W-:Y:S04]  /*28110*/  STL.64 [R1+0xd20], R72 ;  /* 0x000d204801007387 */ /* 0x000fe80000100a00 */
[----:B------:R-:W-:Y:S04]  /*28120*/  STL.64 [R1+0xd28], R74 ;  /* 0x000d284a01007387 */ /* 0x000fe80000100a00 */
        /* <DEDUP_REMOVED lines=57> */
[----:B--2---:R-:W2:Y:S04]  /*284c0*/  LDL.LU R108, [R1+0xd90] ;  /* 0x000d9000016c7983 */ /* 0x004ea80000300800 */
[----:B------:R-:W2:Y:S04]  /*284d0*/  LDL.LU R109, [R1+0xd94] ;  /* 0x000d9400016d7983 */ /* 0x000ea80000300800 */
[----:B---3--:R-:W2:Y:S04]  /*284e0*/  LDL.LU R110, [R1+0xd98] ;  /* 0x000d9800016e7983 */ /* 0x008ea80000300800 */
        /* <DEDUP_REMOVED lines=33> */
[C---:B-1----:R-:W-:Y:S08]  /*28700*/  HMMA.1688.F32.TF32 R68, R232.reuse, R64, R176 ;  /* 0x00000040e844723c */ /* 0x042ff000000810b0 */
[----:B--2---:R-:W-:Y:S01]  /*28710*/  HMMA.1688.F32.TF32 R72, R232, R60, R108 ;  /* 0x0000003ce848723c */ /* 0x004fe2000008106c */
[----:B------:R-:W-:Y:S04]  /*28720*/  LDS R232, [R0+UR11+0x4180] ;  /* 0x0041800b00e87984 */ /* 0x000fe80008000800 */
[----:B------:R-:W-:Y:S04]  /*28730*/  LDS R234, [R0+UR11+0x5180] ;  /* 0x0051800b00ea7984 */ /* 0x000fe80008000800 */
[----:B------:R-:W-:Y:S04]  /*28740*/  LDS R233, [R26+UR11+0x4180] ;  /* 0x0041800b1ae97984 */ /* 0x000fe80008000800 */
[----:B------:R-:W1:Y:S06]  /*28750*/  LDS R235, [R26+UR11+0x5180] ;  /* 0x0051800b1aeb7984 */ /* 0x000e6c0008000800 */
[----:B------:R-:W-:Y:S04]  /*28760*/  STL.64 [R1+0xd00], R72 ;  /* 0x000d004801007387 */ /* 0x000fe80000100a00 */
[----:B------:R-:W-:Y:S04]  /*28770*/  STL.64 [R1+0xd08], R74 ;  /* 0x000d084a01007387 */ /* 0x000fe80000100a00 */
[----:B------:R-:W-:Y:S04]  /*28780*/  STL.64 [R1+0xcf0], R68 ;  /* 0x000cf04401007387 */ /* 0x000fe80000100a00 */
[----:B------:R3:W-:Y:S02]  /*28790*/  STL.64 [R1+0xcf8], R70 ;  /* 0x000cf84601007387 */ /* 0x0007e40000100a00 */
[C---:B---3--:R-:W-:Y:S08]  /*287a0*/  HMMA.1688.F32.TF32 R68, R240.reuse, R4, R172 ;  /* 0x00000004f044723c */ /* 0x048ff000000810ac */
[C---:B------:R-:W-:Y:S08]  /*287b0*/  HMMA.1688.F32.TF32 R108, R240.reuse, R8, R168 ;  /* 0x00000008f06c723c */ /* 0x040ff000000810a8 */
[C---:B----4-:R-:W-:Y:S03]  /*287c0*/  HMMA.1688.F32.TF32 R72, R240.reuse, R12, R164 ;  /* 0x0000000cf048723c */ /* 0x050fe600000810a4 */
        /* <DEDUP_REMOVED lines=42> */
[----:B------:R1:W-:Y:S04]  /*28a70*/  STL.64 [R1+0xd78], R74 ;  /* 0x000d784a01007387 */ /* 0x0003e80000100a00 */
[----:B------:R-:W-:Y:S04]  /*28a80*/  LDS R240, [R0+UR11+0x4200] ;  /* 0x0042000b00f07984 */ /* 0x000fe80008000800 */
[----:B------:R-:W-:Y:S01]  /*28a90*/  STL.64 [R1+0xd60], R68 ;  /* 0x000d604401007387 */ /* 0x000fe20000100a00 */
[C---:B-1----:R-:W-:Y:S03]  /*28aa0*/  HMMA.1688.F32.TF32 R72, R232.reuse, R4, R228 ;  /* 0x00000004e848723c */ /* 0x042fe600000810e4 */
[----:B------:R1:W-:Y:S04]  /*28ab0*/  STL.64 [R1+0xd68], R70 ;  /* 0x000d684601007387 */ /* 0x0003e80000100a00 */
[----:B------:R-:W-:Y:S04]  /*28ac0*/  LDS R242, [R0+UR11+0x5200] ;  /* 0x0052000b00f27984 */ /* 0x000fe80008000800 */
[----:B------:R-:W-:Y:S01]  /*28ad0*/  LDS R241, [R26+UR11+0x4200] ;  /* 0x0042000b1af17984 */ /* 0x000fe20008000800 */
[C---:B-1----:R-:W-:Y:S03]  /*28ae0*/  HMMA.1688.F32.TF32 R68, R232.reuse, R8, R224 ;  /* 0x00000008e844723c */ /* 0x042fe600000810e0 */
[----:B------:R-:W1:Y:S04]  /*28af0*/  LDS R243, [R26+UR11+0x5200] ;  /* 0x0052000b1af37984 */ /* 0x000e680008000800 */
[----:B------:R-:W-:Y:S01]  /*28b00*/  STL.64 [R1+0xfe0], R72 ;  /* 0x000fe04801007387 */ /* 0x000fe20000100a00 */
[C---:B------:R-:W-:Y:S03]  /*28b10*/  HMMA.1688.F32.TF32 R108, R232.reuse, R12, R220 ;  /* 0x0000000ce86c723c */ /* 0x040fe600000810dc */
[----:B------:R2:W-:Y:S08]  /*28b20*/  STL.64 [R1+0xfe8], R74 ;  /* 0x000fe84a01007387 */ /* 0x0005f00000100a00 */
[----:B------:R-:W-:Y:S01]  /*28b30*/  STL.64 [R1+0xfd0], R68 ;  /* 0x000fd04401007387 */ /* 0x000fe20000100a00 */
[C---:B--2---:R-:W-:Y:S03]  /*28b40*/  HMMA.1688.F32.TF32 R72, R232.reuse, R16, R216 ;  /* 0x00000010e848723c */ /* 0x044fe600000810d8 */
[----:B------:R2:W-:Y:S05]  /*28b50*/  STL.64 [R1+0xfd8], R70 ;  /* 0x000fd84601007387 */ /* 0x0005ea0000100a00 */
[C---:B--2---:R-:W-:Y:S01]  /*28b60*/  HMMA.1688.F32.TF32 R68, R232.reuse, R20, R236 ;  /* 0x00000014e844723c */ /* 0x044fe200000810ec */
[----:B------:R2:W-:Y:S04]  /*28b70*/  STL.64 [R1+0xfc0], R108 ;  /* 0x000fc06c01007387 */ /* 0x0005e80000100a00 */
[----:B------:R3:W-:Y:S04]  /*28b80*/  STL.64 [R1+0xfc8], R110 ;  /* 0x000fc86e01007387 */ /* 0x0007e80000100a00 */
[----:B------:R-:W4:Y:S04]  /*28b90*/  LDL.LU R216, [R1+0x5c0] ;  /* 0x0005c00001d87983 */ /* 0x000f280000300800 */
[----:B------:R1:W-:Y:S04]  /*28ba0*/  STL.64 [R1+0xfb0], R72 ;  /* 0x000fb04801007387 */ /* 0x0003e80000100a00 */
[----:B------:R1:W-:Y:S04]  /*28bb0*/  STL.64 [R1+0xfb8], R74 ;  /* 0x000fb84a01007387 */ /* 0x0003e80000100a00 */
[----:B------:R1:W-:Y:S04]  /*28bc0*/  STL.64 [R1+0xfa0], R68 ;  /* 0x000fa04401007387 */ /* 0x0003e80000100a00 */
        /* <DEDUP_REMOVED lines=72> */
[----:B-1----:R-:W3:Y:S04]  /*29050*/  LDL.LU R72, [R1+0xa90] ;  /* 0x000a900001487983 */ /* 0x002ee80000300800 */
        /* <DEDUP_REMOVED lines=35> */
[C---:B--2---:R-:W-:Y:S08]  /*29290*/  HMMA.1688.F32.TF32 R244, R232.reuse, R28, R244 ;  /* 0x0000001ce8f4723c */ /* 0x044ff000000810f4 */
[C---:B---3--:R-:W-:Y:S08]  /*292a0*/  HMMA.1688.F32.TF32 R72, R232.reuse, R24, R72 ;  /* 0x00000018e848723c */ /* 0x048ff00000081048 */
[C---:B----4-:R-:W-:Y:S11]  /*292b0*/  HMMA.1688.F32.TF32 R68, R232.reuse, R32, R68 ;  /* 0x00000020e844723c */ /* 0x050ff60000081044 */
[----:B------:R-:W-:Y:S04]  /*292c0*/  STL.64 [R1+0xf90], R72 ;  /* 0x000f904801007387 */ /* 0x000fe80000100a00 */
[----:B------:R1:W-:Y:S04]  /*292d0*/  STL.64 [R1+0xf98], R74 ;  /* 0x000f984a01007387 */ /* 0x0003e80000100a00 */
[----:B-1----:R-:W2:Y:S04]  /*292e0*/  LDL.LU.64 R74, [R1+0x2318] ;  /* 0x00231800014a7983 */ /* 0x002ea80000300a00 */
[----:B------:R-:W2:Y:S04]  /*292f0*/  LDL.LU.64 R72, [R1+0x2310] ;  /* 0x0023100001487983 */ /* 0x000ea80000300a00 */
[----:B------:R-:W-:Y:S04]  /*29300*/  STL.64 [R1+0xf80], R244 ;  /* 0x000f80f401007387 */ /* 0x000fe80000100a00 */
[----:B------:R1:W-:Y:S04]  /*29310*/  STL.64 [R1+0xf88], R246 ;  /* 0x000f88f601007387 */ /* 0x0003e80000100a00 */
[----:B------:R-:W-:Y:S04]  /*29320*/  STL.64 [R1+0xf70], R68 ;  /* 0x000f704401007387 */ /* 0x000fe80000100a00 */
[----:B------:R3:W-:Y:S01]  /*29330*/  STL.64 [R1+0xf78], R70 ;  /* 0x000f784601007387 */ /* 0x0007e20000100a00 */
[C---:B-1----:R-:W-:Y:S08]  /*29340*/  HMMA.1688.F32.TF32 R244, R232.reuse, R36, R112 ;  /* 0x00000024e8f4723c */ /* 0x042ff00000081070 */
[C---:B---3--:R-:W-:Y:S08]  /*29350*/  HMMA.1688.F32.TF32 R68, R232.reuse, R40, R108 ;  /* 0x00000028e844723c */ /* 0x048ff0000008106c */
[C---:B------:R-:W-:Y:S03]  /*29360*/  HMMA.1688.F32.TF32 R112, R232.reuse, R44, R176 ;  /* 0x0000002ce870723c */ /* 0x040fe600000810b0 */
[----:B------:R-:W-:Y:S04]  /*29370*/  STL.64 [R1+0xf60], R244 ;  /* 0x000f60f401007387 */ /* 0x000fe80000100a00 */
[----:B------:R-:W-:Y:S01]  /*29380*/  STL.64 [R1+0xf68], R246 ;  /* 0x000f68f601007387 */ /* 0x000fe20000100a00 */
        /* <DEDUP_REMOVED lines=11> */
[C---:B---3--:R-:W-:Y:S08]  /*29440*/  HMMA.1688.F32.TF32 R108, R232.reuse, R60, R160 ;  /* 0x0000003ce86c723c */ /* 0x048ff000000810a0 */
[----:B-1----:R-:W-:Y:S02]  /*29450*/  HMMA.1688.F32.TF32 R68, R232, R64, R156 ;  /* 0x00000040e844723c */ /* 0x002fe4000008109c */
[----:B------:R-:W-:Y:S04]  /*29460*/  STL.64 [R1+0xf10], R112 ;  /* 0x000f107001007387 */ /* 0x000fe80000100a00 */
[----:B------:R-:W-:Y:S05]  /*29470*/  STL.64 [R1+0xf18], R114 ;  /* 0x000f187201007387 */ /* 0x000fea0000100a00 */
[----:B------:R-:W-:Y:S04]  /*29480*/  STL.64 [R1+0xf00], R108 ;  /* 0x000f006c01007387 */ /* 0x000fe80000100a00 */
[----:B------:R-:W-:Y:S04]  /*29490*/  STL.64 [R1+0xf08], R110 ;  /* 0x000f086e01007387 */ /* 0x000fe80000100a00 */
[----:B------:R-:W-:Y:S04]  /*294a0*/  LDS R232, [R0+UR11+0x4280] ;  /* 0x0042800b00e87984 */ /* 0x000fe80008000800 */
[----:B------:R-:W-:Y:S04]  /*294b0*/  STL.64 [R1+0xef0], R68 ;  /* 0x000ef04401007387 */ /* 0x000fe80000100a00 */
[----:B------:R1:W-:Y:S04]  /*294c0*/  STL.64 [R1+0xef8], R70 ;  /* 0x000ef84601007387 */ /* 0x0003e80000100a00 */
[----:B------:R-:W-:Y:S04]  /*294d0*/  LDS R234, [R0+UR11+0x5280] ;  /* 0x0052800b00ea7984 */ /* 0x000fe80008000800 */
[----:B------:R-:W-:Y:S01]  /*294e0*/  LDS R233, [R26+UR11+0x4280] ;  /* 0x0042800b1ae97984 */ /* 0x000fe20008000800 */
[C---:B-1----:R-:W-:Y:S03]  /*294f0*/  HMMA.1688.F32.TF32 R68, R240.reuse, R4, R152 ;  /* 0x00000004f044723c */ /* 0x042fe60000081098 */
[----:B------:R-:W1:Y:S05]  /*29500*/  LDS R235, [R26+UR11+0x5280] ;  /* 0x0052800b1aeb7984 */ /* 0x000e6a0008000800 */
[C---:B------:R-:W-:Y:S08]  /*29510*/  HMMA.1688.F32.TF32 R112, R240.reuse, R8, R148 ;  /* 0x00000008f070723c */ /* 0x040ff00000081094 */
[C---:B------:R-:W-:Y:S03]  /*29520*/  HMMA.1688.F32.TF32 R108, R240.reuse, R12, R144 ;  /* 0x0000000cf06c723c */ /* 0x040fe60000081090 */
[----:B------:R-:W-:Y:S04]  /*29530*/  STL.64 [R1+0x10e0], R68 ;  /* 0x0010e04401007387 */ /* 0x000fe80000100a00 */
[----:B------:R3:W-:Y:S02]  /*29540*/  STL.64 [R1+0x10e8], R70 ;  /* 0x0010e84601007387 */ /* 0x0007e40000100a00 */
[C---:B---3--:R-:W-:Y:S02]  /*29550*/  HMMA.1688.F32.TF32 R68, R240.reuse, R16, R140 ;  /* 0x00000010f044723c */ /* 0x048fe4000008108c */
[----:B------:R-:W-:Y:S04]  /*29560*/  STL.64 [R1+0x10d0], R112 ;  /* 0x0010d07001007387 */ /* 0x000fe80000100a00 */
[----:B------:R3:W-:Y:S04]  /*29570*/  STL.64 [R1+0x10d8], R114 ;  /* 0x0010d87201007387 */ /* 0x0007e80000100a00 */
[----:B------:R-:W-:Y:S04]  /*29580*/  STL.64 [R1+0x10c0], R108 ;  /* 0x0010c06c01007387 */ /* 0x000fe80000100a00 */
[----:B------:R4:W-:Y:S01]  /*29590*/  STL.64 [R1+0x10c8], R110 ;  /* 0x0010c86e01007387 */ /* 0x0009e20000100a00 */
[C---:B---3--:R-:W-:Y:S04]  /*295a0*/  HMMA.1688.F32.TF32 R112, R240.reuse, R20, R136 ;  /* 0x00000014f070723c */ /* 0x048fe80000081088 */
[----:B------:R-:W-:Y:S04]  /*295b0*/  STL.64 [R1+0x10b0], R68 ;  /* 0x0010b04401007387 */ /* 0x000fe80000100a00 */
[----:B------:R3:W-:Y:S01]  /*295c0*/  STL.64 [R1+0x10b8], R70 ;  /* 0x0010b84601007387 */ /* 0x0007e20000100a00 */
[C---:B----4-:R-:W-:Y:S08]  /*295d0*/  HMMA.1688.F32.TF32 R108, R240.reuse, R24, R132 ;  /* 0x00000018f06c723c */ /* 0x050ff00000081084 */
[C---:B---3--:R-:W-:Y:S02]  /*295e0*/  HMMA.1688.F32.TF32 R68, R240.reuse, R28, R128 ;  /* 0x0000001cf044723c */ /* 0x048fe40000081080 */
[----:B------:R-:W-:Y:S04]  /*295f0*/  STL.64 [R1+0x10a0], R112 ;  /* 0x0010a07001007387 */ /* 0x000fe80000100a00 */
[----:B------:R3:W-:Y:S05]  /*29600*/  STL.64 [R1+0x10a8], R114 ;  /* 0x0010a87201007387 */ /* 0x0007ea0000100a00 */
        /* <DEDUP_REMOVED lines=24> */
[----:B---3--:R-:W-:Y:S03]  /*29790*/  HMMA.1688.F32.TF32 R68, R240, R64, R236 ;  /* 0x00000040f044723c */ /* 0x008fe600000810ec */
[----:B------:R3:W-:Y:S04]  /*297a0*/  STL.64 [R1+0x1010], R112 ;  /* 0x0010107001007387 */ /* 0x0007e80000100a00 */
[----:B------:R4:W-:Y:S04]  /*297b0*/  STL.64 [R1+0x1018], R114 ;  /* 0x0010187201007387 */ /* 0x0009e80000100a00 */
[----:B------:R-:W2:Y:S04]  /*297c0*/  LDL.LU R244, [R1] ;  /* 0x0000000001f47983 */ /* 0x000ea80000300800 */
[----:B------:R-:W-:Y:S04]  /*297d0*/  STL.64 [R1+0x1000], R108 ;  /* 0x0010006c01007387 */ /* 0x000fe80000100a00 */
[----:B------:R-:W-:Y:S04]  /*297e0*/  STL.64 [R1+0x1008], R110 ;  /* 0x0010086e01007387 */ /* 0x000fe80000100a00 */
        /* <DEDUP_REMOVED lines=69> */
[----:B---3--:R-:W3:Y:S04]  /*29c40*/  LDL.LU R112, [R1+0x530] ;  /* 0x0005300001707983 */ /* 0x008ee80000300800 */
[----:B------:R-:W3:Y:S04]  /*29c50*/  LDL.LU R113, [R1+0x534] ;  /* 0x0005340001717983 */ /* 0x000ee80000300800 */
[----:B----4-:R-:W3:Y:S04]  /*29c60*/  LDL.LU R114, [R1+0x538] ;  /* 0x0005380001727983 */ /* 0x010ee80000300800 */
[----:B------:R-:W3:Y:S04]  /*29c70*/  LDL.LU R115, [R1+0x53c] ;  /* 0x00053c0001737983 */ /* 0x000ee80000300800 */
[----:B-1----:R-:W4:Y:S04]  /*29c80*/  LDL.LU R68, [R1+0x590] ;  /* 0x0005900001447983 */ /* 0x002f280000300800 */
        /* <DEDUP_REMOVED lines=31> */
[----:B------:R-:W-:Y:S04]  /*29e80*/  LDS R240, [R0+UR11+0x4300] ;  /* 0x0043000b00f07984 */ /* 0x000fe80008000800 */
[----:B------:R-:W-:Y:S04]  /*29e90*/  LDS R242, [R0+UR11+0x5300] ;  /* 0x0053000b00f27984 */ /* 0x000fe80008000800 */
[----:B------:R-:W-:Y:S04]  /*29ea0*/  LDS R241, [R26+UR11+0x4300] ;  /* 0x0043000b1af17984 */ /* 0x000fe80008000800 */
[----:B------:R-:W1:Y:S01]  /*29eb0*/  LDS R243, [R26+UR11+0x5300] ;  /* 0x0053000b1af37984 */ /* 0x000e620008000800 */
[C---:B--2---:R-:W-:Y:S08]  /*29ec0*/  HMMA.1688.F32.TF32 R136, R232.reuse, R56, R136 ;  /* 0x00000038e888723c */ /* 0x044ff00000081088 */
        /* <DEDUP_REMOVED lines=8> */
[C---:B---3--:R-:W-:Y:S08]  /*29f50*/  HMMA.1688.F32.TF32 R112, R232.reuse, R8, R112 ;  /* 0x00000008e870723c */ /* 0x048ff00000081070 */
[C---:B----4-:R-:W-:Y:S08]  /*29f60*/  HMMA.1688.F32.TF32 R68, R232.reuse, R4, R68 ;  /* 0x00000004e844723c */ /* 0x050ff00000081044 */
        /* <DEDUP_REMOVED lines=87> */
[----:B-1----:R-:W3:Y:S04]  /*2a4e0*/  LDL.LU.64 R122, [R1+0x21f8] ;  /* 0x0021f800017a7983 */ /* 0x002ee80000300a00 */
[----:B------:R-:W3:Y:S04]  /*2a4f0*/  LDL.LU.64 R120, [R1+0x21f0] ;  /* 0x0021f00001787983 */ /* 0x000ee80000300a00 */
[----:B------:R-:W-:Y:S04]  /*2a500*/  STL.64 [R1+0x12c0], R180 ;  /* 0x0012c0b401007387 */ /* 0x000fe80000100a00 */
[----:B------:R1:W-:Y:S01]  /*2a510*/  STL.64 [R1+0x12c8], R182 ;  /* 0x0012c8b601007387 */ /* 0x0003e20000100a00 */
[C---:B------:R-:W-:Y:S03]  /*2a520*/  HMMA.1688.F32.TF32 R236, R240.reuse, R36, R236 ;  /* 0x00000024f0ec723c */ /* 0x040fe600000810ec */
        /* <DEDUP_REMOVED lines=32> */
[C---:B----4-:R-:W-:Y:S08]  /*2a730*/  HMMA.1688.F32.TF32 R244, R240.reuse, R44, R236 ;  /* 0x0000002cf0f4723c */ /* 0x050ff000000810ec */
[C---:B------:R-:W-:Y:S08]  /*2a740*/  HMMA.1688.F32.TF32 R236, R240.reuse, R52, R220 ;  /* 0x00000034f0ec723c */ /* 0x040ff000000810dc */
[C---:B------:R-:W-:Y:S03]  /*2a750*/  HMMA.1688.F32.TF32 R220, R240.reuse, R56, R224 ;  /* 0x00000038f0dc723c */ /* 0x040fe600000810e0 */
[----:B------:R-:W-:Y:S04]  /*2a760*/  STL.64 [R1+0x1240], R244 ;  /* 0x001240f401007387 */ /* 0x000fe80000100a00 */
[----:B------:R-:W-:Y:S04]  /*2a770*/  STL.64 [R1+0x1248], R246 ;  /* 0x001248f601007387 */ /* 0x000fe80000100a00 */
[----:B------:R-:W-:Y:S01]  /*2a780*/  STL.64 [R1+0x1230], R216 ;  /* 0x001230d801007387 */ /* 0x000fe20000100a00 */
[C---:B------:R-:W-:Y:S03]  /*2a790*/  HMMA.1688.F32.TF32 R224, R240.reuse, R60, R228 ;  /* 0x0000003cf0e0723c */ /* 0x040fe600000810e4 */
[----:B------:R-:W-:Y:S04]  /*2a7a0*/  STL.64 [R1+0x1238], R218 ;  /* 0x001238da01007387 */ /* 0x000fe80000100a00 */
[----:B------:R-:W-:Y:S04]  /*2a7b0*/  STL.64 [R1+0x1220], R236 ;  /* 0x001220ec01007387 */ /* 0x000fe80000100a00 */
[----:B------:R-:W-:Y:S04]  /*2a7c0*/  STL.64 [R1+0x1228], R238 ;  /* 0x001228ee01007387 */ /* 0x000fe80000100a00 */
[----:B------:R-:W-:Y:S04]  /*2a7d0*/  STL.64 [R1+0x1210], R220 ;  /* 0x001210dc01007387 */ /* 0x000fe80000100a00 */
[----:B------:R1:W-:Y:S02]  /*2a7e0*/  STL.64 [R1+0x1218], R222 ;  /* 0x001218de01007387 */ /* 0x0003e40000100a00 */
[----:B-1----:R-:W-:Y:S02]  /*2a7f0*/  HMMA.1688.F32.TF32 R220, R240, R64, R116 ;  /* 0x00000040f0dc723c */ /* 0x002fe40000081074 */
[----:B------:R-:W-:Y:S04]  /*2a800*/  STL.64 [R1+0x1200], R224 ;  /* 0x001200e001007387 */ /* 0x000fe80000100a00 */
[----:B------:R-:W-:-:S13]  /*2a810*/  STL.64 [R1+0x1208], R226 ;  /* 0x001208e201007387 */ /* 0x000fda0000100a00 */
[----:B------:R-:W-:Y:S04]  /*2a820*/  STL.64 [R1+0x11f0], R220 ;  /* 0x0011f0dc01007387 */ /* 0x000fe80000100a00 */
[----:B------:R1:W-:Y:S02]  /*2a830*/  STL.64 [R1+0x11f8], R222 ;  /* 0x0011f8de01007387 */ /* 0x0003e40000100a00 */
[C---:B-1----:R-:W-:Y:S08]  /*2a840*/  HMMA.1688.F32.TF32 R220, R232.reuse, R4, R180 ;  /* 0x00000004e8dc723c */ /* 0x042ff000000810b4 */
[C---:B------:R-:W-:Y:S08]  /*2a850*/  HMMA.1688.F32.TF32 R180, R232.reuse, R8, R120 ;  /* 0x00000008e8b4723c */ /* 0x040ff00000081078 */
[C---:B------:R-:W-:Y:S03]  /*2a860*/  HMMA.1688.F32.TF32 R120, R232.reuse, R16, R128 ;  /* 0x00000010e878723c */ /* 0x040fe60000081080 */
[----:B------:R-:W-:Y:S04]  /*2a870*/  STL.64 [R1+0x13e0], R220 ;  /* 0x0013e0dc01007387 */ /* 0x000fe80000100a00 */
[----:B------:R-:W-:Y:S01]  /*2a880*/  STL.64 [R1+0x13e8], R222 ;  /* 0x0013e8de01007387 */ /* 0x000fe20000100a00 */
[C---:B------:R-:W-:Y:S03]  /*2a890*/  HMMA.1688.F32.TF32 R128, R232.reuse, R20, R132 ;  /* 0x00000014e880723c */ /* 0x040fe60000081084 */
[----:B------:R-:W-:Y:S04]  /*2a8a0*/  STL.64 [R1+0x13d0], R180 ;  /* 0x0013d0b401007387 */ /* 0x000fe80000100a00 */
[----:B------:R-:W-:Y:S04]  /*2a8b0*/  STL.64 [R1+0x13d8], R182 ;  /* 0x0013d8b601007387 */ /* 0x000fe80000100a00 */
[----:B------:R-:W-:Y:S04]  /*2a8c0*/  STL.64 [R1+0x13c0], R124 ;  /* 0x0013c07c01007387 */ /* 0x000fe80000100a00 */
[----:B------:R1:W-:Y:S04]  /*2a8d0*/  STL.64 [R1+0x13c8], R126 ;  /* 0x0013c87e01007387 */ /* 0x0003e80000100a00 */
[----:B------:R-:W-:Y:S04]  /*2a8e0*/  STL.64 [R1+0x13b0], R120 ;  /* 0x0013b07801007387 */ /* 0x000fe80000100a00 */
[----:B------:R2:W-:Y:S01]  /*2a8f0*/  STL.64 [R1+0x13b8], R122 ;  /* 0x0013b87a01007387 */ /* 0x0005e20000100a00 */
[----:B-1----:R-:W-:Y:S01]  /*2a900*/  HMMA.1688.F32.TF32 R124, R232, R24, R136 ;  /* 0x00000018e87c723c */ /* 0x002fe20000081088 */
[----:B------:R-:W-:-:S02]  /*2a910*/  LOP3.LUT R218, R0, 0x40, RZ, 0x3c, !PT ;  /* 0x0000004000da7812 */ /* 0x000fc400078e3cff */
[----:B------:R-:W-:-:S03]  /*2a920*/  LOP3.LUT R219, R0, 0x60, RZ, 0x3c, !PT ;  /* 0x0000006000db7812 */ /* 0x000fc600078e3cff */
[----:B------:R-:W-:Y:S02]  /*2a930*/  LDS R116, [R218+UR11+0x4000] ;  /* 0x0040000bda747984 */ /* 0x000fe40008000800 */
[C---:B--2---:R-:W-:Y:S02]  /*2a940*/  HMMA.1688.F32.TF32 R120, R232.reuse, R28, R140 ;  /* 0x0000001ce878723c */ /* 0x044fe4000008108c */
[----:B------:R-:W-:Y:S04]  /*2a950*/  LDS R118, [R218+UR11+0x5000] ;  /* 0x0050000bda767984 */ /* 0x000fe80008000800 */
        /* <DEDUP_REMOVED lines=9> */
[----:B---3--:R-:W-:Y:S01]  /*2a9f0*/  HMMA.1688.F32.TF32 R124, R232, R36, R148 ;  /* 0x00000024e87c723c */ /* 0x008fe20000081094 */
[----:B------:R-:W-:-:S02]  /*2aa00*/  IMAD.MOV.U32 R244, RZ, RZ, R184 ;  /* 0x000000fffff47224 */ /* 0x000fc400078e00b8 */
[----:B------:R-:W-:Y:S01]  /*2aa10*/  LDS R148, [R218+UR11+0x4080] ;  /* 0x0040800bda947984 */ /* 0x000fe20008000800 */
[----:B------:R-:W-:Y:S02]  /*2aa20*/  IMAD.MOV.U32 R245, RZ, RZ, R185 ;  /* 0x000000fffff57224 */ /* 0x000fe400078e00b9 */
[----:B------:R-:W-:Y:S01]  /*2aa30*/  IMAD.MOV.U32 R246, RZ, RZ, R186 ;  /* 0x000000fffff67224 */ /* 0x000fe200078e00ba */
[----:B------:R-:W-:Y:S01]  /*2aa40*/  LDS R150, [R218+UR11+0x5080] ;  /* 0x0050800bda967984 */ /* 0x000fe20008000800 */
[C---:B--2---:R-:W-:Y:S01]  /*2aa50*/  HMMA.1688.F32.TF32 R120, R232.reuse, R40, R152 ;  /* 0x00000028e878723c */ /* 0x044fe20000081098 */
[----:B------:R-:W-:Y:S02]  /*2aa60*/  IMAD.MOV.U32 R247, RZ, RZ, R104 ;  /* 0x000000fffff77224 */ /* 0x000fe400078e0068 */
        /* <DEDUP_REMOVED lines=12> */
[----:B------:R-:W3:Y:S01]  /*2ab30*/  LDS R151, [R219+UR11+0x5080] ;  /* 0x0050800bdb977984 */ /* 0x000ee20008000800 */
[----:B--2---:R-:W-:Y:S01]  /*2ab40*/  HMMA.1688.F32.TF32 R120, R232, R52, R164 ;  /* 0x00000034e878723c */ /* 0x004fe200000810a4 */
[----:B------:R-:W-:Y:S02]  /*2ab50*/  IMAD.MOV.U32 R239, RZ, RZ, R187 ;  /* 0x000000ffffef7224 */ /* 0x000fe400078e00bb */
[----:B------:R-:W-:Y:S04]  /*2ab60*/  LDS R216, [R218+UR11+0x4100] ;  /* 0x0041000bdad87984 */ /* 0x000fe80008000800 */
[----:B------:R-:W-:Y:S01]  /*2ab70*/  LDS R217, [R219+UR11+0x4100] ;  /* 0x0041000bdbd97984 */ /* 0x000fe20008000800 */
[C---:B-1----:R-:W-:Y:S03]  /*2ab80*/  HMMA.1688.F32.TF32 R68, R116.reuse, R12, R68 ;  /* 0x0000000c7444723c */ /* 0x042fe60000081044 */
[----:B------:R-:W-:Y:S04]  /*2ab90*/  STL.64 [R1+0x1340], R128 ;  /* 0x0013408001007387 */ /* 0x000fe80000100a00 */
[----:B------:R1:W-:Y:S01]  /*2aba0*/  STL.64 [R1+0x1348], R130 ;  /* 0x0013488201007387 */ /* 0x0003e20000100a00 */
[----:B------:R-:W-:Y:S03]  /*2abb0*/  HMMA.1688.F32.TF32 R108, R116, R4, R108 ;  /* 0x00000004746c723c */ /* 0x000fe6000008106c */
[----:B------:R-:W-:Y:S04]  /*2abc0*/  STL.64 [R1+0x1330], R124 ;  /* 0x0013307c01007387 */ /* 0x000fe80000100a00 */
[----:B------:R2:W-:Y:S01]  /*2abd0*/  STL.64 [R1+0x1338], R126 ;  /* 0x0013387e01007387 */ /* 0x0005e20000100a00 */
[C---:B-1----:R-:W-:Y:S03]  /*2abe0*/  HMMA.1688.F32.TF32 R128, R232.reuse, R56, R168 ;  /* 0x00000038e880723c */ /* 0x042fe600000810a8 */
[----:B------:R-:W-:Y:S04]  /*2abf0*/  STL.64 [R1+0x1320], R120 ;  /* 0x0013207801007387 */ /* 0x000fe80000100a00 */
[----:B------:R1:W-:Y:S01]  /*2ac00*/  STL.64 [R1+0x1328], R122 ;  /* 0x0013287a01007387 */ /* 0x0003e20000100a00 */
[----:B--2---:R-:W-:Y:S01]  /*2ac10*/  HMMA.1688.F32.TF32 R124, R232, R60, R172 ;  /* 0x0000003ce87c723c */ /* 0x004fe200000810ac */
[----:B------:R-:W-:-:S02]  /*2ac20*/  IMAD.MOV.U32 R54, RZ, RZ, R68 ;  /* 0x000000ffff367224 */ /* 0x000fc400078e0044 */
[----:B------:R-:W-:Y:S01]  /*2ac30*/  LDS R218, [R218+UR11+0x5100] ;  /* 0x0051000bdada7984 */ /* 0x000fe20008000800 */
[----:B------:R-:W-:-:S03]  /*2ac40*/  IMAD.MOV.U32 R55, RZ, RZ, R69 ;  /* 0x000000ffff377224 */ /* 0x000fc600078e0045 */
[----:B------:R-:W2:Y:S01]  /*2ac50*/  LDS R219, [R219+UR11+0x5100] ;  /* 0x0051000bdbdb7984 */ /* 0x000ea20008000800 */
[----:B-1----:R-:W-:Y:S01]  /*2ac60*/  HMMA.1688.F32.TF32 R120, R232, R64, R176 ;  /* 0x00000040e878723c */ /* 0x002fe200000810b0 */
[----:B------:R-:W-:Y:S02]  /*2ac70*/  IMAD.MOV.U32 R50, RZ, RZ, R70 ;  /* 0x000000ffff327224 */ /* 0x000fe400078e0046 */
[----:B------:R-:W-:-:S05]  /*2ac80*/  IMAD.MOV.U32 R51, RZ, RZ, R71 ;  /* 0x000000ffff337224 */ /* 0x000fca00078e0047 */
[C---:B------:R-:W-:Y:S01]  /*2ac90*/  HMMA.1688.F32.TF32 R68, R116.reuse, R16, R72 ;  /* 0x000000107444723c */ /* 0x040fe20000081048 */
[----:B------:R-:W-:Y:S01]  /*2aca0*/  IMAD.MOV.U32 R62, RZ, RZ, R108 ;  /* 0x000000ffff3e7224 */ /* 0x000fe200078e006c */
[----:B------:R-:W-:Y:S01]  /*2acb0*/  STL.64 [R1+0x1310], R128 ;  /* 0x0013108001007387 */ /* 0x000fe20000100a00 */
[----:B------:R-:W-:Y:S02]  /*2acc0*/  IMAD.MOV.U32 R63, RZ, RZ, R109 ;  /* 0x000000ffff3f7224 */ /* 0x000fe400078e006d */
[----:B------:R-:W-:Y:S02]  /*2acd0*/  IMAD.MOV.U32 R58, RZ, RZ, R110 ;  /* 0x000000ffff3a7224 */ /* 0x000fe400078e006e */
[----:B------:R-:W-:Y:S01]  /*2ace0*/  IMAD.MOV.U32 R59, RZ, RZ, R111 ;  /* 0x000000ffff3b7224 */ /* 0x000fe200078e006f */
[----:B------:R-:W-:Y:S01]  /*2acf0*/  STL.64 [R1+0x1318], R130 ;  /* 0x0013188201007387 */ /* 0x000fe20000100a00 */
[----:B------:R-:W-:Y:S03]  /*2ad00*/  HMMA.1688.F32.TF32 R108, R116, R8, R112 ;  /* 0x00000008746c723c */ /* 0x000fe60000081070 */
[----:B------:R-:W-:Y:S04]  /*2ad10*/  STL.64 [R1+0x1300], R124 ;  /* 0x0013007c01007387 */ /* 0x000fe80000100a00 */
[----:B------:R-:W-:Y:S04]  /*2ad20*/  STL.64 [R1+0x1308], R126 ;  /* 0x0013087e01007387 */ /* 0x000fe80000100a00 */
[----:B------:R-:W-:Y:S04]  /*2ad30*/  STL.64 [R1+0x12f0], R120 ;  /* 0x0012f07801007387 */ /* 0x000fe80000100a00 */
[----:B------:R-:W-:Y:S04]  /*2ad40*/  STL.64 [R1+0x12f8], R122 ;  /* 0x0012f87a01007387 */ /* 0x000fe80000100a00 */
[----:B------:R1:W-:Y:S04]  /*2ad50*/  STL [R1+0x2084], R59 ;  /* 0x0020843b01007387 */ /* 0x0003e80000100800 */
[----:B------:R4:W-:Y:S04]  /*2ad60*/  STL [R1+0x2080], R58 ;  /* 0x0020803a01007387 */ /* 0x0009e80000100800 */
[----:B------:R2:W-:Y:S01]  /*2ad70*/  STL [R1+0x207c], R63 ;  /* 0x00207c3f01007387 */ /* 0x0005e20000100800 */
[----:B-1----:R-:W-:-:S03]  /*2ad80*/  IMAD.MOV.U32 R59, RZ, RZ, R68 ;  /* 0x000000ffff3b7224 */ /* 0x002fc600078e0044 */
[----:B------:R1:W-:Y:S01]  /*2ad90*/  STL [R1+0x2078], R62 ;  /* 0x0020783e01007387 */ /* 0x0003e20000100800 */
[----:B----4-:R-:W-:Y:S02]  /*2ada0*/  IMAD.MOV.U32 R58, RZ, RZ, R69 ;  /* 0x000000ffff3a7224 */ /* 0x010fe400078e0045 */
[----:B--2---:R-:W-:Y:S02]  /*2adb0*/  IMAD.MOV.U32 R63, RZ, RZ, R70 ;  /* 0x000000ffff3f7224 */ /* 0x004fe400078e0046 */
[----:B-1----:R-:W-:Y:S02]  /*2adc0*/  IMAD.MOV.U32 R62, RZ, RZ, R71 ;  /* 0x000000ffff3e7224 */ /* 0x002fe400078e0047 */
[----:B------:R-:W-:Y:S01]  /*2add0*/  HMMA.1688.F32.TF32 R68, R116, R20, R76 ;  /* 0x000000147444723c */ /* 0x000fe2000008104c */
[----:B------:R-:W-:Y:S02]  /*2ade0*/  IMAD.MOV.U32 R66, RZ, RZ, R111 ;  /* 0x000000ffff427224 */ /* 0x000fe400078e006f */
[----:B------:R-:W-:Y:S01]  /*2adf0*/  IMAD.MOV.U32 R67, RZ, RZ, R110 ;  /* 0x000000ffff437224 */ /* 0x000fe200078e006e */
[----:B------:R-:W-:Y:S04]  /*2ae00*/  STL.64 [R1+0xe0], R108 ;  /* 0x0000e06c01007387 */ /* 0x000fe80000100a00 */
[----:B------:R1:W-:Y:S04]  /*2ae10*/  STL [R1+0x208c], R66 ;  /* 0x00208c4201007387 */ /* 0x0003e80000100800 */
[----:B------:R2:W-:Y:S04]  /*2ae20*/  STL [R1+0x2088], R67 ;  /* 0x0020884301007387 */ /* 0x0005e80000100800 */
[----:B------:R-:W-:Y:S04]  /*2ae30*/  STL [R1+0x209c], R51 ;  /* 0x00209c3301007387 */ /* 0x000fe80000100800 */
[----:B------:R-:W-:Y:S01]  /*2ae40*/  STL [R1+0x2098], R50 ;  /* 0x0020983201007387 */ /* 0x000fe20000100800 */
[----:B-1----:R-:W-:-:S03]  /*2ae50*/  IMAD.MOV.U32 R66, RZ, RZ, R70 ;  /* 0x000000ffff427224 */ /* 0x002fc600078e0046 */
[----:B------:R1:W-:Y:S01]  /*2ae60*/  STL [R1+0x2094], R55 ;  /* 0x0020943701007387 */ /* 0x0003e20000100800 */
[----:B--2---:R-:W-:-:S03]  /*2ae70*/  IMAD.MOV.U32 R67, RZ, RZ, R71 ;  /* 0x000000ffff437224 */ /* 0x004fc600078e0047 */
[----:B------:R2:W-:Y:S01]  /*2ae80*/  STL [R1+0x2090], R54 ;  /* 0x0020903601007387 */ /* 0x0005e20000100800 */
[----:B-1----:R-:W-:Y:S02]  /*2ae90*/  IMAD.MOV.U32 R55, RZ, RZ, R68 ;  /* 0x000000ffff377224 */ /* 0x002fe400078e0044 */
[----:B--2---:R-:W-:Y:S02]  /*2aea0*/  IMAD.MOV.U32 R54, RZ, RZ, R69 ;  /* 0x000000ffff367224 */ /* 0x004fe400078e0045 */
[----:B------:R-:W-:Y:S01]  /*2aeb0*/  HMMA.1688.F32.TF32 R68, R116, R24, R80 ;  /* 0x000000187444723c */ /* 0x000fe20000081050 */
[----:B------:R-:W-:Y:S04]  /*2aec0*/  STL [R1+0x20ac], R62 ;  /* 0x0020ac3e01007387 */ /* 0x000fe80000100800 */
[----:B------:R-:W-:Y:S04]  /*2aed0*/  STL [R1+0x20a8], R63 ;  /* 0x0020a83f01007387 */ /* 0x000fe80000100800 */
[----:B------:R1:W-:Y:S04]  /*2aee0*/  STL [R1+0x20a4], R58 ;  /* 0x0020a43a01007387 */ /* 0x0003e80000100800 */
[----:B------:R2:W-:Y:S04]  /*2aef0*/  STL [R1+0x20a0], R59 ;  /* 0x0020a03b01007387 */ /* 0x0005e80000100800 */
[----:B------:R-:W-:Y:S02]  /*2af00*/  STL [R1+0x20bc], R67 ;  /* 0x0020bc4301007387 */ /* 0x000fe40000100800 */
[----:B------:R-:W-:-:S02]  /*2af10*/  IMAD.MOV.U32 R47, RZ, RZ, R69 ;  /* 0x000000ffff2f7224 */ /* 0x000fc400078e0045 */
[----:B------:R-:W-:Y:S01]  /*2af20*/  IMAD.MOV.U32 R46, RZ, RZ, R68 ;  /* 0x000000ffff2e7224 */ /* 0x000fe200078e0044 */
[----:B------:R-:W-:Y:S04]  /*2af30*/  STL [R1+0x20b8], R66 ;  /* 0x0020b84201007387 */ /* 0x000fe80000100800 */
[----:B------:R4:W-:Y:S04]  /*2af40*/  STL [R1+0x20b4], R54 ;  /* 0x0020b43601007387 */ /* 0x0009e80000100800 */
[----:B------:R1:W-:Y:S04]  /*2af50*/  STL [R1+0x20b0], R55 ;  /* 0x0020b03701007387 */ /* 0x0003e80000100800 */
[----:B------:R1:W-:Y:S04]  /*2af60*/  STL [R1+0x20c4], R47 ;  /* 0x0020c42f01007387 */ /* 0x0003e80000100800 */
[----:B------:R1:W-:Y:S04]  /*2af70*/  STL [R1+0x20c0], R46 ;  /* 0x0020c02e01007387 */ /* 0x0003e80000100800 */
        /* <DEDUP_REMOVED lines=12> */
[----:B------:R-:W-:-:S02]  /*2b040*/  IMAD.MOV.U32 R42, RZ, RZ, R70 ;  /* 0x000000ffff2a7224 */ /* 0x000fc400078e0046 */
[----:B------:R-:W-:Y:S02]  /*2b050*/  IMAD.MOV.U32 R43, RZ, RZ, R71 ;  /* 0x000000ffff2b7224 */ /* 0x000fe400078e0047 */
[----:B------:R-:W-:-:S15]  /*2b060*/  HMMA.1688.F32.TF32 R68, R116, R28, R84 ;  /* 0x0000001c7444723c */ /* 0x000fde0000081054 */
[----:B------:R-:W-:-:S04]  /*2b070*/  NOP ;  /* 0x0000000000007918 */ /* 0x000fc80000000000 */
[----:B------:R-:W-:Y:S02]  /*2b080*/  IMAD.MOV.U32 R38, RZ, RZ, R68 ;  /* 0x000000ffff267224 */ /* 0x000fe400078e0044 */
[----:B------:R-:W-:Y:S02]  /*2b090*/  IMAD.MOV.U32 R26, RZ, RZ, R69 ;  /* 0x000000ffff1a7224 */ /* 0x000fe400078e0045 */
[----:B------:R-:W-:Y:S02]  /*2b0a0*/  IMAD.MOV.U32 R27, RZ, RZ, R70 ;  /* 0x000000ffff1b7224 */ /* 0x000fe400078e0046 */
[----:B------:R-:W-:Y:S02]  /*2b0b0*/  IMAD.MOV.U32 R30, RZ, RZ, R71 ;  /* 0x000000ffff1e7224 */ /* 0x000fe400078e0047 */
[----:B------:R-:W-:-:S15]  /*2b0c0*/  HMMA.1688.F32.TF32 R68, R116, R32, R88 ;  /* 0x000000207444723c */ /* 0x000fde0000081058 */
[----:B------:R-:W-:-:S04]  /*2b0d0*/  NOP ;  /* 0x0000000000007918 */ /* 0x000fc80000000000 */
[----:B-1----:R-:W-:Y:S02]  /*2b0e0*/  IMAD.MOV.U32 R58, RZ, RZ, R68 ;  /* 0x000000ffff3a7224 */ /* 0x002fe400078e0044 */
[----:B--2---:R-:W-:Y:S02]  /*2b0f0*/  IMAD.MOV.U32 R59, RZ, RZ, R69 ;  /* 0x000000ffff3b7224 */ /* 0x004fe400078e0045 */
[----:B------:R-:W-:Y:S02]  /*2b100*/  IMAD.MOV.U32 R51, RZ, RZ, R70 ;  /* 0x000000ffff337224 */ /* 0x000fe400078e0046 */
[----:B------:R-:W-:Y:S02]  /*2b110*/  IMAD.MOV.U32 R50, RZ, RZ, R71 ;  /* 0x000000ffff327224 */ /* 0x000fe400078e0047 */
[----:B------:R-:W-:-:S15]  /*2b120*/  HMMA.1688.F32.TF32 R68, R116, R36, R92 ;  /* 0x000000247444723c */ /* 0x000fde000008105c */
[----:B------:R-:W-:-:S04]  /*2b130*/  NOP ;  /* 0x0000000000007918 */ /* 0x000fc80000000000 */
[----:B----4-:R-:W-:Y:S02]  /*2b140*/  IMAD.MOV.U32 R54, RZ, RZ, R68 ;  /* 0x000000ffff367224 */ /* 0x010fe400078e0044 */
[----:B------:R-:W-:Y:S02]  /*2b150*/  IMAD.MOV.U32 R55, RZ, RZ, R69 ;  /* 0x000000ffff377224 */ /* 0x000fe400078e0045 */
[----:B------:R-:W-:Y:S02]  /*2b160*/  IMAD.MOV.U32 R62, RZ, RZ, R70 ;  /* 0x000000ffff3e7224 */ /* 0x000fe400078e0046 */
[----:B------:R-:W-:Y:S02]  /*2b170*/  IMAD.MOV.U32 R63, RZ, RZ, R71 ;  /* 0x000000ffff3f7224 */ /* 0x000fe400078e0047 */
[----:B------:R-:W-:-:S15]  /*2b180*/  HMMA.1688.F32.TF32 R68, R116, R40, R96 ;  /* 0x000000287444723c */ /* 0x000fde0000081060 */
[----:B------:R-:W-:-:S04]  /*2b190*/  NOP ;  /* 0x0000000000007918 */ /* 0x000fc80000000000 */
[----:B------:R-:W-:Y:S02]  /*2b1a0*/  IMAD.MOV.U32 R47, RZ, RZ, R68 ;  /* 0x000000ffff2f7224 */ /* 0x000fe400078e0044 */
[----:B------:R-:W-:Y:S02]  /*2b1b0*/  IMAD.MOV.U32 R46, RZ, RZ, R69 ;  /* 0x000000ffff2e7224 */ /* 0x000fe400078e0045 */
[----:B------:R-:W-:Y:S02]  /*2b1c0*/  IMAD.MOV.U32 R67, RZ, RZ, R70 ;  /* 0x000000ffff437224 */ /* 0x000fe400078e0046 */
[----:B------:R-:W-:Y:S02]  /*2b1d0*/  IMAD.MOV.U32 R66, RZ, RZ, R71 ;  /* 0x000000ffff427224 */ /* 0x000fe400078e0047 */
[C---:B------:R-:W-:Y:S08]  /*2b1e0*/  HMMA.1688.F32.TF32 R68, R116.reuse, R44, R100 ;  /* 0x0000002c7444723c */ /* 0x040ff00000081064 */
[----:B------:R-:W-:Y:S11]  /*2b1f0*/  HMMA.1688.F32.TF32 R76, R116, R56, R188 ;  /* 0x00000038744c723c */ /* 0x000ff600000810bc */
[----:B------:R-:W-:-:S02]  /*2b200*/  IMAD.MOV.U32 R31, RZ, RZ, R68 ;  /* 0x000000ffff1f7224 */ /* 0x000fc400078e0044 */
[----:B------:R-:W-:Y:S02]  /*2b210*/  IMAD.MOV.U32 R39, RZ, RZ, R69 ;  /* 0x000000ffff277224 */ /* 0x000fe400078e0045 */
[----:B------:R-:W-:Y:S02]  /*2b220*/  IMAD.MOV.U32 R34, RZ, RZ, R70 ;  /* 0x000000ffff227224 */ /* 0x000fe400078e0046 */
[----:B------:R-:W-:Y:S01]  /*2b230*/  IMAD.MOV.U32 R35, RZ, RZ, R71 ;  /* 0x000000ffff237224 */ /* 0x000fe200078e0047 */
[C---:B------:R-:W-:Y:S08]  /*2b240*/  HMMA.1688.F32.TF32 R80, R116.reuse, R60, R192 ;  /* 0x0000003c7450723c */ /* 0x040ff000000810c0 */
[----:B------:R-:W-:Y:S08]  /*2b250*/  HMMA.1688.F32.TF32 R84, R116, R64, R196 ;  /* 0x000000407454723c */ /* 0x000ff000000810c4 */
[C---:B---3--:R-:W-:Y:S08]  /*2b260*/  HMMA.1688.F32.TF32 R88, R148.reuse, R4, R200 ;  /* 0x000000049458723c */ /* 0x048ff000000810c8 */
[C---:B------:R-:W-:Y:S08]  /*2b270*/  HMMA.1688.F32.TF32 R92, R148.reuse, R8, R204 ;  /* 0x00000008945c723c */ /* 0x040ff000000810cc */
[C---:B------:R-:W-:Y:S08]  /*2b280*/  HMMA.1688.F32.TF32 R96, R148.reuse, R12, R208 ;  /* 0x0000000c9460723c */ /* 0x040ff000000810d0 */
[C---:B------:R-:W-:Y:S08]  /*2b290*/  HMMA.1688.F32.TF32 R100, R148.reuse, R16, R212 ;  /* 0x000000109464723c */ /* 0x040ff000000810d4 */
[----:B------:R-:W-:Y:S08]  /*2b2a0*/  HMMA.1688.F32.TF32 R112, R148, R28, R236 ;  /* 0x0000001c9470723c */ /* 0x000ff000000810ec */
[C---:B------:R-:W-:Y:S08]  /*2b2b0*/  HMMA.1688.F32.TF32 R68, R116.reuse, R48, R104 ;  /* 0x000000307444723c */ /* 0x040ff00000081068 */
[----:B------:R-:W-:Y:S08]  /*2b2c0*/  HMMA.1688.F32.TF32 R72, R116, R52, R184 ;  /* 0x000000347448723c */ /* 0x000ff000000810b8 */
[C---:B------:R-:W-:Y:S03]  /*2b2d0*/  HMMA.1688.F32.TF32 R104, R148.reuse, R20, R248 ;  /* 0x000000149468723c */ /* 0x040fe600000810f8 */
[----:B------:R-:W-:Y:S04]  /*2b2e0*/  STL.64 [R1+0x1f70], R70 ;  /* 0x001f704601007387 */ /* 0x000fe80000100a00 */
[----:B------:R1:W-:Y:S01]  /*2b2f0*/  STL.64 [R1+0x1f68], R68 ;  /* 0x001f684401007387 */ /* 0x0003e20000100a00 */
[C---:B------:R-:W-:Y:S03]  /*2b300*/  HMMA.1688.F32.TF32 R108, R148.reuse, R24, R220 ;  /* 0x00000018946c723c */ /* 0x040fe600000810dc */
[----:B------:R-:W-:Y:S04]  /*2b310*/  STL.64 [R1+0x1f80], R74 ;  /* 0x001f804a01007387 */ /* 0x000fe80000100a00 */
[----:B------:R2:W-:Y:S04]  /*2b320*/  STL.64 [R1+0x1f78], R72 ;  /* 0x001f784801007387 */ /* 0x0005e80000100a00 */
        /* <DEDUP_REMOVED lines=53> */
[----:B------:R-:W-:Y:S04]  /*2b680*/  STL.64 [R1+0x1f40], R118 ;  /* 0x001f407601007387 */ /* 0x000fe80000100a00 */
[----:B------:R-:W-:Y:S04]  /*2b690*/  STL.64 [R1+0x1f38], R116 ;  /* 0x001f387401007387 */ /* 0x000fe80000100a00 */
[----:B------:R-:W3:Y:S04]  /*2b6a0*/  LDL.LU R236, [R1+0x1d0] ;  /* 0x0001d00001ec7983 */ /* 0x000ee80000300800 */
[----:B------:R-:W3:Y:S04]  /*2b6b0*/  LDL.LU R237, [R1+0x1d4] ;  /* 0x0001d40001ed7983 */ /* 0x000ee80000300800 */
[----:B------:R-:W3:Y:S04]  /*2b6c0*/  LDL.LU R238, [R1+0x1d8] ;  /* 0x0001d80001ee7983 */ /* 0x000ee80000300800 */
[----:B------:R-:W3:Y:S01]  /*2b6d0*/  LDL.LU R239, [R1+0x1dc] ;  /* 0x0001dc0001ef7983 */ /* 0x000ee20000300800 */
[C---:B----4-:R-:W-:Y:S03]  /*2b6e0*/  HMMA.1688.F32.TF32 R120, R148.reuse, R36, R244 ;  /* 0x000000249478723c */ /* 0x050fe600000810f4 */
[----:B------:R-:W4:Y:S04]  /*2b6f0*/  LDL.LU R244, [R1+0x1f0] ;  /* 0x0001f00001f47983 */ /* 0x000f280000300800 */
[----:B------:R-:W4:Y:S04]  /*2b700*/  LDL.LU R245, [R1+0x1f4] ;  /* 0x0001f40001f57983 */ /* 0x000f280000300800 */
[----:B------:R-:W4:Y:S04]  /*2b710*/  LDL.LU R246, [R1+0x1f8] ;  /* 0x0001f80001f67983 */ /* 0x000f280000300800 */
[----:B------:R-:W4:Y:S01]  /*2b720*/  LDL.LU R247, [R1+0x1fc] ;  /* 0x0001fc0001f77983 */ /* 0x000f220000300800 */
[C---:B--2---:R-:W-:Y:S08]  /*2b730*/  HMMA.1688.F32.TF32 R140, R148.reuse, R56, R228 ;  /* 0x00000038948c723c */ /* 0x044ff000000810e4 */
[C---:B---3--:R-:W-:Y:S01]  /*2b740*/  HMMA.1688.F32.TF32 R124, R148.reuse, R40, R124 ;  /* 0x00000028947c723c */ /* 0x048fe2000008107c */
[----:B------:R-:W-:Y:S07]  /*2b750*/  STL.64 [R1+0x1f50], R122 ;  /* 0x001f507a01007387 */ /* 0x000fee0000100a00 */
[C---:B------:R-:W-:Y:S01]  /*2b760*/  HMMA.1688.F32.TF32 R128, R148.reuse, R44, R128 ;  /* 0x0000002c9480723c */ /* 0x040fe20000081080 */
[----:B------:R-:W-:Y:S07]  /*2b770*/  STL.64 [R1+0x1f48], R120 ;  /* 0x001f487801007387 */ /* 0x000fee0000100a00 */
[C---:B------:R-:W-:Y:S03]  /*2b780*/  HMMA.1688.F32.TF32 R132, R148.reuse, R48, R180 ;  /* 0x000000309484723c */ /* 0x040fe600000810b4 */
[----:B------:R-:W-:Y:S05]  /*2b790*/  STL.64 [R1+0x1f60], R126 ;  /* 0x001f607e01007387 */ /* 0x000fea0000100a00 */
        /* <DEDUP_REMOVED lines=18> */
[----:B------:R-:W-:Y:S01]  /*2b8c0*/  STL.64 [R1+0x2100], R152 ;  /* 0x0021009801007387 */ /* 0x000fe20000100a00 */
[C---:B----4-:R-:W-:Y:S03]  /*2b8d0*/  HMMA.1688.F32.TF32 R156, R216.reuse, R8, R244 ;  /* 0x00000008d89c723c */ /* 0x050fe600000810f4 */
        /* <DEDUP_REMOVED lines=12> */
[----:B-1----:R-:W2:Y:S04]  /*2b9a0*/  LDL.LU R68, [R1+0x330] ;  /* 0x0003300001447983 */ /* 0x002ea80000300800 */
        /* <DEDUP_REMOVED lines=49> */
[----:B--2---:R-:W-:Y:S03]  /*2bcc0*/  HMMA.1688.F32.TF32 R160, R216, R12, R236 ;  /* 0x0000000cd8a0723c */ /* 0x004fe600000810ec */
[----:B------:R-:W2:Y:S04]  /*2bcd0*/  LDL.LU R236, [R1+0x5d0] ;  /* 0x0005d00001ec7983 */ /* 0x000ea80000300800 */
[----:B------:R-:W2:Y:S04]  /*2bce0*/  LDL.LU R237, [R1+0x5d4] ;  /* 0x0005d40001ed7983 */ /* 0x000ea80000300800 */
[----:B------:R-:W2:Y:S04]  /*2bcf0*/  LDL.LU R238, [R1+0x5d8] ;  /* 0x0005d80001ee7983 */ /* 0x000ea80000300800 */
[----:B------:R-:W2:Y:S01]  /*2bd00*/  LDL.LU R239, [R1+0x5dc] ;  /* 0x0005dc0001ef7983 */ /* 0x000ea20000300800 */
[----:B------:R-:W-:-:S02]  /*2bd10*/  LOP3.LUT R102, R0, 0x40, RZ, 0x3c, !PT ;  /* 0x0000004000667812 */ /* 0x000fc400078e3cff */
[----:B------:R-:W-:-:S03]  /*2bd20*/  LOP3.LUT R103, R0, 0x60, RZ, 0x3c, !PT ;  /* 0x0000006000677812 */ /* 0x000fc600078e3cff */
[----:B------:R-:W-:Y:S04]  /*2bd30*/  LDS R240, [R102+UR11+0x4180] ;  /* 0x0041800b66f07984 */ /* 0x000fe80008000800 */
[----:B------:R-:W-:Y:S04]  /*2bd40*/  LDS R242, [R102+UR11+0x5180] ;  /* 0x0051800b66f27984 */ /* 0x000fe80008000800 */
[----:B------:R-:W-:Y:S04]  /*2bd50*/  LDS R241, [R103+UR11+0x4180] ;  /* 0x0041800b67f17984 */ /* 0x000fe80008000800 */
[----:B------:R-:W1:Y:S01]  /*2bd60*/  LDS R243, [R103+UR11+0x5180] ;  /* 0x0051800b67f37984 */ /* 0x000e620008000800 */
[C---:B---3--:R-:W-:Y:S08]  /*2bd70*/  HMMA.1688.F32.TF32 R164, R216.reuse, R16, R164 ;  /* 0x00000010d8a4723c */ /* 0x048ff000000810a4 */
[C---:B------:R-:W-:Y:S08]  /*2bd80*/  HMMA.1688.F32.TF32 R168, R216.reuse, R20, R168 ;  /* 0x00000014d8a8723c */ /* 0x040ff000000810a8 */
        /* <DEDUP_REMOVED lines=10> */
[----:B------:R-:W-:Y:S01]  /*2be30*/  HMMA.1688.F32.TF32 R212, R216, R64, R244 ;  /* 0x00000040d8d4723c */ /* 0x000fe200000810f4 */
[----:B------:R-:W-:Y:S07]  /*2be40*/  STL.64 [R1+0x2128], R162 ;  /* 0x002128a201007387 */ /* 0x000fee0000100a00 */
[C---:B-1----:R-:W-:Y:S01]  /*2be50*/  HMMA.1688.F32.TF32 R216, R240.reuse, R4, R220 ;  /* 0x00000004f0d8723c */ /* 0x042fe200000810dc */
        /* <DEDUP_REMOVED lines=8> */
[----:B------:R-:W-:Y:S04]  /*2bee0*/  STL [R1+0x1ebc], R217 ;  /* 0x001ebcd901007387 */ /* 0x000fe80000100800 */
[----:B------:R-:W-:Y:S04]  /*2bef0*/  STL [R1+0x1eb8], R218 ;  /* 0x001eb8da01007387 */ /* 0x000fe80000100800 */
[----:B------:R1:W-:Y:S04]  /*2bf00*/  STL [R1+0x1eb4], R219 ;  /* 0x001eb4db01007387 */ /* 0x0003e80000100800 */
        /* <DEDUP_REMOVED lines=34> */
[C---:B--2---:R-:W-:Y:S03]  /*2c130*/  HMMA.1688.F32.TF32 R220, R240.reuse, R8, R236 ;  /* 0x00000008f0dc723c */ /* 0x044fe600000810ec */
        /* <DEDUP_REMOVED lines=30> */
[----:B------:R-:W-:Y:S04]  /*2c320*/  LDS R244, [R102+UR11+0x4200] ;  /* 0x0042000b66f47984 */ /* 0x000fe80008000800 */
[----:B------:R-:W-:Y:S04]  /*2c330*/  LDS R246, [R102+UR11+0x5200] ;  /* 0x0052000b66f67984 */ /* 0x000fe80008000800 */
[----:B------:R-:W-:Y:S04]  /*2c340*/  LDS R245, [R103+UR11+0x4200] ;  /* 0x0042000b67f57984 */ /* 0x000fe80008000800 */
[----:B------:R-:W1:Y:S04]  /*2c350*/  LDS R247, [R103+UR11+0x5200] ;  /* 0x0052000b67f77984 */ /* 0x000e680008000800 */
[----:B------:R-:W-:Y:S01]  /*2c360*/  STL [R1+0x1ec4], R223 ;  /* 0x001ec4df01007387 */ /* 0x000fe20000100800 */
[C---:B---3--:R-:W-:Y:S08]  /*2c370*/  HMMA.1688.F32.TF32 R76, R240.reuse, R64, R76 ;  /* 0x00000040f04c723c */ /* 0x048ff0000008104c */
[C---:B----4-:R-:W-:Y:S08]  /*2c380*/  HMMA.1688.F32.TF32 R80, R240.reuse, R60, R80 ;  /* 0x0000003cf050723c */ /* 0x050ff00000081050 */
[C---:B------:R-:W-:Y:S08]  /*2c390*/  HMMA.1688.F32.TF32 R84, R240.reuse, R56, R84 ;  /* 0x00000038f054723c */ /* 0x040ff00000081054 */
[C---:B------:R-:W-:Y:S08]  /*2c3a0*/  HMMA.1688.F32.TF32 R92, R240.reuse, R48, R92 ;  /* 0x00000030f05c723c */ /* 0x040ff0000008105c */
[C---:B------:R-:W-:Y:S08]  /*2c3b0*/  HMMA.1688.F32.TF32 R232, R240.reuse, R20, R232 ;  /* 0x00000014f0e8723c */ /* 0x040ff000000810e8 */
[C---:B------:R-:W-:Y:S08]  /*2c3c0*/  HMMA.1688.F32.TF32 R224, R240.reuse, R12, R224 ;  /* 0x0000000cf0e0723c */ /* 0x040ff000000810e0 */
[C---:B--2---:R-:W-:Y:S11]  /*2c3d0*/  HMMA.1688.F32.TF32 R228, R240.reuse, R16, R228 ;  /* 0x00000010f0e4723c */ /* 0x044ff600000810e4 */
[----:B------:R2:W-:Y:S01]  /*2c3e0*/  STL [R1+0x1eb0], R227 ;  /* 0x001eb0e301007387 */ /* 0x0005e20000100800 */
[C---:B------:R-:W-:Y:S07]  /*2c3f0*/  HMMA.1688.F32.TF32 R112, R240.reuse, R28, R112 ;  /* 0x0000001cf070723c */ /* 0x040fee0000081070 */
[----:B------:R3:W-:Y:S04]  /*2c400*/  STL [R1+0x1eac], R231 ;  /* 0x001eace701007387 */ /* 0x0007e80000100800 */
[----:B------:R4:W-:Y:S01]  /*2c410*/  STL [R1+0x1ea8], R235 ;  /* 0x001ea8eb01007387 */ /* 0x0009e20000100800 */
[C---:B------:R-:W-:Y:S08]  /*2c420*/  HMMA.1688.F32.TF32 R104, R240.reuse, R36, R104 ;  /* 0x00000024f068723c */ /* 0x040ff00000081068 */
[----:B------:R-:W-:Y:S11]  /*2c430*/  HMMA.1688.F32.TF32 R96, R240, R44, R96 ;  /* 0x0000002cf060723c */ /* 0x000ff60000081060 */
[----:B-1----:R-:W-:-:S02]  /*2c440*/  IMAD.MOV.U32 R219, RZ, RZ, R104 ;  /* 0x000000ffffdb7224 */ /* 0x002fc400078e0068 */
[----:B--2---:R-:W-:Y:S02]  /*2c450*/  IMAD.MOV.U32 R227, RZ, RZ, R105 ;  /* 0x000000ffffe37224 */ /* 0x004fe400078e0069 */
[----:B---3--:R-:W-:Y:S02]  /*2c460*/  IMAD.MOV.U32 R231, RZ, RZ, R106 ;  /* 0x000000ffffe77224 */ /* 0x008fe400078e006a */
[----:B----4-:R-:W-:Y:S02]  /*2c470*/  IMAD.MOV.U32 R235, RZ, RZ, R107 ;  /* 0x000000ffffeb7224 */ /* 0x010fe400078e006b */
[C---:B------:R-:W-:Y:S08]  /*2c480*/  HMMA.1688.F32.TF32 R104, R240.reuse, R40, R248 ;  /* 0x00000028f068723c */ /* 0x040ff000000810f8 */
[----:B------:R-:W-:Y:S01]  /*2c490*/  HMMA.1688.F32.TF32 R88, R240, R52, R88 ;  /* 0x00000034f058723c */ /* 0x000fe20000081058 */
[----:B------:R-:W-:Y:S04]  /*2c4a0*/  STL.64 [R1+0x20], R112 ;  /* 0x0000207001007387 */ /* 0x000fe80000100a00 */
[----:B------:R-:W-:Y:S06]  /*2c4b0*/  STL.64 [R1+0x28], R114 ;  /* 0x0000287201007387 */ /* 0x000fec0000100a00 */
        /* <DEDUP_REMOVED lines=13> */
[C---:B------:R-:W-:Y:S03]  /*2c590*/  HMMA.1688.F32.TF32 R68, R244.reuse, R8, R68 ;  /* 0x00000008f444723c */ /* 0x040fe60000081044 */
[----:B------:R1:W-:Y:S05]  /*2c5a0*/  STL.64 [R1+0x148], R78 ;  /* 0x0001484e01007387 */ /* 0x0003ea0000100a00 */
[----:B-1----:R-:W-:Y:S01]  /*2c5b0*/  HMMA.1688.F32.TF32 R76, R244, R4, R72 ;  /* 0x00000004f44c723c */ /* 0x002fe20000081048 */
[----:B------:R-:W2:Y:S07]  /*2c5c0*/  LDL.LU R72, [R1+0xa40] ;  /* 0x000a400001487983 */ /* 0x000eae0000300800 */
[----:B------:R-:W-:Y:S11]  /*2c5d0*/  HMMA.1688.F32.TF32 R108, R240, R32, R108 ;  /* 0x00000020f06c723c */ /* 0x000ff6000008106c */
[----:B------:R1:W-:Y:S04]  /*2c5e0*/  STL.64 [R1+0x1b0], R76 ;  /* 0x0001b04c01007387 */ /* 0x0003e80000100a00 */
[----:B------:R3:W-:Y:S04]  /*2c5f0*/  STL.64 [R1+0x1b8], R78 ;  /* 0x0001b84e01007387 */ /* 0x0007e80000100a00 */
[----:B------:R4:W-:Y:S04]  /*2c600*/  STL.64 [R1+0x1a0], R68 ;  /* 0x0001a04401007387 */ /* 0x0009e80000100a00 */
[----:B------:R1:W-:Y:S04]  /*2c610*/  STL.64 [R1+0x1a8], R70 ;  /* 0x0001a84601007387 */ /* 0x0003e80000100a00 */
        /* <DEDUP_REMOVED lines=91> */
[----:B----4-:R-:W4:Y:S04]  /*2cbd0*/  LDL.LU R68, [R1+0xa00] ;  /* 0x000a000001447983 */ /* 0x010f280000300800 */
[----:B------:R-:W4:Y:S04]  /*2cbe0*/  LDL.LU R69, [R1+0xa04] ;  /* 0x000a040001457983 */ /* 0x000f280000300800 */
[----:B------:R-:W4:Y:S04]  /*2cbf0*/  LDL.LU R70, [R1+0xa08] ;  /* 0x000a080001467983 */ /* 0x000f280000300800 */
[----:B------:R-:W4:Y:S01]  /*2cc00*/  LDL.LU R71, [R1+0xa0c] ;  /* 0x000a0c0001477983 */ /* 0x000f220000300800 */
[----:B------:R-:W-:Y:S03]  /*2cc10*/  HMMA.1688.F32.TF32 R236, R240, R24, R236 ;  /* 0x00000018f0ec723c */ /* 0x000fe600000810ec */
[----:B------:R-:W-:Y:S04]  /*2cc20*/  LDS R240, [R102+UR11+0x4280] ;  /* 0x0042800b66f07984 */ /* 0x000fe80008000800 */
[----:B------:R-:W-:Y:S04]  /*2cc30*/  LDS R242, [R102+UR11+0x5280] ;  /* 0x0052800b66f27984 */ /* 0x000fe80008000800 */
[----:B------:R-:W-:Y:S04]  /*2cc40*/  LDS R241, [R103+UR11+0x4280] ;  /* 0x0042800b67f17984 */ /* 0x000fe80008000800 */
[----:B------:R-:W1:Y:S01]  /*2cc50*/  LDS R243, [R103+UR11+0x5280] ;  /* 0x0052800b67f37984 */ /* 0x000e620008000800 */
[C---:B--2---:R-:W-:Y:S08]  /*2cc60*/  HMMA.1688.F32.TF32 R104, R244.reuse, R64, R104 ;  /* 0x00000040f468723c */ /* 0x044ff00000081068 */
[C---:B---3--:R-:W-:Y:S08]  /*2cc70*/  HMMA.1688.F32.TF32 R108, R244.reuse, R60, R108 ;  /* 0x0000003cf46c723c */ /* 0x048ff0000008106c */
        /* <DEDUP_REMOVED lines=11> */
[----:B------:R-:W-:Y:S01]  /*2cd30*/  STL.64 [R1+0x198], R158 ;  /* 0x0001989e01007387 */ /* 0x000fe20000100a00 */
[C---:B------:R-:W-:Y:S03]  /*2cd40*/  HMMA.1688.F32.TF32 R132, R244.reuse, R36, R132 ;  /* 0x00000024f484723c */ /* 0x040fe60000081084 */
[----:B------:R-:W-:Y:S04]  /*2cd50*/  STL.64 [R1+0x180], R152 ;  /* 0x0001809801007387 */ /* 0x000fe80000100a00 */
[----:B------:R-:W-:Y:S04]  /*2cd60*/  STL.64 [R1+0x188], R154 ;  /* 0x0001889a01007387 */ /* 0x000fe80000100a00 */
[----:B------:R-:W-:Y:S01]  /*2cd70*/  STL.64 [R1+0x170], R148 ;  /* 0x0001709401007387 */ /* 0x000fe20000100a00 */
[----:B------:R-:W-:Y:S03]  /*2cd80*/  HMMA.1688.F32.TF32 R116, R244, R52, R116 ;  /* 0x00000034f474723c */ /* 0x000fe60000081074 */
        /* <DEDUP_REMOVED lines=22> */
[C---:B-1----:R-:W-:Y:S03]  /*2cef0*/  HMMA.1688.F32.TF32 R96, R240.reuse, R8, R96 ;  /* 0x00000008f060723c */ /* 0x042fe60000081060 */
[----:B------:R1:W-:Y:S04]  /*2cf00*/  STL.64 [R1+0x598], R106 ;  /* 0x0005986a01007387 */ /* 0x0003e80000100a00 */
[----:B------:R-:W-:Y:S01]  /*2cf10*/  LDS R244, [R102+UR11+0x4300] ;  /* 0x0043000b66f47984 */ /* 0x000fe20008000800 */
[C---:B------:R-:W-:Y:S03]  /*2cf20*/  HMMA.1688.F32.TF32 R92, R240.reuse, R12, R92 ;  /* 0x0000000cf05c723c */ /* 0x040fe6000008105c */
[----:B------:R-:W-:Y:S04]  /*2cf30*/  LDS R246, [R102+UR11+0x5300] ;  /* 0x0053000b66f67984 */ /* 0x000fe80008000800 */
[----:B------:R-:W-:Y:S01]  /*2cf40*/  LDS R245, [R103+UR11+0x4300] ;  /* 0x0043000b67f57984 */ /* 0x000fe20008000800 */
[C---:B-1----:R-:W-:Y:S03]  /*2cf50*/  HMMA.1688.F32.TF32 R104, R240.reuse, R4, R248 ;  /* 0x00000004f068723c */ /* 0x042fe600000810f8 */
[----:B------:R-:W-:Y:S04]  /*2cf60*/  LDS R248, [R102+UR11+0x4380] ;  /* 0x0043800b66f87984 */ /* 0x000fe80008000800 */
[----:B------:R-:W-:Y:S01]  /*2cf70*/  LDS R250, [R102+UR11+0x5380] ;  /* 0x0053800b66fa7984 */ /* 0x000fe20008000800 */
[C---:B------:R-:W-:Y:S03]  /*2cf80*/  HMMA.1688.F32.TF32 R88, R240.reuse, R16, R88 ;  /* 0x00000010f058723c */ /* 0x040fe60000081058 */
[----:B------:R-:W-:Y:S04]  /*2cf90*/  LDS R247, [R103+UR11+0x5300] ;  /* 0x0053000b67f77984 */ /* 0x000fe80008000800 */
[----:B------:R-:W-:Y:S01]  /*2cfa0*/  LDS R249, [R103+UR11+0x4380] ;  /* 0x0043800b67f97984 */ /* 0x000fe20008000800 */
[C---:B------:R-:W-:Y:S08]  /*2cfb0*/  HMMA.1688.F32.TF32 R84, R240.reuse, R20, R84 ;  /* 0x00000014f054723c */ /* 0x040ff00000081054 */
[C---:B------:R-:W-:Y:S01]  /*2cfc0*/  HMMA.1688.F32.TF32 R80, R240.reuse, R24, R80 ;  /* 0x00000018f050723c */ /* 0x040fe20000081050 */
[----:B------:R-:W-:Y:S07]  /*2cfd0*/  STL.64 [R1+0xc50], R104 ;  /* 0x000c506801007387 */ /* 0x000fee0000100a00 */
[C---:B------:R-:W-:Y:S01]  /*2cfe0*/  HMMA.1688.F32.TF32 R76, R240.reuse, R28, R76 ;  /* 0x0000001cf04c723c */ /* 0x040fe2000008104c */
[----:B------:R-:W-:Y:S07]  /*2cff0*/  STL.64 [R1+0xc58], R106 ;  /* 0x000c586a01007387 */ /* 0x000fee0000100a00 */
[C---:B------:R-:W-:Y:S01]  /*2d000*/  HMMA.1688.F32.TF32 R72, R240.reuse, R32, R72 ;  /* 0x00000020f048723c */ /* 0x040fe20000081048 */
[----:B------:R-:W-:Y:S07]  /*2d010*/  STL.64 [R1+0xc10], R96 ;  /* 0x000c106001007387 */ /* 0x000fee0000100a00 */
        /* <DEDUP_REMOVED lines=10> */
[----:B------:R3:W-:Y:S04]  /*2d0c0*/  STL.64 [R1+0xb20], R76 ;  /* 0x000b204c01007387 */ /* 0x0007e80000100a00 */
[----:B------:R4:W-:Y:S04]  /*2d0d0*/  STL.64 [R1+0xb28], R78 ;  /* 0x000b284e01007387 */ /* 0x0009e80000100a00 */
[----:B-1----:R-:W4:Y:S04]  /*2d0e0*/  LDL.LU R80, [R1+0x4a0] ;  /* 0x0004a00001507983 */ /* 0x002f280000300800 */
[----:B------:R-:W-:Y:S04]  /*2d0f0*/  STL.64 [R1+0xaf0], R72 ;  /* 0x000af04801007387 */ /* 0x000fe80000100a00 */
[----:B------:R-:W-:Y:S04]  /*2d100*/  STL.64 [R1+0xaf8], R74 ;  /* 0x000af84a01007387 */ /* 0x000fe80000100a00 */
[----:B------:R-:W-:Y:S04]  /*2d110*/  STL.64 [R1+0xae0], R68 ;  /* 0x000ae04401007387 */ /* 0x000fe80000100a00 */
[----:B------:R-:W-:Y:S04]  /*2d120*/  STL.64 [R1+0xae8], R70 ;  /* 0x000ae84601007387 */ /* 0x000fe80000100a00 */
[----:B------:R-:W4:Y:S04]  /*2d130*/  LDL.LU R81, [R1+0x4a4] ;  /* 0x0004a40001517983 */ /* 0x000f280000300800 */
[----:B--2---:R-:W2:Y:S04]  /*2d140*/  LDL.LU R82, [R1+0x4a8] ;  /* 0x0004a80001527983 */ /* 0x004ea80000300800 */
        /* <DEDUP_REMOVED lines=91> */
[----:B------:R1:W2:Y:S04]  /*2d700*/  LDS R251, [R103+UR11+0x5380] ;  /* 0x0053800b67fb7984 */ /* 0x0002a80008000800 */
[----:B------:R-:W4:Y:S04]  /*2d710*/  LDL.LU R102, [R1+0x578] ;  /* 0x0005780001667983 */ /* 0x000f280000300800 */
        /* <DEDUP_REMOVED lines=13> */
[----:B--2---:R-:W-:Y:S08]  /*2d7f0*/  HMMA.1688.F32.TF32 R80, R248, R8, R80 ;  /* 0x00000008f850723c */ /* 0x004ff00000081050 */
[C---:B---3--:R-:W-:Y:S08]  /*2d800*/  HMMA.1688.F32.TF32 R152, R240.reuse, R60, R152 ;  /* 0x0000003cf098723c */ /* 0x048ff00000081098 */
[C---:B----4-:R-:W-:Y:S08]  /*2d810*/  HMMA.1688.F32.TF32 R156, R240.reuse, R56, R156 ;  /* 0x00000038f09c723c */ /* 0x050ff0000008109c */
[C---:B------:R-:W-:Y:S08]  /*2d820*/  HMMA.1688.F32.TF32 R160, R240.reuse, R52, R160 ;  /* 0x00000034f0a0723c */ /* 0x040ff000000810a0 */
[C---:B------:R-:W-:Y:S08]  /*2d830*/  HMMA.1688.F32.TF32 R168, R240.reuse, R44, R168 ;  /* 0x0000002cf0a8723c */ /* 0x040ff000000810a8 */
[C---:B------:R-:W-:Y:S08]  /*2d840*/  HMMA.1688.F32.TF32 R172, R240.reuse, R40, R172 ;  /* 0x00000028f0ac723c */ /* 0x040ff000000810ac */
[C---:B------:R-:W-:Y:S11]  /*2d850*/  HMMA.1688.F32.TF32 R164, R240.reuse, R48, R164 ;  /* 0x00000030f0a4723c */ /* 0x040ff600000810a4 */
[----:B------:R-:W-:Y:S04]  /*2d860*/  STL.64 [R1+0xac0], R172 ;  /* 0x000ac0ac01007387 */ /* 0x000fe80000100a00 */
[----:B------:R1:W-:Y:S01]  /*2d870*/  STL.64 [R1+0xac8], R174 ;  /* 0x000ac8ae01007387 */ /* 0x0003e20000100a00 */
[----:B------:R-:W-:Y:S03]  /*2d880*/  HMMA.1688.F32.TF32 R240, R240, R64, R148 ;  /* 0x00000040f0f0723c */ /* 0x000fe60000081094 */
[----:B-1----:R-:W2:Y:S04]  /*2d890*/  LDL.LU.64 R174, [R1+0x2158] ;  /* 0x0021580001ae7983 */ /* 0x002ea80000300a00 */
[----:B------:R-:W2:Y:S01]  /*2d8a0*/  LDL.LU.64 R172, [R1+0x2150] ;  /* 0x0021500001ac7983 */ /* 0x000ea20000300a00 */
[C---:B------:R-:W-:Y:S03]  /*2d8b0*/  HMMA.1688.F32.TF32 R148, R244.reuse, R4, R144 ;  /* 0x00000004f494723c */ /* 0x040fe60000081090 */
[----:B------:R-:W-:Y:S04]  /*2d8c0*/  STL.64 [R1+0xaa0], R168 ;  /* 0x000aa0a801007387 */ /* 0x000fe80000100a00 */
[----:B------:R1:W-:Y:S01]  /*2d8d0*/  STL.64 [R1+0xaa8], R170 ;  /* 0x000aa8aa01007387 */ /* 0x0003e20000100a00 */
[C---:B------:R-:W-:Y:S03]  /*2d8e0*/  HMMA.1688.F32.TF32 R144, R244.reuse, R8, R140 ;  /* 0x00000008f490723c */ /* 0x040fe6000008108c */
[----:B-1----:R-:W3:Y:S04]  /*2d8f0*/  LDL.LU.64 R170, [R1+0x2148] ;  /* 0x0021480001aa7983 */ /* 0x002ee80000300a00 */
[----:B------:R-:W3:Y:S01]  /*2d900*/  LDL.LU.64 R168, [R1+0x2140] ;  /* 0x0021400001a87983 */ /* 0x000ee20000300a00 */
[C---:B------:R-:W-:Y:S03]  /*2d910*/  HMMA.1688.F32.TF32 R140, R244.reuse, R12, R136 ;  /* 0x0000000cf48c723c */ /* 0x040fe60000081088 */
[----:B------:R-:W-:Y:S04]  /*2d920*/  STL.64 [R1+0xa70], R164 ;  /* 0x000a70a401007387 */ /* 0x000fe80000100a00 */
[----:B------:R1:W-:Y:S01]  /*2d930*/  STL.64 [R1+0xa78], R166 ;  /* 0x000a78a601007387 */ /* 0x0003e20000100a00 */
[C---:B------:R-:W-:Y:S03]  /*2d940*/  HMMA.1688.F32.TF32 R136, R244.reuse, R16, R132 ;  /* 0x00000010f488723c */ /* 0x040fe60000081084 */
[----:B-1----:R-:W4:Y:S04]  /*2d950*/  LDL.LU.64 R166, [R1+0x2138] ;  /* 0x0021380001a67983 */ /* 0x002f280000300a00 */
[----:B------:R-:W4:Y:S01]  /*2d960*/  LDL.LU.64 R164, [R1+0x2130] ;  /* 0x0021300001a47983 */ /* 0x000f220000300a00 */
[C---:B------:R-:W-:Y:S03]  /*2d970*/  HMMA.1688.F32.TF32 R132, R244.reuse, R20, R128 ;  /* 0x00000014f484723c */ /* 0x040fe60000081080 */
[----:B------:R-:W-:Y:S04]  /*2d980*/  STL.64 [R1+0xa40], R160 ;  /* 0x000a40a001007387 */ /* 0x000fe80000100a00 */
[----:B------:R1:W-:Y:S01]  /*2d990*/  STL.64 [R1+0xa48], R162 ;  /* 0x000a48a201007387 */ /* 0x0003e20000100a00 */
[C---:B------:R-:W-:Y:S03]  /*2d9a0*/  HMMA.1688.F32.TF32 R128, R244.reuse, R24, R124 ;  /* 0x00000018f480723c */ /* 0x040fe6000008107c */
[----:B-1----:R-:W2:Y:S04]  /*2d9b0*/  LDL.LU.64 R162, [R1+0x2128] ;  /* 0x0021280001a27983 */ /* 0x002ea80000300a00 */
[----:B------:R-:W2:Y:S01]  /*2d9c0*/  LDL.LU.64 R160, [R1+0x2120] ;  /* 0x0021200001a07983 */ /* 0x000ea20000300a00 */
        /* <DEDUP_REMOVED lines=14> */
[----:B------:R-:W-:Y:S01]  /*2dab0*/  STL.64 [R1+0x798], R242 ;  /* 0x000798f201007387 */ /* 0x000fe20000100a00 */
        /* <DEDUP_REMOVED lines=12> */
[----:B------:R-:W-:Y:S03]  /*2db80*/  HMMA.1688.F32.TF32 R88, R244, R64, R84 ;  /* 0x00000040f458723c */ /* 0x000fe60000081054 */
[----:B------:R-:W-:Y:S04]  /*2db90*/  STL.64 [R1+0xbe0], R132 ;  /* 0x000be08401007387 */ /* 0x000fe80000100a00 */
[----:B------:R-:W-:Y:S01]  /*2dba0*/  STL.64 [R1+0xbe8], R134 ;  /* 0x000be88601007387 */ /* 0x000fe20000100a00 */
[C---:B------:R-:W-:Y:S03]  /*2dbb0*/  HMMA.1688.F32.TF32 R84, R248.reuse, R4, R76 ;  /* 0x00000004f854723c */ /* 0x040fe6000008104c */
[----:B------:R-:W-:Y:S04]  /*2dbc0*/  STL.64 [R1+0xbd0], R128 ;  /* 0x000bd08001007387 */ /* 0x000fe80000100a00 */
        /* <DEDUP_REMOVED lines=27> */
[----:B------:R1:W-:Y:S01]  /*2dd80*/  STL.64 [R1+0xc38], R74 ;  /* 0x000c384a01007387 */ /* 0x0003e20000100a00 */
[----:B------:R-:W-:Y:S03]  /*2dd90*/  HMMA.1688.F32.TF32 R68, R248, R16, R68 ;  /* 0x00000010f844723c */ /* 0x000fe60000081044 */
[----:B------:R-:W-:Y:S01]  /*2dda0*/  LDS R240, [R0+UR11+0x6000] ;  /* 0x0060000b00f07984 */ /* 0x000fe20008000800 */
[----:B-1----:R-:W-:-:S03]  /*2ddb0*/  IMAD.MOV.U32 R72, RZ, RZ, R11 ;  /* 0x000000ffff487224 */ /* 0x002fc600078e000b */
[----:B------:R-:W-:Y:S01]  /*2ddc0*/  LDS R242, [R0+UR11+0x7000] ;  /* 0x0070000b00f27984 */ /* 0x000fe20008000800 */
[----:B------:R-:W-:Y:S02]  /*2ddd0*/  IMAD.MOV.U32 R73, RZ, RZ, R10 ;  /* 0x000000ffff497224 */ /* 0x000fe400078e000a */
[----:B------:R-:W-:Y:S01]  /*2dde0*/  IMAD.MOV.U32 R74, RZ, RZ, R15 ;  /* 0x000000ffff4a7224 */ /* 0x000fe200078e000f */
[----:B------:R-:W2:Y:S04]  /*2ddf0*/  LDL.LU R11, [R1+0x20f8] ;  /* 0x0020f800010b7983 */ /* 0x000ea80000300800 */
[----:B------:R-:W3:Y:S04]  /*2de00*/  LDL.LU R10, [R1+0x20f4] ;  /* 0x0020f400010a7983 */ /* 0x000ee80000300800 */
        /* <DEDUP_REMOVED lines=36> */
[----:B------:R-:W-:-:S03]  /*2e050*/  LOP3.LUT R79, R0, 0x20, RZ, 0x3c, !PT ;  /* 0x00000020004f7812 */ /* 0x000fc600078e3cff */
[----:B------:R-:W4:Y:S04]  /*2e060*/  LDL.LU R125, [R1+0x454] ;  /* 0x00045400017d7983 */ /* 0x000f280000300800 */
[----:B------:R-:W4:Y:S04]  /*2e070*/  LDL.LU R126, [R1+0x458] ;  /* 0x00045800017e7983 */ /* 0x000f280000300800 */
        /* <DEDUP_REMOVED lines=9> */
[----:B------:R-:W-:Y:S04]  /*2e110*/  LDS R241, [R79+UR11+0x6000] ;  /* 0x0060000b4ff17984 */ /* 0x000fe80008000800 */
[----:B------:R1:W2:Y:S04]  /*2e120*/  LDS R243, [R79+UR11+0x7000] ;  /* 0x0070000b4ff37984 */ /* 0x0002a80008000800 */
[----:B------:R-:W4:Y:S04]  /*2e130*/  LDL.LU R18, [R1+0x20e4] ;  /* 0x0020e40001127983 */ /* 0x000f280000300800 */
[----:B------:R-:W4:Y:S01]  /*2e140*/  LDL.LU R19, [R1+0x20e0] ;  /* 0x0020e00001137983 */ /* 0x000f220000300800 */
[----:B-1----:R-:W-:-:S03]  /*2e150*/  IMAD.MOV.U32 R79, RZ, RZ, R14 ;  /* 0x000000ffff4f7224 */ /* 0x002fc600078e000e */
        /* <DEDUP_REMOVED lines=8> */
[----:B------:R-:W-:-:S03]  /*2e1e0*/  IMAD.MOV.U32 R83, RZ, RZ, R6 ;  /* 0x000000ffff537224 */ /* 0x000fc600078e0006 */
[----:B------:R-:W4:Y:S01]  /*2e1f0*/  LDL.LU R91, [R1+0x34c] ;  /* 0x00034c00015b7983 */ /* 0x000f220000300800 */
[----:B------:R-:W-:Y:S02]  /*2e200*/  IMAD.MOV.U32 R17, RZ, RZ, R68 ;  /* 0x000000ffff117224 */ /* 0x000fe400078e0044 */
[----:B------:R-:W-:Y:S02]  /*2e210*/  IMAD.MOV.U32 R68, RZ, RZ, R7 ;  /* 0x000000ffff447224 */ /* 0x000fe400078e0007 */
[----:B--2---:R-:W-:Y:S02]  /*2e220*/  IMAD.MOV.U32 R82, RZ, RZ, R11 ;  /* 0x000000ffff527224 */ /* 0x004fe400078e000b */
[----:B---3--:R-:W-:Y:S02]  /*2e230*/  IMAD.MOV.U32 R81, RZ, RZ, R10 ;  /* 0x000000ffff517224 */ /* 0x008fe400078e000a */
[----:B----4-:R-:W-:Y:S02]  /*2e240*/  IMAD.MOV.U32 R80, RZ, RZ, R15 ;  /* 0x000000ffff507224 */ /* 0x010fe400078e000f */
[----:B------:R-:W2:Y:S04]  /*2e250*/  LDL.LU R15, [R1+0x20d8] ;  /* 0x0020d800010f7983 */ /* 0x000ea80000300800 */
[----:B------:R-:W3:Y:S04]  /*2e260*/  LDL.LU R10, [R1+0x20d4] ;  /* 0x0020d400010a7983 */ /* 0x000ee80000300800 */
[----:B------:R-:W3:Y:S04]  /*2e270*/  LDL.LU R11, [R1+0x20d0] ;  /* 0x0020d000010b7983 */ /* 0x000ee80000300800 */
        /* <DEDUP_REMOVED lines=10> */
[----:B------:R-:W-:Y:S01]  /*2e320*/  HMMA.1688.F32.TF32 R104, R248, R48, R104 ;  /* 0x00000030f868723c */ /* 0x000fe20000081068 */
[----:B------:R-:W-:-:S07]  /*2e330*/  IMAD.MOV.U32 R69, RZ, RZ, R252 ;  /* 0x000000ffff457224 */ /* 0x000fce00078e00fc */
        /* <DEDUP_REMOVED lines=8> */
[----:B------:R-:W-:Y:S03]  /*2e3c0*/  HMMA.1688.F32.TF32 R108, R248, R44, R108 ;  /* 0x0000002cf86c723c */ /* 0x000fe6000008106c */
[----:B------:R-:W-:Y:S01]  /*2e3d0*/  STL.64 [R1+0xa20], R128 ;  /* 0x000a208001007387 */ /* 0x000fe20000100a00 */
[----:B------:R-:W-:-:S03]  /*2e3e0*/  IMAD.MOV.U32 R70, RZ, RZ, R3 ;  /* 0x000000ffff467224 */ /* 0x000fc600078e0003 */
[----:B------:R-:W-:Y:S01]  /*2e3f0*/  STL.64 [R1+0xa28], R130 ;  /* 0x000a288201007387 */ /* 0x000fe20000100a00 */
[----:B------:R-:W-:-:S03]  /*2e400*/  IMAD.MOV.U32 R71, RZ, RZ, R2 ;  /* 0x000000ffff477224 */ /* 0x000fc600078e0002 */
[----:B------:R-:W-:Y:S04]  /*2e410*/  STL.64 [R1+0x9a0], R124 ;  /* 0x0009a07c01007387 */ /* 0x000fe80000100a00 */
[----:B------:R-:W-:Y:S04]  /*2e420*/  STL.64 [R1+0x9a8], R126 ;  /* 0x0009a87e01007387 */ /* 0x000fe80000100a00 */
[----:B------:R-:W-:Y:S04]  /*2e430*/  STL.64 [R1+0x970], R120 ;  /* 0x0009707801007387 */ /* 0x000fe80000100a00 */
[----:B------:R-:W-:Y:S01]  /*2e440*/  STL.64 [R1+0x978], R122 ;  /* 0x0009787a01007387 */ /* 0x000fe20000100a00 */
[----:B------:R-:W-:Y:S03]  /*2e450*/  HMMA.1688.F32.TF32 R72, R240, R18, R72 ;  /* 0x00000012f048723c */ /* 0x000fe60000081048 */
[----:B------:R-:W-:Y:S04]  /*2e460*/  STL.64 [R1+0x920], R116 ;  /* 0x0009207401007387 */ /* 0x000fe80000100a00 */
[----:B------:R-:W-:Y:S01]  /*2e470*/  STL.64 [R1+0x928], R118 ;  /* 0x0009287601007387 */ /* 0x000fe20000100a00 */
[C---:B------:R-:W-:Y:S03]  /*2e480*/  HMMA.1688.F32.TF32 R92, R248.reuse, R60, R92 ;  /* 0x0000003cf85c723c */ /* 0x040fe6000008105c */
[----:B------:R-:W-:Y:S05]  /*2e490*/  STL.64 [R1+0x8e0], R112 ;  /* 0x0008e07001007387 */ /* 0x000fea0000100a00 */
[----:B------:R-:W-:Y:S01]  /*2e4a0*/  HMMA.1688.F32.TF32 R88, R248, R64, R88 ;  /* 0x00000040f858723c */ /* 0x000fe20000081058 */
[----:B------:R-:W-:Y:S04]  /*2e4b0*/  STL.64 [R1+0x8e8], R114 ;  /* 0x0008e87201007387 */ /* 0x000fe80000100a00 */
[----:B------:R-:W-:Y:S03]  /*2e4c0*/  STL.64 [R1+0x8c0], R108 ;  /* 0x0008c06c01007387 */ /* 0x000fe60000100a00 */
[----:B------:R-:W-:Y:S01]  /*2e4d0*/  HMMA.1688.F32.TF32 R68, R240, R22, R68 ;  /* 0x00000016f044723c */ /* 0x000fe20000081044 */
[----:B------:R-:W-:Y:S04]  /*2e4e0*/  STL.64 [R1+0x8c8], R110 ;  /* 0x0008c86e01007387 */ /* 0x000fe80000100a00 */
[----:B------:R-:W-:Y:S03]  /*2e4f0*/  STL.64 [R1+0x890], R104 ;  /* 0x0008906801007387 */ /* 0x000fe60000100a00 */
[----:B------:R-:W-:Y:S01]  /*2e500*/  HMMA.1688.F32.TF32 R96, R248, R56, R96 ;  /* 0x00000038f860723c */ /* 0x000fe20000081060 */
[----:B------:R-:W-:Y:S02]  /*2e510*/  STL.64 [R1+0x898], R106 ;  /* 0x0008986a01007387 */ /* 0x000fe40000100a00 */
[----:B------:R-:W-:-:S02]  /*2e520*/  IMAD.MOV.U32 R252, RZ, RZ, R91 ;  /* 0x000000fffffc7224 */ /* 0x000fc400078e005b */
[----:B------:R-:W-:Y:S04]  /*2e530*/  STL.64 [R1+0x880], R100 ;  /* 0x0008806401007387 */ /* 0x000fe80000100a00 */
[----:B------:R-:W-:Y:S04]  /*2e540*/  STL.64 [R1+0x888], R102 ;  /* 0x0008886601007387 */ /* 0x000fe80000100a00 */
[----:B------:R1:W-:Y:S04]  /*2e550*/  STL.64 [R1+0x840], R92 ;  /* 0x0008405c01007387 */ /* 0x0003e80000100a00 */
[----:B------:R-:W-:Y:S04]  /*2e560*/  STL.64 [R1+0x910], R88 ;  /* 0x0009105801007387 */ /* 0x000fe80000100a00 */
[----:B------:R-:W-:Y:S04]  /*2e570*/  STL [R1+0x918], R90 ;  /* 0x0009185a01007387 */ /* 0x000fe80000100800 */
[----:B------:R-:W-:Y:S01]  /*2e580*/  STL [R1+0x1c48], R252 ;  /* 0x001c48fc01007387 */ /* 0x000fe20000100800 */
[----:B-1----:R-:W-:-:S02]  /*2e590*/  IMAD.MOV.U32 R92, RZ, RZ, R47 ;  /* 0x000000ffff5c7224 */ /* 0x002fc400078e002f */
[----:B------:R-:W-:Y:S02]  /*2e5a0*/  IMAD.MOV.U32 R5, RZ, RZ, R94 ;  /* 0x000000ffff057224 */ /* 0x000fe400078e005e */
[----:B------:R-:W-:Y:S02]  /*2e5b0*/  IMAD.MOV.U32 R93, RZ, RZ, R46 ;  /* 0x000000ffff5d7224 */ /* 0x000fe400078e002e */
[----:B------:R-:W-:Y:S02]  /*2e5c0*/  IMAD.MOV.U32 R3, RZ, RZ, R95 ;  /* 0x000000ffff037224 */ /* 0x000fe400078e005f */
[----:B------:R-:W-:Y:S02]  /*2e5d0*/  IMAD.MOV.U32 R94, RZ, RZ, R67 ;  /* 0x000000ffff5e7224 */ /* 0x000fe400078e0043 */
[----:B------:R-:W-:Y:S02]  /*2e5e0*/  IMAD.MOV.U32 R9, RZ, RZ, R96 ;  /* 0x000000ffff097224 */ /* 0x000fe400078e0060 */
[----:B------:R-:W-:Y:S01]  /*2e5f0*/  IMAD.MOV.U32 R95, RZ, RZ, R66 ;  /* 0x000000ffff5f7224 */ /* 0x000fe200078e0042 */
[C---:B--2---:R-:W-:Y:S08]  /*2e600*/  HMMA.1688.F32.TF32 R76, R240.reuse, R14, R76 ;  /* 0x0000000ef04c723c */ /* 0x044ff0000008104c */
[C---:B---3--:R-:W-:Y:S08]  /*2e610*/  HMMA.1688.F32.TF32 R80, R240.reuse, R10, R80 ;  /* 0x0000000af050723c */ /* 0x048ff00000081050 */
[----:B----4-:R-:W-:Y:S01]  /*2e620*/  HMMA.1688.F32.TF32 R84, R240, R6, R84 ;  /* 0x00000006f054723c */ /* 0x010fe20000081054 */
[----:B------:R-:W-:-:S02]  /*2e630*/  IMAD.MOV.U32 R8, RZ, RZ, R97 ;  /* 0x000000ffff087224 */ /* 0x000fc400078e0061 */
[----:B------:R-:W-:Y:S02]  /*2e640*/  IMAD.MOV.U32 R96, RZ, RZ, R54 ;  /* 0x000000ffff607224 */ /* 0x000fe400078e0036 */
[----:B------:R-:W-:-:S14]  /*2e650*/  IMAD.MOV.U32 R97, RZ, RZ, R55 ;  /* 0x000000ffff617224 */ /* 0x000fdc00078e0037 */
        /* <DEDUP_REMOVED lines=8> */
[----:B------:R-:W3:Y:S04]  /*2e6e0*/  LDL.LU R47, [R1+0x20c4] ;  /* 0x0020c400012f7983 */ /* 0x000ee80000300800 */
[----:B------:R4:W-:Y:S04]  /*2e6f0*/  STL.64 [R1+0xa10], R68 ;  /* 0x000a104401007387 */ /* 0x0009e80000100a00 */
[----:B------:R1:W-:Y:S04]  /*2e700*/  STL.64 [R1+0xa18], R70 ;  /* 0x000a184601007387 */ /* 0x0003e80000100a00 */
[----:B------:R-:W2:Y:S04]  /*2e710*/  LDL.LU R46, [R1+0x20c0] ;  /* 0x0020c000012e7983 */ /* 0x000ea80000300800 */
[----:B------:R-:W2:Y:S04]  /*2e720*/  LDL.LU R67, [R1+0x20bc] ;  /* 0x0020bc0001437983 */ /* 0x000ea80000300800 */
[----:B------:R-:W3:Y:S04]  /*2e730*/  LDL.LU R66, [R1+0x20b8] ;  /* 0x0020b80001427983 */ /* 0x000ee80000300800 */
[----:B------:R-:W4:Y:S04]  /*2e740*/  LDL.LU R54, [R1+0x20b4] ;  /* 0x0020b40001367983 */ /* 0x000f280000300800 */
[----:B------:R-:W4:Y:S01]  /*2e750*/  LDL.LU R55, [R1+0x20b0] ;  /* 0x0020b00001377983 */ /* 0x000f220000300800 */
[----:B------:R-:W-:-:S02]  /*2e760*/  IMAD.MOV.U32 R4, RZ, RZ, R98 ;  /* 0x000000ffff047224 */ /* 0x000fc400078e0062 */
[----:B------:R-:W-:Y:S02]  /*2e770*/  IMAD.MOV.U32 R2, RZ, RZ, R99 ;  /* 0x000000ffff027224 */ /* 0x000fe400078e0063 */
[----:B------:R-:W-:Y:S02]  /*2e780*/  IMAD.MOV.U32 R98, RZ, RZ, R62 ;  /* 0x000000ffff627224 */ /* 0x000fe400078e003e */
        /* <DEDUP_REMOVED lines=10> */
[----:B------:R-:W4:Y:S01]  /*2e830*/  LDL.LU R50, [R1+0x2098] ;  /* 0x0020980001327983 */ /* 0x000f220000300800 */
[----:B--2---:R-:W-:Y:S02]  /*2e840*/  IMAD.MOV.U32 R115, RZ, RZ, R67 ;  /* 0x000000ffff737224 */ /* 0x004fe400078e0043 */
[----:B---3--:R-:W-:-:S02]  /*2e850*/  IMAD.MOV.U32 R114, RZ, RZ, R66 ;  /* 0x000000ffff727224 */ /* 0x008fc400078e0042 */
[----:B----4-:R-:W-:Y:S02]  /*2e860*/  IMAD.MOV.U32 R113, RZ, RZ, R54 ;  /* 0x000000ffff717224 */ /* 0x010fe400078e0036 */
[----:B------:R-:W-:Y:S02]  /*2e870*/  IMAD.MOV.U32 R112, RZ, RZ, R55 ;  /* 0x000000ffff707224 */ /* 0x000fe400078e0037 */
[----:B------:R-:W2:Y:S04]  /*2e880*/  LDL.LU R55, [R1+0x2094] ;  /* 0x0020940001377983 */ /* 0x000ea80000300800 */
[----:B------:R-:W3:Y:S04]  /*2e890*/  LDL.LU R54, [R1+0x2090] ;  /* 0x0020900001367983 */ /* 0x000ee80000300800 */
[----:B------:R-:W4:Y:S04]  /*2e8a0*/  LDL.LU R66, [R1+0x208c] ;  /* 0x00208c0001427983 */ /* 0x000f280000300800 */
[----:B------:R-:W2:Y:S01]  /*2e8b0*/  LDL.LU R67, [R1+0x2088] ;  /* 0x0020880001437983 */ /* 0x000ea20000300800 */
[----:B------:R-:W-:-:S02]  /*2e8c0*/  IMAD.MOV.U32 R117, RZ, RZ, R58 ;  /* 0x000000ffff757224 */ /* 0x000fc400078e003a */
[----:B------:R-:W-:Y:S02]  /*2e8d0*/  IMAD.MOV.U32 R118, RZ, RZ, R63 ;  /* 0x000000ffff767224 */ /* 0x000fe400078e003f */
[----:B------:R-:W-:Y:S02]  /*2e8e0*/  IMAD.MOV.U32 R116, RZ, RZ, R59 ;  /* 0x000000ffff747224 */ /* 0x000fe400078e003b */
[----:B------:R-:W3:Y:S01]  /*2e8f0*/  LDL.LU R59, [R1+0x2084] ;  /* 0x00208400013b7983 */ /* 0x000ee20000300800 */
[----:B------:R-:W-:-:S03]  /*2e900*/  IMAD.MOV.U32 R119, RZ, RZ, R62 ;  /* 0x000000ffff777224 */ /* 0x000fc600078e003e */
[----:B------:R-:W3:Y:S04]  /*2e910*/  LDL.LU R58, [R1+0x2080] ;  /* 0x00208000013a7983 */ /* 0x000ee80000300800 */
[----:B------:R-:W3:Y:S04]  /*2e920*/  LDL.LU R63, [R1+0x207c] ;  /* 0x00207c00013f7983 */ /* 0x000ee80000300800 */
[----:B------:R-:W3:Y:S04]  /*2e930*/  LDL.LU R62, [R1+0x2078] ;  /* 0x00207800013e7983 */ /* 0x000ee80000300800 */
[----:B------:R-:W3:Y:S04]  /*2e940*/  LDL.LU R124, [R1+0xe0] ;  /* 0x0000e000017c7983 */ /* 0x000ee80000300800 */
[----:B------:R-:W3:Y:S01]  /*2e950*/  LDL.LU R125, [R1+0xe4] ;  /* 0x0000e400017d7983 */ /* 0x000ee20000300800 */
[----:B----4-:R-:W-:-:S02]  /*2e960*/  IMAD.MOV.U32 R127, RZ, RZ, R66 ;  /* 0x000000ffff7f7224 */ /* 0x010fc400078e0042 */
[----:B--2---:R-:W-:Y:S02]  /*2e970*/  IMAD.MOV.U32 R126, RZ, RZ, R67 ;  /* 0x000000ffff7e7224 */ /* 0x004fe400078e0043 */
[----:B------:R-:W2:Y:S04]  /*2e980*/  LDL.LU R67, [R1+0x2074] ;  /* 0x0020740001437983 */ /* 0x000ea80000300800 */
        /* <DEDUP_REMOVED lines=41> */
[----:B---3--:R-:W-:-:S03]  /*2ec20*/  IMAD.MOV.U32 R248, RZ, RZ, R62 ;  /* 0x000000fffff87224 */ /* 0x008fc600078e003e */
[----:B------:R-:W3:Y:S01]  /*2ec30*/  LDL.LU R68, [R1+0xcd0] ;  /* 0x000cd00001447983 */ /* 0x000ee20000300800 */
[----:B------:R-:W-:-:S03]  /*2ec40*/  IMAD.MOV.U32 R249, RZ, RZ, R63 ;  /* 0x000000fffff97224 */ /* 0x000fc600078e003f */
[----:B------:R-:W3:Y:S01]  /*2ec50*/  LDL.LU R69, [R1+0xcd4] ;  /* 0x000cd40001457983 */ /* 0x000ee20000300800 */
        /* <DEDUP_REMOVED lines=18> */
[----:B--2---:R-:W-:Y:S02]  /*2ed80*/  IMAD.MOV.U32 R71, RZ, RZ, R67 ;  /* 0x000000ffff477224 */ /* 0x004fe400078e0043 */
[----:B----4-:R-:W-:Y:S02]  /*2ed90*/  IMAD.MOV.U32 R70, RZ, RZ, R66 ;  /* 0x000000ffff467224 */ /* 0x010fe400078e0042 */
[----:B------:R-:W3:Y:S04]  /*2eda0*/  LDL.LU R66, [R1+0x206c] ;  /* 0x00206c0001427983 */ /* 0x000ee80000300800 */
[----:B------:R-:W3:Y:S04]  /*2edb0*/  LDL.LU R67, [R1+0x2068] ;  /* 0x0020680001437983 */ /* 0x000ee80000300800 */
[----:B------:R-:W2:Y:S04]  /*2edc0*/  LDL.LU R62, [R1+0x2064] ;  /* 0x00206400013e7983 */ /* 0x000ea80000300800 */
[----:B------:R-:W2:Y:S04]  /*2edd0*/  LDL.LU R63, [R1+0x2060] ;  /* 0x00206000013f7983 */ /* 0x000ea80000300800 */
        /* <DEDUP_REMOVED lines=18> */
[C---:B--2---:R-:W-:Y:S08]  /*2ef00*/  HMMA.1688.F32.TF32 R72, R240.reuse, R62, R72 ;  /* 0x0000003ef048723c */ /* 0x044ff00000081048 */
[C---:B----4-:R-:W-:Y:S08]  /*2ef10*/  HMMA.1688.F32.TF32 R76, R240.reuse, R58, R76 ;  /* 0x0000003af04c723c */ /* 0x050ff0000008104c */
[C---:B---3--:R-:W-:Y:S08]  /*2ef20*/  HMMA.1688.F32.TF32 R80, R240.reuse, R54, R80 ;  /* 0x00000036f050723c */ /* 0x048ff00000081050 */
[C---:B------:R-:W-:Y:S08]  /*2ef30*/  HMMA.1688.F32.TF32 R84, R240.reuse, R50, R84 ;  /* 0x00000032f054723c */ /* 0x040ff00000081054 */
[C---:B------:R-:W-:Y:S08]  /*2ef40*/  HMMA.1688.F32.TF32 R128, R240.reuse, R46, R128 ;  /* 0x0000002ef080723c */ /* 0x040ff00000081080 */
[C---:B------:R-:W-:Y:S08]  /*2ef50*/  HMMA.1688.F32.TF32 R148, R240.reuse, R26, R148 ;  /* 0x0000001af094723c */ /* 0x040ff00000081094 */
[C---:B------:R-:W-:Y:S08]  /*2ef60*/  HMMA.1688.F32.TF32 R144, R240.reuse, R30, R144 ;  /* 0x0000001ef090723c */ /* 0x040ff00000081090 */
[C---:B------:R-:W-:Y:S08]  /*2ef70*/  HMMA.1688.F32.TF32 R136, R240.reuse, R38, R136 ;  /* 0x00000026f088723c */ /* 0x040ff00000081088 */
[C---:B------:R-:W-:Y:S01]  /*2ef80*/  HMMA.1688.F32.TF32 R140, R240.reuse, R34, R140 ;  /* 0x00000022f08c723c */ /* 0x040fe2000008108c */
[----:B------:R-:W-:Y:S07]  /*2ef90*/  STL.64 [R1+0xa00], R148 ;  /* 0x000a009401007387 */ /* 0x000fee0000100a00 */
[C---:B------:R-:W-:Y:S01]  /*2efa0*/  HMMA.1688.F32.TF32 R132, R240.reuse, R42, R132 ;  /* 0x0000002af084723c */ /* 0x040fe20000081084 */
        /* <DEDUP_REMOVED lines=41> */
[----:B------:R-:W2:Y:S01]  /*2f240*/  LDL.LU.64 R68, [R1+0x1f68] ;  /* 0x001f680001447983 */ /* 0x000ea20000300a00 */
[----:B------:R-:W-:-:S02]  /*2f250*/  LOP3.LUT R20, R0, 0x40, RZ, 0x3c, !PT ;  /* 0x0000004000147812 */ /* 0x000fc400078e3cff */
[----:B------:R-:W-:-:S03]  /*2f260*/  LOP3.LUT R21, R0, 0x60, RZ, 0x3c, !PT ;  /* 0x0000006000157812 */ /* 0x000fc600078e3cff */
[----:B------:R-:W-:Y:S04]  /*2f270*/  LDS R244, [R20+UR11+0x6000] ;  /* 0x0060000b14f47984 */ /* 0x000fe80008000800 */
[----:B------:R-:W-:Y:S04]  /*2f280*/  LDS R246, [R20+UR11+0x7000] ;  /* 0x0070000b14f67984 */ /* 0x000fe80008000800 */
[----:B------:R-:W-:Y:S04]  /*2f290*/  LDS R245, [R21+UR11+0x6000] ;  /* 0x0060000b15f57984 */ /* 0x000fe80008000800 */
[----:B------:R-:W1:Y:S04]  /*2f2a0*/  LDS R247, [R21+UR11+0x7000] ;  /* 0x0070000b15f77984 */ /* 0x000e680008000800 */
[----:B------:R-:W-:Y:S04]  /*2f2b0*/  STL.64 [R1+0x980], R240 ;  /* 0x000980f001007387 */ /* 0x000fe80000100a00 */
[----:B------:R-:W-:Y:S01]  /*2f2c0*/  STL.64 [R1+0x988], R242 ;  /* 0x000988f201007387 */ /* 0x000fe20000100a00 */
[----:B------:R-:W-:-:S03]  /*2f2d0*/  LOP3.LUT R25, R0, 0x20, RZ, 0x3c, !PT ;  /* 0x0000002000197812 */ /* 0x000fc600078e3cff */
[----:B------:R-:W-:Y:S04]  /*2f2e0*/  LDS R240, [R0+UR11+0x6080] ;  /* 0x0060800b00f07984 */ /* 0x000fe80008000800 */
[----:B------:R-:W-:Y:S04]  /*2f2f0*/  LDS R242, [R0+UR11+0x7080] ;  /* 0x0070800b00f27984 */ /* 0x000fe80008000800 */
[----:B------:R-:W-:Y:S04]  /*2f300*/  LDS R241, [R25+UR11+0x6080] ;  /* 0x0060800b19f17984 */ /* 0x000fe80008000800 */
[----:B------:R-:W2:Y:S01]  /*2f310*/  LDS R243, [R25+UR11+0x7080] ;  /* 0x0070800b19f37984 */ /* 0x000ea20008000800 */
[C---:B-1----:R-:W-:Y:S08]  /*2f320*/  HMMA.1688.F32.TF32 R248, R244.reuse, R6, R248 ;  /* 0x00000006f4f8723c */ /* 0x042ff000000810f8 */
[C---:B------:R-:W-:Y:S08]  /*2f330*/  HMMA.1688.F32.TF32 R124, R244.reuse, R10, R124 ;  /* 0x0000000af47c723c */ /* 0x040ff0000008107c */
[C---:B------:R-:W-:Y:S08]  /*2f340*/  HMMA.1688.F32.TF32 R120, R244.reuse, R14, R120 ;  /* 0x0000000ef478723c */ /* 0x040ff00000081078 */
[C---:B------:R-:W-:Y:S08]  /*2f350*/  HMMA.1688.F32.TF32 R116, R244.reuse, R18, R116 ;  /* 0x00000012f474723c */ /* 0x040ff00000081074 */
[C---:B------:R-:W-:Y:S01]  /*2f360*/  HMMA.1688.F32.TF32 R112, R244.reuse, R22, R112 ;  /* 0x00000016f470723c */ /* 0x040fe20000081070 */
[----:B------:R1:W-:Y:S04]  /*2f370*/  STL.64 [R1+0x930], R248 ;  /* 0x000930f801007387 */ /* 0x0003e80000100a00 */
[----:B------:R1:W-:Y:S04]  /*2f380*/  STL.64 [R1+0x938], R250 ;  /* 0x000938fa01007387 */ /* 0x0003e80000100a00 */
[----:B------:R-:W-:Y:S04]  /*2f390*/  STL.64 [R1+0x900], R124 ;  /* 0x0009007c01007387 */ /* 0x000fe80000100a00 */
[----:B------:R-:W-:Y:S04]  /*2f3a0*/  STL.64 [R1+0x908], R126 ;  /* 0x0009087e01007387 */ /* 0x000fe80000100a00 */
[----:B------:R-:W-:Y:S04]  /*2f3b0*/  STL.64 [R1+0x8f0], R120 ;  /* 0x0008f07801007387 */ /* 0x000fe80000100a00 */
[----:B------:R-:W-:Y:S04]  /*2f3c0*/  STL.64 [R1+0x8f8], R122 ;  /* 0x0008f87a01007387 */ /* 0x000fe80000100a00 */
[----:B-1----:R-:W3:Y:S04]  /*2f3d0*/  LDL.LU R248, [R1+0xcf0] ;  /* 0x000cf00001f87983 */ /* 0x002ee80000300800 */
[----:B------:R-:W-:Y:S04]  /*2f3e0*/  STL.64 [R1+0x8d0], R116 ;  /* 0x0008d07401007387 */ /* 0x000fe80000100a00 */
[----:B------:R-:W-:Y:S04]  /*2f3f0*/  STL.64 [R1+0x8d8], R118 ;  /* 0x0008d87601007387 */ /* 0x000fe80000100a00 */
[----:B------:R-:W-:Y:S04]  /*2f400*/  STL.64 [R1+0x8b0], R112 ;  /* 0x0008b07001007387 */ /* 0x000fe80000100a00 */
[----:B------:R1:W-:Y:S04]  /*2f410*/  STL.64 [R1+0x8b8], R114 ;  /* 0x0008b87201007387 */ /* 0x0003e80000100a00 */
[----:B------:R-:W3:Y:S04]  /*2f420*/  LDL.LU R249, [R1+0xcf4] ;  /* 0x000cf40001f97983 */ /* 0x000ee80000300800 */
[----:B------:R-:W3:Y:S01]  /*2f430*/  LDL.LU R250, [R1+0xcf8] ;  /* 0x000cf80001fa7983 */ /* 0x000ee20000300800 */
[C---:B-1----:R-:W-:Y:S03]  /*2f440*/  HMMA.1688.F32.TF32 R112, R244.reuse, R26, R108 ;  /* 0x0000001af470723c */ /* 0x042fe6000008106c */
[----:B------:R-:W3:Y:S05]  /*2f450*/  LDL.LU R251, [R1+0xcfc] ;  /* 0x000cfc0001fb7983 */ /* 0x000eea0000300800 */
[C---:B------:R-:W-:Y:S08]  /*2f460*/  HMMA.1688.F32.TF32 R108, R244.reuse, R30, R104 ;  /* 0x0000001ef46c723c */ /* 0x040ff00000081068 */
        /* <DEDUP_REMOVED lines=16> */
[C---:B--2---:R-:W-:Y:S08]  /*2f570*/  HMMA.1688.F32.TF32 R88, R244.reuse, R50, R68 ;  /* 0x00000032f458723c */ /* 0x044ff00000081044 */
[C---:B------:R-:W-:Y:S01]  /*2f580*/  HMMA.1688.F32.TF32 R68, R244.reuse, R54, R72 ;  /* 0x00000036f444723c */ /* 0x040fe20000081048 */
[----:B------:R-:W2:Y:S10]  /*2f590*/  LDL.LU R72, [R1+0xd00] ;  /* 0x000d000001487983 */ /* 0x000eb40000300800 */
[----:B------:R-:W-:Y:S04]  /*2f5a0*/  STL.64 [R1+0x800], R88 ;  /* 0x0008005801007387 */ /* 0x000fe80000100a00 */
[----:B------:R-:W-:Y:S04]  /*2f5b0*/  STL.64 [R1+0x808], R90 ;  /* 0x0008085a01007387 */ /* 0x000fe80000100a00 */
[----:B------:R-:W-:Y:S04]  /*2f5c0*/  STL.64 [R1+0x7f0], R68 ;  /* 0x0007f04401007387 */ /* 0x000fe80000100a00 */
[----:B------:R1:W-:Y:S04]  /*2f5d0*/  STL.64 [R1+0x7f8], R70 ;  /* 0x0007f84601007387 */ /* 0x0003e80000100a00 */
[----:B------:R-:W2:Y:S04]  /*2f5e0*/  LDL.LU R73, [R1+0xd04] ;  /* 0x000d040001497983 */ /* 0x000ea80000300800 */
[----:B------:R-:W2:Y:S01]  /*2f5f0*/  LDL.LU R74, [R1+0xd08] ;  /* 0x000d0800014a7983 */ /* 0x000ea20000300800 */
[----:B-1----:R-:W-:Y:S03]  /*2f600*/  HMMA.1688.F32.TF32 R68, R244, R58, R76 ;  /* 0x0000003af444723c */ /* 0x002fe6000008104c */
[----:B------:R-:W2:Y:S04]  /*2f610*/  LDL.LU R75, [R1+0xd0c] ;  /* 0x000d0c00014b7983 */ /* 0x000ea80000300800 */
[----:B------:R-:W2:-:S12]  /*2f620*/  LDL.LU R88, [R1+0xd50] ;  /* 0x000d500001587983 */ /* 0x000e980000300800 */
[----:B------:R-:W-:Y:S04]  /*2f630*/  STL.64 [R1+0x7e0], R68 ;  /* 0x0007e04401007387 */ /* 0x000fe80000100a00 */
[----:B------:R1:W-:Y:S04]  /*2f640*/  STL.64 [R1+0x7e8], R70 ;  /* 0x0007e84601007387 */ /* 0x0003e80000100a00 */
        /* <DEDUP_REMOVED lines=39> */
[C---:B-1----:R-:W-:Y:S03]  /*2f8c0*/  HMMA.1688.F32.TF32 R68, R244.reuse, R62, R80 ;  /* 0x0000003ef444723c */ /* 0x042fe60000081050 */
[----:B------:R-:W4:Y:S04]  /*2f8d0*/  LDL.LU R76, [R1+0xd10] ;  /* 0x000d1000014c7983 */ /* 0x000f280000300800 */
[----:B------:R-:W4:Y:S04]  /*2f8e0*/  LDL.LU R77, [R1+0xd14] ;  /* 0x000d1400014d7983 */ /* 0x000f280000300800 */
[----:B------:R-:W4:Y:S04]  /*2f8f0*/  LDL.LU R78, [R1+0xd18] ;  /* 0x000d1800014e7983 */ /* 0x000f280000300800 */
[----:B------:R-:W4:Y:S04]  /*2f900*/  LDL.LU R79, [R1+0xd1c] ;  /* 0x000d1c00014f7983 */ /* 0x000f280000300800 */
[----:B------:R-:W4:Y:S04]  /*2f910*/  LDL.LU R80, [R1+0xd20] ;  /* 0x000d200001507983 */ /* 0x000f280000300800 */
[----:B------:R-:W-:Y:S04]  /*2f920*/  STL.64 [R1+0x7a0], R68 ;  /* 0x0007a04401007387 */ /* 0x000fe80000100a00 */
[----:B------:R1:W-:Y:S04]  /*2f930*/  STL.64 [R1+0x7a8], R70 ;  /* 0x0007a84601007387 */ /* 0x0003e80000100a00 */
[----:B------:R-:W4:Y:S04]  /*2f940*/  LDL.LU R81, [R1+0xd24] ;  /* 0x000d240001517983 */ /* 0x000f280000300800 */
[----:B------:R-:W4:Y:S01]  /*2f950*/  LDL.LU R82, [R1+0xd28] ;  /* 0x000d280001527983 */ /* 0x000f220000300800 */
[----:B-1----:R-:W-:Y:S03]  /*2f960*/  HMMA.1688.F32.TF32 R68, R244, R66, R84 ;  /* 0x00000042f444723c */ /* 0x002fe60000081054 */
[----:B------:R-:W4:Y:S04]  /*2f970*/  LDL.LU R83, [R1+0xd2c] ;  /* 0x000d2c0001537983 */ /* 0x000f280000300800 */
[----:B------:R-:W4:-:S12]  /*2f980*/  LDL.LU R244, [R1+0xd40] ;  /* 0x000d400001f47983 */ /* 0x000f180000300800 */
[----:B------:R-:W-:Y:S04]  /*2f990*/  STL.64 [R1+0x680], R68 ;  /* 0x0006804401007387 */ /* 0x000fe80000100a00 */
[----:B------:R-:W-:Y:S04]  /*2f9a0*/  STL.64 [R1+0x688], R70 ;  /* 0x0006884601007387 */ /* 0x000fe80000100a00 */
        /* <DEDUP_REMOVED lines=19> */
[C---:B------:R-:W-:Y:S11]  /*2fae0*/  HMMA.1688.F32.TF32 R108, R240.reuse, R22, R108 ;  /* 0x00000016f06c723c */ /* 0x040ff6000008106c */
[----:B------:R-:W-:Y:S04]  /*2faf0*/  STL.64 [R1+0x770], R124 ;  /* 0x0007707c01007387 */ /* 0x000fe80000100a00 */
[----:B------:R2:W-:Y:S04]  /*2fb00*/  STL.64 [R1+0x778], R126 ;  /* 0x0007787e01007387 */ /* 0x0005e80000100a00 */
[----:B--2---:R-:W2:Y:S04]  /*2fb10*/  LDL.LU.64 R126, [R1+0x1f60] ;  /* 0x001f6000017e7983 */ /* 0x004ea80000300a00 */
[----:B------:R-:W2:Y:S04]  /*2fb20*/  LDL.LU.64 R124, [R1+0x1f58] ;  /* 0x001f5800017c7983 */ /* 0x000ea80000300a00 */
[----:B------:R-:W-:Y:S04]  /*2fb30*/  STL.64 [R1+0x760], R120 ;  /* 0x0007607801007387 */ /* 0x000fe80000100a00 */
[----:B------:R3:W-:Y:S01]  /*2fb40*/  STL.64 [R1+0x768], R122 ;  /* 0x0007687a01007387 */ /* 0x0007e20000100a00 */
[C---:B------:R-:W-:Y:S03]  /*2fb50*/  HMMA.1688.F32.TF32 R92, R240.reuse, R38, R92 ;  /* 0x00000026f05c723c */ /* 0x040fe6000008105c */
[----:B---3--:R-:W3:Y:S04]  /*2fb60*/  LDL.LU.64 R122, [R1+0x1f50] ;  /* 0x001f5000017a7983 */ /* 0x008ee80000300a00 */
[----:B------:R-:W3:Y:S04]  /*2fb70*/  LDL.LU.64 R120, [R1+0x1f48] ;  /* 0x001f480001787983 */ /* 0x000ee80000300a00 */
[----:B------:R-:W-:Y:S04]  /*2fb80*/  STL.64 [R1+0x750], R116 ;  /* 0x0007507401007387 */ /* 0x000fe80000100a00 */
[----:B------:R4:W-:Y:S04]  /*2fb90*/  STL.64 [R1+0x758], R118 ;  /* 0x0007587601007387 */ /* 0x0009e80000100a00 */
        /* <DEDUP_REMOVED lines=30> */
[C---:B------:R-:W-:Y:S08]  /*2fd80*/  HMMA.1688.F32.TF32 R244, R240.reuse, R46, R244 ;  /* 0x0000002ef0f4723c */ /* 0x040ff000000810f4 */
[C---:B------:R-:W-:Y:S11]  /*2fd90*/  HMMA.1688.F32.TF32 R84, R240.reuse, R50, R84 ;  /* 0x00000032f054723c */ /* 0x040ff60000081054 */
[----:B------:R-:W-:Y:S04]  /*2fda0*/  STL.64 [R1+0x6d0], R244 ;  /* 0x0006d0f401007387 */ /* 0x000fe80000100a00 */
[----:B------:R1:W-:Y:S04]  /*2fdb0*/  STL.64 [R1+0x6d8], R246 ;  /* 0x0006d8f601007387 */ /* 0x0003e80000100a00 */
[----:B------:R-:W-:Y:S04]  /*2fdc0*/  STL.64 [R1+0x6c0], R84 ;  /* 0x0006c05401007387 */ /* 0x000fe80000100a00 */
[----:B------:R1:W-:Y:S02]  /*2fdd0*/  STL.64 [R1+0x6c8], R86 ;  /* 0x0006c85601007387 */ /* 0x0003e40000100a00 */
[C---:B-1----:R-:W-:Y:S08]  /*2fde0*/  HMMA.1688.F32.TF32 R244, R240.reuse, R54, R80 ;  /* 0x00000036f0f4723c */ /* 0x042ff00000081050 */
[C---:B------:R-:W-:Y:S08]  /*2fdf0*/  HMMA.1688.F32.TF32 R84, R240.reuse, R58, R76 ;  /* 0x0000003af054723c */ /* 0x040ff0000008104c */
[C---:B------:R-:W-:Y:S01]  /*2fe00*/  HMMA.1688.F32.TF32 R80, R240.reuse, R62, R72 ;  /* 0x0000003ef050723c */ /* 0x040fe20000081048 */
[----:B------:R-:W-:Y:S04]  /*2fe10*/  LDS R72, [R0+UR11+0x6100] ;  /* 0x0061000b00487984 */ /* 0x000fe80008000800 */
[----:B------:R-:W-:Y:S03]  /*2fe20*/  STL.64 [R1+0x6b0], R244 ;  /* 0x0006b0f401007387 */ /* 0x000fe60000100a00 */
[----:B------:R-:W-:Y:S01]  /*2fe30*/  HMMA.1688.F32.TF32 R76, R240, R66, R248 ;  /* 0x00000042f04c723c */ /* 0x000fe200000810f8 */
[----:B------:R-:W-:Y:S04]  /*2fe40*/  STL.64 [R1+0x6b8], R246 ;  /* 0x0006b8f601007387 */ /* 0x000fe80000100a00 */
[----:B------:R-:W-:Y:S04]  /*2fe50*/  STL.64 [R1+0x6a0], R84 ;  /* 0x0006a05401007387 */ /* 0x000fe80000100a00 */
[----:B------:R-:W-:Y:S04]  /*2fe60*/  STL.64 [R1+0x6a8], R86 ;  /* 0x0006a85601007387 */ /* 0x000fe80000100a00 */
[----:B------:R-:W-:Y:S04]  /*2fe70*/  STL.64 [R1+0x690], R80 ;  /* 0x0006905001007387 */ /* 0x000fe80000100a00 */
[----:B------:R2:W-:Y:S04]  /*2fe80*/  STL.64 [R1+0x698], R82 ;  /* 0x0006985201007387 */ /* 0x0005e80000100a00 */
[----:B------:R-:W-:Y:S04]  /*2fe90*/  STL.64 [R1+0x670], R76 ;  /* 0x0006704c01007387 */ /* 0x000fe80000100a00 */
[----:B------:R3:W-:Y:S01]  /*2fea0*/  STL.64 [R1+0x678], R78 ;  /* 0x0006784e01007387 */ /* 0x0007e20000100a00 */
[C---:B------:R-:W-:Y:S03]  /*2feb0*/  HMMA.1688.F32.TF32 R132, R68.reuse, R50, R132 ;  /* 0x000000324484723c */ /* 0x040fe60000081084 */
[----:B------:R-:W-:Y:S04]  /*2fec0*/  LDS R74, [R0+UR11+0x7100] ;  /* 0x0071000b004a7984 */ /* 0x000fe80008000800 */
[----:B------:R-:W-:Y:S04]  /*2fed0*/  LDS R73, [R25+UR11+0x6100] ;  /* 0x0061000b19497984 */ /* 0x000fe80008000800 */
[----:B------:R-:W1:Y:S01]  /*2fee0*/  LDS R75, [R25+UR11+0x7100] ;  /* 0x0071000b194b7984 */ /* 0x000e620008000800 */
[C---:B--2---:R-:W-:Y:S08]  /*2fef0*/  HMMA.1688.F32.TF32 R80, R68.reuse, R14, R96 ;  /* 0x0000000e4450723c */ /* 0x044ff00000081060 */
[C---:B---3--:R-:W-:Y:S08]  /*2ff00*/  HMMA.1688.F32.TF32 R76, R68.reuse, R10, R92 ;  /* 0x0000000a444c723c */ /* 0x048ff0000008105c */
[----:B----4-:R-:W-:-:S15]  /*2ff10*/  HMMA.1688.F32.TF32 R84, R68, R6, R88 ;  /* 0x000000064454723c */ /* 0x010fde0000081058 */
[----:B------:R-:W-:-:S04]  /*2ff20*/  NOP ;  /* 0x0000000000007918 */ /* 0x000fc80000000000 */
[----:B------:R-:W-:Y:S04]  /*2ff30*/  STL.64 [R1+0x660], R84 ;  /* 0x0006605401007387 */ /* 0x000fe80000100a00 */
[----:B------:R2:W-:Y:S04]  /*2ff40*/  STL.64 [R1+0x668], R86 ;  /* 0x0006685601007387 */ /* 0x0005e80000100a00 */
[----:B------:R-:W-:Y:S04]  /*2ff50*/  STL.64 [R1+0x650], R76 ;  /* 0x0006504c01007387 */ /* 0x000fe80000100a00 */
[----:B------:R3:W-:Y:S01]  /*2ff60*/  STL.64 [R1+0x658], R78 ;  /* 0x0006584e01007387 */ /* 0x0007e20000100a00 */
[C---:B--2---:R-:W-:Y:S08]  /*2ff70*/  HMMA.1688.F32.TF32 R84, R68.reuse, R18, R100 ;  /* 0x000000124454723c */ /* 0x044ff00000081064 */
[C---:B---3--:R-:W-:Y:S01]  /*2ff80*/  HMMA.1688.F32.TF32 R76, R68.reuse, R22, R104 ;  /* 0x00000016444c723c */ /* 0x048fe20000081068 */
[----:B------:R2:W-:Y:S04]  /*2ff90*/  STL.64 [R1+0x640], R80 ;  /* 0x0006405001007387 */ /* 0x0005e80000100a00 */
[----:B------:R3:W-:Y:S04]  /*2ffa0*/  STL.64 [R1+0x648], R82 ;  /* 0x0006485201007387 */ /* 0x0007e80000100a00 */
[----:B--2---:R-:W2:Y:S04]  /*2ffb0*/  LDL.LU R80, [R1+0xd70] ;  /* 0x000d700001507983 */ /* 0x004ea80000300800 */
[----:B------:R4:W-:Y:S04]  /*2ffc0*/  STL.64 [R1+0x630], R84 ;  /* 0x0006305401007387 */ /* 0x0009e80000100a00 */
[----:B------:R1:W-:Y:S04]  /*2ffd0*/  STL.64 [R1+0x638], R86 ;  /* 0x0006385601007387 */ /* 0x0003e80000100a00 */
[----:B------:R-:W-:Y:S04]  /*2ffe0*/  STL.64 [R1+0x620], R76 ;  /* 0x0006204c01007387 */ /* 0x000fe80000100a00 */
[----:B------:R1:W-:Y:S04]  /*2fff0*/  STL.64 [R1+0x628], R78 ;  /* 0x0006284e01007387 */ /* 0x0003e80000100a00 */
[----:B------:R-:W2:Y:S04]  /*30000*/  LDL.LU R81, [R1+0xd74] ;  /* 0x000d740001517983 */ /* 0x000ea80000300800 */
[----:B---3--:R-:W2:Y:S04]  /*30010*/  LDL.LU R82, [R1+0xd78] ;  /* 0x000d780001527983 */ /* 0x008ea80000300800 */
[----:B------:R-:W2:Y:S04]  /*30020*/  LDL.LU R83, [R1+0xd7c] ;  /* 0x000d7c0001537983 */ /* 0x000ea80000300800 */
[----:B----4-:R-:W3:Y:S04]  /*30030*/  LDL.LU R84, [R1+0xd80] ;  /* 0x000d800001547983 */ /* 0x010ee80000300800 */
[----:B------:R-:W3:Y:S04]  /*30040*/  LDL.LU R85, [R1+0xd84] ;  /* 0x000d840001557983 */ /* 0x000ee80000300800 */
[----:B-1----:R-:W3:Y:S04]  /*30050*/  LDL.LU R86, [R1+0xd88] ;  /* 0x000d880001567983 */ /* 0x002ee80000300800 */
        /* <DEDUP_REMOVED lines=11> */
[----:B------:R-:W2:Y:S01]  /*30110*/  LDL.LU R94, [R1+0xdc8] ;  /* 0x000dc800015e7983 */ /* 0x000ea20000300800 */
[C---:B------:R-:W-:Y:S03]  /*30120*/  HMMA.1688.F32.TF32 R76, R68.reuse, R26, R108 ;  /* 0x0000001a444c723c */ /* 0x040fe6000008106c */
        /* <DEDUP_REMOVED lines=23> */
[----:B------:R1:W-:Y:S04]  /*302a0*/  STL.64 [R1+0x618], R78 ;  /* 0x0006184e01007387 */ /* 0x0003e80000100a00 */
[----:B------:R-:W3:Y:S04]  /*302b0*/  LDL.LU R109, [R1+0xe94] ;  /* 0x000e9400016d7983 */ /* 0x000ee80000300800 */
[----:B------:R-:W3:Y:S01]  /*302c0*/  LDL.LU R110, [R1+0xe98] ;  /* 0x000e9800016e7983 */ /* 0x000ee20000300800 */
[----:B-1----:R-:W-:Y:S03]  /*302d0*/  HMMA.1688.F32.TF32 R76, R68, R30, R112 ;  /* 0x0000001e444c723c */ /* 0x002fe60000081070 */
[----:B------:R-:W3:Y:S04]  /*302e0*/  LDL.LU R111, [R1+0xe9c] ;  /* 0x000e9c00016f7983 */ /* 0x000ee80000300800 */
[----:B------:R-:W4:-:S12]  /*302f0*/  LDL.LU R112, [R1+0xea0] ;  /* 0x000ea00001707983 */ /* 0x000f180000300800 */
        /* <DEDUP_REMOVED lines=31> */
[----:B------:R-:W4:Y:S04]  /*304f0*/  LDL.LU R130, [R1+0xee8] ;  /* 0x000ee80001827983 */ /* 0x000f280000300800 */
[----:B------:R-:W4:Y:S01]  /*30500*/  LDL.LU R131, [R1+0xeec] ;  /* 0x000eec0001837983 */ /* 0x000f220000300800 */
[C---:B------:R-:W-:Y:S03]  /*30510*/  HMMA.1688.F32.TF32 R136, R68.reuse, R54, R136 ;  /* 0x000000364488723c */ /* 0x040fe60000081088 */
[----:B------:R-:W-:Y:S04]  /*30520*/  STL.64 [R1+0x5a0], R132 ;  /* 0x0005a08401007387 */ /* 0x000fe80000100a00 */
[----:B------:R1:W-:Y:S02]  /*30530*/  STL.64 [R1+0x5a8], R134 ;  /* 0x0005a88601007387 */ /* 0x0003e40000100a00 */
[C---:B-1----:R-:W-:Y:S08]  /*30540*/  HMMA.1688.F32.TF32 R76, R68.reuse, R58, R140 ;  /* 0x0000003a444c723c */ /* 0x042ff0000008108c */
        /* <DEDUP_REMOVED lines=9> */
[----:B------:R1:W-:Y:S01]  /*305e0*/  STL.64 [R1+0x418], R70 ;  /* 0x0004184601007387 */ /* 0x0003e20000100a00 */
[C---:B--2---:R-:W-:Y:S03]  /*305f0*/  HMMA.1688.F32.TF32 R104, R72.reuse, R30, R104 ;  /* 0x0000001e4868723c */ /* 0x044fe60000081068 */
[----:B------:R-:W-:Y:S04]  /*30600*/  LDS R76, [R20+UR11+0x6100] ;  /* 0x0061000b144c7984 */ /* 0x000fe80008000800 */
[----:B------:R-:W-:Y:S04]  /*30610*/  LDS R78, [R20+UR11+0x7100] ;  /* 0x0071000b144e7984 */ /* 0x000fe80008000800 */
[----:B------:R-:W-:Y:S04]  /*30620*/  LDS R77, [R21+UR11+0x6100] ;  /* 0x0061000b154d7984 */ /* 0x000fe80008000800 */
[----:B------:R-:W2:Y:S01]  /*30630*/  LDS R79, [R21+UR11+0x7100] ;  /* 0x0071000b154f7984 */ /* 0x000ea20008000800 */
[C---:B------:R-:W-:Y:S08]  /*30640*/  HMMA.1688.F32.TF32 R80, R72.reuse, R62, R80 ;  /* 0x0000003e4850723c */ /* 0x040ff00000081050 */
[C---:B---3--:R-:W-:Y:S08]  /*30650*/  HMMA.1688.F32.TF32 R108, R72.reuse, R26, R108 ;  /* 0x0000001a486c723c */ /* 0x048ff0000008106c */
[C---:B----4-:R-:W-:Y:S08]  /*30660*/  HMMA.1688.F32.TF32 R116, R72.reuse, R18, R116 ;  /* 0x000000124874723c */ /* 0x050ff00000081074 */
[C---:B------:R-:W-:Y:S08]  /*30670*/  HMMA.1688.F32.TF32 R120, R72.reuse, R14, R120 ;  /* 0x0000000e4878723c */ /* 0x040ff00000081078 */
[C---:B-1----:R-:W-:Y:S08]  /*30680*/  HMMA.1688.F32.TF32 R68, R72.reuse, R10, R124 ;  /* 0x0000000a4844723c */ /* 0x042ff0000008107c */
[----:B------:R-:W-:-:S15]  /*30690*/  HMMA.1688.F32.TF32 R128, R72, R6, R128 ;  /* 0x000000064880723c */ /* 0x000fde0000081080 */
[----:B------:R-:W-:-:S04]  /*306a0*/  NOP ;  /* 0x0000000000007918 */ /* 0x000fc80000000000 */
[----:B------:R-:W-:Y:S04]  /*306b0*/  STL.64 [R1+0x510], R128 ;  /* 0x0005108001007387 */ /* 0x000fe80000100a00 */
[----:B------:R-:W-:Y:S04]  /*306c0*/  STL.64 [R1+0x518], R130 ;  /* 0x0005188201007387 */ /* 0x000fe80000100a00 */
[----:B------:R-:W-:Y:S04]  /*306d0*/  STL.64 [R1+0x500], R68 ;  /* 0x0005004401007387 */ /* 0x000fe80000100a00 */
[----:B------:R1:W-:Y:S02]  /*306e0*/  STL.64 [R1+0x508], R70 ;  /* 0x0005084601007387 */ /* 0x0003e40000100a00 */
[C---:B-1----:R-:W-:Y:S02]  /*306f0*/  HMMA.1688.F32.TF32 R68, R72.reuse, R22, R112 ;  /* 0x000000164844723c */ /* 0x042fe40000081070 */
[----:B------:R-:W-:Y:S04]  /*30700*/  STL.64 [R1+0x4f0], R120 ;  /* 0x0004f07801007387 */ /* 0x000fe80000100a00 */
[----:B------:R-:W-:Y:S04]  /*30710*/  STL.64 [R1+0x4f8], R122 ;  /* 0x0004f87a01007387 */ /* 0x000fe80000100a00 */
[----:B------:R-:W-:Y:S04]  /*30720*/  STL.64 [R1+0x4e0], R116 ;  /* 0x0004e07401007387 */ /* 0x000fe80000100a00 */
[----:B------:R-:W-:Y:S05]  /*30730*/  STL.64 [R1+0x4e8], R118 ;  /* 0x0004e87601007387 */ /* 0x000fea0000100a00 */
[----:B------:R-:W-:Y:S04]  /*30740*/  STL.64 [R1+0x4d0], R68 ;  /* 0x0004d04401007387 */ /* 0x000fe80000100a00 */
[----:B------:R1:W-:Y:S02]  /*30750*/  STL.64 [R1+0x4d8], R70 ;  /* 0x0004d84601007387 */ /* 0x0003e40000100a00 */
[C---:B-1----:R-:W-:Y:S02]  /*30760*/  HMMA.1688.F32.TF32 R68, R72.reuse, R34, R100 ;  /* 0x000000224844723c */ /* 0x042fe40000081064 */
[----:B------:R-:W-:Y:S04]  /*30770*/  STL.64 [R1+0x4c0], R108 ;  /* 0x0004c06c01007387 */ /* 0x000fe80000100a00 */
[----:B------:R-:W-:Y:S02]  /*30780*/  STL.64 [R1+0x4c8], R110 ;  /* 0x0004c86e01007387 */ /* 0x000fe40000100a00 */
[C---:B------:R-:W-:Y:S02]  /*30790*/  HMMA.1688.F32.TF32 R100, R72.reuse, R38, R96 ;  /* 0x000000264864723c */ /* 0x040fe40000081060 */
[----:B------:R-:W-:Y:S04]  /*307a0*/  STL.64 [R1+0x4b0], R104 ;  /* 0x0004b06801007387 */ /* 0x000fe80000100a00 */
[----:B------:R-:W-:Y:S02]  /*307b0*/  STL.64 [R1+0x4b8], R106 ;  /* 0x0004b86a01007387 */ /* 0x000fe40000100a00 */
[C---:B------:R-:W-:Y:S03]  /*307c0*/  HMMA.1688.F32.TF32 R96, R72.reuse, R42, R92 ;  /* 0x0000002a4860723c */ /* 0x040fe6000008105c */
        /* <DEDUP_REMOVED lines=11> */
[C---:B-1----:R-:W-:Y:S08]  /*30880*/  HMMA.1688.F32.TF32 R68, R72.reuse, R58, R84 ;  /* 0x0000003a4844723c */ /* 0x042ff00000081054 */
[----:B------:R-:W-:Y:S01]  /*30890*/  HMMA.1688.F32.TF32 R72, R72, R66, R248 ;  /* 0x000000424848723c */ /* 0x000fe200000810f8 */
[----:B------:R-:W-:Y:S04]  /*308a0*/  STL.64 [R1+0x460], R92 ;  /* 0x0004605c01007387 */ /* 0x000fe80000100a00 */
[----:B------:R-:W-:Y:S04]  /*308b0*/  STL.64 [R1+0x468], R94 ;  /* 0x0004685e01007387 */ /* 0x000fe80000100a00 */
[----:B------:R-:W-:Y:S01]  /*308c0*/  STL.64 [R1+0x450], R88 ;  /* 0x0004505801007387 */ /* 0x000fe20000100a00 */
[C---:B--2---:R-:W-:Y:S03]  /*308d0*/  HMMA.1688.F32.TF32 R84, R76.reuse, R6, R152 ;  /* 0x000000064c54723c */ /* 0x044fe60000081098 */
        /* <DEDUP_REMOVED lines=35> */
[----:B------:R-:W3:Y:S01]  /*30b10*/  LDL.LU R94, [R1+0xfd8] ;  /* 0x000fd800015e7983 */ /* 0x000ee20000300800 */
[C---:B-1----:R-:W-:Y:S03]  /*30b20*/  HMMA.1688.F32.TF32 R72, R76.reuse, R18, R164 ;  /* 0x000000124c48723c */ /* 0x042fe600000810a4 */
[----:B------:R-:W3:Y:S04]  /*30b30*/  LDL.LU R95, [R1+0xfdc] ;  /* 0x000fdc00015f7983 */ /* 0x000ee80000300800 */
        /* <DEDUP_REMOVED lines=8> */
[----:B------:R-:W4:Y:S04]  /*30bc0*/  LDL.LU R86, [R1+0xf88] ;  /* 0x000f880001567983 */ /* 0x000f280000300800 */
[----:B------:R-:W4:Y:S01]  /*30bd0*/  LDL.LU R87, [R1+0xf8c] ;  /* 0x000f8c0001577983 */ /* 0x000f220000300800 */
[C---:B-1----:R-:W-:Y:S03]  /*30be0*/  HMMA.1688.F32.TF32 R72, R76.reuse, R22, R168 ;  /* 0x000000164c48723c */ /* 0x042fe600000810a8 */
[----:B------:R-:W4:Y:S04]  /*30bf0*/  LDL.LU R80, [R1+0xf70] ;  /* 0x000f700001507983 */ /* 0x000f280000300800 */
[----:B------:R-:W-:Y:S01]  /*30c00*/  LDS R69, [R25+UR11+0x6180] ;  /* 0x0061800b19457984 */ /* 0x000fe20008000800 */
[C---:B------:R-:W-:Y:S03]  /*30c10*/  HMMA.1688.F32.TF32 R100, R76.reuse, R26, R172 ;  /* 0x0000001a4c64723c */ /* 0x040fe600000810ac */
[----:B------:R-:W2:Y:S04]  /*30c20*/  LDS R71, [R25+UR11+0x7180] ;  /* 0x0071800b19477984 */ /* 0x000ea80008000800 */
[----:B------:R-:W-:Y:S04]  /*30c30*/  LDS R152, [R0+UR11+0x6200] ;  /* 0x0062000b00987984 */ /* 0x000fe80008000800 */
[----:B------:R-:W-:Y:S04]  /*30c40*/  STL.64 [R1+0x240], R72 ;  /* 0x0002404801007387 */ /* 0x000fe80000100a00 */
[----:B------:R1:W-:Y:S04]  /*30c50*/  STL.64 [R1+0x248], R74 ;  /* 0x0002484a01007387 */ /* 0x0003e80000100a00 */
[----:B------:R-:W4:Y:S04]  /*30c60*/  LDL.LU R81, [R1+0xf74] ;  /* 0x000f740001517983 */ /* 0x000f280000300800 */
[----:B------:R-:W4:Y:S04]  /*30c70*/  LDL.LU R82, [R1+0xf78] ;  /* 0x000f780001527983 */ /* 0x000f280000300800 */
[----:B------:R-:W4:Y:S01]  /*30c80*/  LDL.LU R83, [R1+0xf7c] ;  /* 0x000f7c0001537983 */ /* 0x000f220000300800 */
[C---:B-1----:R-:W-:Y:S03]  /*30c90*/  HMMA.1688.F32.TF32 R72, R76.reuse, R30, R176 ;  /* 0x0000001e4c48723c */ /* 0x042fe600000810b0 */
[----:B------:R-:W-:Y:S04]  /*30ca0*/  STL.64 [R1+0x230], R100 ;  /* 0x0002306401007387 */ /* 0x000fe80000100a00 */
[----:B------:R1:W-:Y:S01]  /*30cb0*/  STL.64 [R1+0x238], R102 ;  /* 0x0002386601007387 */ /* 0x0003e20000100a00 */
[C---:B------:R-:W-:Y:S03]  /*30cc0*/  HMMA.1688.F32.TF32 R104, R76.reuse, R34, R180 ;  /* 0x000000224c68723c */ /* 0x040fe600000810b4 */
[----:B------:R-:W-:Y:S04]  /*30cd0*/  LDS R154, [R0+UR11+0x7200] ;  /* 0x0072000b009a7984 */ /* 0x000fe80008000800 */
[----:B------:R-:W-:Y:S01]  /*30ce0*/  LDS R153, [R25+UR11+0x6200] ;  /* 0x0062000b19997984 */ /* 0x000fe20008000800 */
[C---:B-1----:R-:W-:Y:S03]  /*30cf0*/  HMMA.1688.F32.TF32 R100, R76.reuse, R38, R184 ;  /* 0x000000264c64723c */ /* 0x042fe600000810b8 */
[----:B------:R-:W-:Y:S04]  /*30d00*/  STL.64 [R1+0x200], R72 ;  /* 0x0002004801007387 */ /* 0x000fe80000100a00 */
[----:B------:R1:W-:Y:S04]  /*30d10*/  STL.64 [R1+0x208], R74 ;  /* 0x0002084a01007387 */ /* 0x0003e80000100a00 */
[----:B------:R-:W-:Y:S01]  /*30d20*/  LDS R155, [R25+UR11+0x7200] ;  /* 0x0072000b199b7984 */ /* 0x000fe20008000800 */
[C---:B-1----:R-:W-:Y:S03]  /*30d30*/  HMMA.1688.F32.TF32 R72, R76.reuse, R42, R188 ;  /* 0x0000002a4c48723c */ /* 0x042fe600000810bc */
[----:B------:R-:W-:Y:S04]  /*30d40*/  STL.64 [R1+0x1f0], R104 ;  /* 0x0001f06801007387 */ /* 0x000fe80000100a00 */
[----:B------:R1:W-:Y:S04]  /*30d50*/  STL.64 [R1+0x1f8], R106 ;  /* 0x0001f86a01007387 */ /* 0x0003e80000100a00 */
[----:B------:R-:W-:Y:S04]  /*30d60*/  STL.64 [R1+0x1d0], R100 ;  /* 0x0001d06401007387 */ /* 0x000fe80000100a00 */
[----:B------:R1:W-:Y:S02]  /*30d70*/  STL.64 [R1+0x1d8], R102 ;  /* 0x0001d86601007387 */ /* 0x0003e40000100a00 */
[C---:B-1----:R-:W-:Y:S02]  /*30d80*/  HMMA.1688.F32.TF32 R104, R76.reuse, R46, R192 ;  /* 0x0000002e4c68723c */ /* 0x042fe400000810c0 */
[----:B------:R-:W-:Y:S04]  /*30d90*/  LDS R192, [R20+UR11+0x6200] ;  /* 0x0062000b14c07984 */ /* 0x000fe80008000800 */
[----:B------:R-:W-:Y:S02]  /*30da0*/  STL.64 [R1+0x110], R72 ;  /* 0x0001104801007387 */ /* 0x000fe40000100a00 */
[C---:B------:R-:W-:Y:S02]  /*30db0*/  HMMA.1688.F32.TF32 R100, R76.reuse, R50, R196 ;  /* 0x000000324c64723c */ /* 0x040fe400000810c4 */
[----:B------:R1:W-:Y:S04]  /*30dc0*/  STL.64 [R1+0x118], R74 ;  /* 0x0001184a01007387 */ /* 0x0003e80000100a00 */
[----:B------:R-:W-:Y:S04]  /*30dd0*/  LDS R194, [R20+UR11+0x7200] ;  /* 0x0072000b14c27984 */ /* 0x000fe80008000800 */
        /* <DEDUP_REMOVED lines=10> */
[----:B------:R1:W-:Y:S06]  /*30e80*/  STL.64 [R1+0xd8], R74 ;  /* 0x0000d84a01007387 */ /* 0x0003ec0000100a00 */
[----:B-1----:R-:W-:Y:S03]  /*30e90*/  HMMA.1688.F32.TF32 R72, R76, R66, R212 ;  /* 0x000000424c48723c */ /* 0x002fe600000810d4 */
[----:B------:R-:W-:Y:S04]  /*30ea0*/  STL.64 [R1+0xc0], R104 ;  /* 0x0000c06801007387 */ /* 0x000fe80000100a00 */
[----:B------:R-:W-:Y:S04]  /*30eb0*/  STL.64 [R1+0xc8], R106 ;  /* 0x0000c86a01007387 */ /* 0x000fe80000100a00 */
[----:B------:R-:W-:Y:S04]  /*30ec0*/  STL.64 [R1+0xb0], R100 ;  /* 0x0000b06401007387 */ /* 0x000fe80000100a00 */
[----:B------:R-:W-:Y:S04]  /*30ed0*/  STL.64 [R1+0xb8], R102 ;  /* 0x0000b86601007387 */ /* 0x000fe80000100a00 */
[----:B------:R-:W-:Y:S04]  /*30ee0*/  LDS R104, [R20+UR11+0x6180] ;  /* 0x0061800b14687984 */ /* 0x000fe80008000800 */
[----:B------:R-:W-:Y:S04]  /*30ef0*/  STL.64 [R1+0x40], R72 ;  /* 0x0000404801007387 */ /* 0x000fe80000100a00 */
[----:B------:R3:W-:Y:S04]  /*30f00*/  STL.64 [R1+0x48], R74 ;  /* 0x0000484a01007387 */ /* 0x0007e80000100a00 */
[----:B------:R-:W-:Y:S04]  /*30f10*/  LDS R106, [R20+UR11+0x7180] ;  /* 0x0071800b146a7984 */ /* 0x000fe80008000800 */
[----:B------:R-:W-:Y:S04]  /*30f20*/  LDS R105, [R21+UR11+0x6180] ;  /* 0x0061800b15697984 */ /* 0x000fe80008000800 */
[----:B------:R-:W1:Y:S01]  /*30f30*/  LDS R107, [R21+UR11+0x7180] ;  /* 0x0071800b156b7984 */ /* 0x000e620008000800 */
[C---:B--2---:R-:W-:Y:S08]  /*30f40*/  HMMA.1688.F32.TF32 R76, R68.reuse, R6, R96 ;  /* 0x00000006444c723c */ /* 0x044ff00000081060 */
[C---:B---3--:R-:W-:Y:S11]  /*30f50*/  HMMA.1688.F32.TF32 R72, R68.reuse, R10, R92 ;  /* 0x0000000a4448723c */ /* 0x048ff6000008105c */
[----:B------:R-:W-:Y:S04]  /*30f60*/  STL.64 [R1+0xa0], R76 ;  /* 0x0000a04c01007387 */ /* 0x000fe80000100a00 */
[----:B------:R2:W-:Y:S01]  /*30f70*/  STL.64 [R1+0xa8], R78 ;  /* 0x0000a84e01007387 */ /* 0x0005e20000100a00 */
[C---:B----4-:R-:W-:Y:S08]  /*30f80*/  HMMA.1688.F32.TF32 R88, R68.reuse, R14, R88 ;  /* 0x0000000e4458723c */ /* 0x050ff00000081058 */
[C---:B------:R-:W-:Y:S01]  /*30f90*/  HMMA.1688.F32.TF32 R248, R68.reuse, R26, R248 ;  /* 0x0000001a44f8723c */ /* 0x040fe200000810f8 */
[----:B------:R-:W-:Y:S07]  /*30fa0*/  STL.64 [R1+0x90], R72 ;  /* 0x0000904801007387 */ /* 0x000fee0000100a00 */
[C---:B--2---:R-:W-:Y:S01]  /*30fb0*/  HMMA.1688.F32.TF32 R76, R68.reuse, R18, R240 ;  /* 0x00000012444c723c */ /* 0x044fe200000810f0 */
[----:B------:R2:W-:Y:S07]  /*30fc0*/  STL.64 [R1+0x98], R74 ;  /* 0x0000984a01007387 */ /* 0x0005ee0000100a00 */
[C---:B--2---:R-:W-:Y:S08]  /*30fd0*/  HMMA.1688.F32.TF32 R72, R68.reuse, R22, R244 ;  /* 0x000000164448723c */ /* 0x044ff000000810f4 */
[C---:B------:R-:W-:Y:S01]  /*30fe0*/  HMMA.1688.F32.TF32 R244, R68.reuse, R30, R84 ;  /* 0x0000001e44f4723c */ /* 0x040fe20000081054 */
[----:B------:R2:W-:Y:S04]  /*30ff0*/  STL.64 [R1+0x80], R88 ;  /* 0x0000805801007387 */ /* 0x0005e80000100a00 */
[----:B------:R3:W-:Y:S04]  /*31000*/  STL.64 [R1+0x88], R90 ;  /* 0x0000885a01007387 */ /* 0x0007e80000100a00 */
[----:B------:R-:W-:Y:S04]  /*31010*/  STL.64 [R1+0x10], R76 ;  /* 0x0000104c01007387 */ /* 0x000fe80000100a00 */
[----:B------:R-:W-:Y:S04]  /*31020*/  STL.64 [R1+0x18], R78 ;  /* 0x0000184e01007387 */ /* 0x000fe80000100a00 */
[----:B------:R-:W-:Y:S04]  /*31030*/  STL [R1+0x1c58], R248 ;  /* 0x001c58f801007387 */ /* 0x000fe80000100800 */
[----:B------:R-:W-:Y:S04]  /*31040*/  STL.64 [R1], R72 ;  /* 0x0000004801007387 */ /* 0x000fe80000100a00 */
[----:B------:R4:W-:Y:S04]  /*31050*/  STL.64 [R1+0x8], R74 ;  /* 0x0000084a01007387 */ /* 0x0009e80000100a00 */
[----:B------:R-:W-:Y:S04]  /*31060*/  STL [R1+0x1c54], R249 ;  /* 0x001c54f901007387 */ /* 0x000fe80000100800 */
[----:B------:R-:W-:Y:S04]  /*31070*/  STL [R1+0x1c50], R250 ;  /* 0x001c50fa01007387 */ /* 0x000fe80000100800 */
[----:B------:R-:W-:Y:S04]  /*31080*/  STL [R1+0x1c4c], R251 ;  /* 0x001c4cfb01007387 */ /* 0x000fe80000100800 */
[----:B------:R-:W-:Y:S04]  /*31090*/  STL [R1+0x1c68], R244 ;  /* 0x001c68f401007387 */ /* 0x000fe80000100800 */
[----:B------:R-:W-:Y:S04]  /*310a0*/  STL [R1+0x1c64], R245 ;  /* 0x001c64f501007387 */ /* 0x000fe80000100800 */
[----:B------:R-:W-:Y:S04]  /*310b0*/  STL [R1+0x1c60], R246 ;  /* 0x001c60f601007387 */ /* 0x000fe80000100800 */
[----:B------:R-:W-:Y:S04]  /*310c0*/  STL [R1+0x1c5c], R247 ;  /* 0x001c5cf701007387 */ /* 0x000fe80000100800 */
        /* <DEDUP_REMOVED lines=33> */
[----:B------:R-:W-:Y:S04]  /*312e0*/  STL [R1+0x1c78], R240 ;  /* 0x001c78f001007387 */ /* 0x000fe80000100800 */
[----:B------:R-:W-:Y:S04]  /*312f0*/  STL [R1+0x1c74], R241 ;  /* 0x001c74f101007387 */ /* 0x000fe80000100800 */
[----:B------:R-:W-:Y:S04]  /*31300*/  STL [R1+0x1c70], R242 ;  /* 0x001c70f201007387 */ /* 0x000fe80000100800 */
[----:B------:R-:W-:Y:S01]  /*31310*/  STL [R1+0x1c6c], R243 ;  /* 0x001c6cf301007387 */ /* 0x000fe20000100800 */
[C---:B----4-:R-:W-:Y:S08]  /*31320*/  HMMA.1688.F32.TF32 R212, R68.reuse, R38, R112 ;  /* 0x0000002644d4723c */ /* 0x050ff00000081070 */
[C---:B------:R-:W-:Y:S11]  /*31330*/  HMMA.1688.F32.TF32 R208, R68.reuse, R42, R84 ;  /* 0x0000002a44d0723c */ /* 0x040ff60000081054 */
[----:B------:R-:W-:Y:S04]  /*31340*/  STL [R1+0x1c88], R212 ;  /* 0x001c88d401007387 */ /* 0x000fe80000100800 */
[----:B------:R-:W-:Y:S04]  /*31350*/  STL [R1+0x1c84], R213 ;  /* 0x001c84d501007387 */ /* 0x000fe80000100800 */
[----:B------:R-:W-:Y:S04]  /*31360*/  STL [R1+0x1c80], R214 ;  /* 0x001c80d601007387 */ /* 0x000fe80000100800 */
[----:B------:R-:W-:Y:S04]  /*31370*/  STL [R1+0x1c7c], R215 ;  /* 0x001c7cd701007387 */ /* 0x000fe80000100800 */
[----:B------:R-:W-:Y:S04]  /*31380*/  STL [R1+0x1c98], R208 ;  /* 0x001c98d001007387 */ /* 0x000fe80000100800 */
[----:B------:R-:W-:Y:S01]  /*31390*/  STL [R1+0x1c94], R209 ;  /* 0x001c94d101007387 */ /* 0x000fe20000100800 */
[----:B---3--:R-:W-:Y:S03]  /*313a0*/  HMMA.1688.F32.TF32 R204, R68, R46, R80 ;  /* 0x0000002e44cc723c */ /* 0x008fe60000081050 */
[----:B------:R-:W-:Y:S04]  /*313b0*/  STL [R1+0x1c90], R210 ;  /* 0x001c90d201007387 */ /* 0x000fe80000100800 */
[----:B------:R-:W-:Y:S01]  /*313c0*/  STL [R1+0x1c8c], R211 ;  /* 0x001c8cd301007387 */ /* 0x000fe20000100800 */
        /* <DEDUP_REMOVED lines=8> */
[----:B------:R-:W4:Y:S04]  /*31450*/  LDL.LU R223, [R1+0x1ec4] ;  /* 0x001ec40001df7983 */ /* 0x000f280000300800 */
[----:B------:R-:W3:Y:S04]  /*31460*/  LDL.LU R216, [R1+0x1ec0] ;  /* 0x001ec00001d87983 */ /* 0x000ee80000300800 */
[----:B------:R-:W3:Y:S01]  /*31470*/  LDL.LU R217, [R1+0x1ebc] ;  /* 0x001ebc0001d97983 */ /* 0x000ee20000300800 */
[C---:B--2---:R-:W-:Y:S03]  /*31480*/  HMMA.1688.F32.TF32 R100, R68.reuse, R54, R100 ;  /* 0x000000364464723c */ /* 0x044fe60000081064 */
[----:B------:R-:W3:Y:S05]  /*31490*/  LDL.LU R218, [R1+0x1eb8] ;  /* 0x001eb80001da7983 */ /* 0x000eea0000300800 */
[C---:B------:R-:W-:Y:S01]  /*314a0*/  HMMA.1688.F32.TF32 R72, R68.reuse, R50, R108 ;  /* 0x000000324448723c */ /* 0x040fe2000008106c */
[----:B------:R-:W-:Y:S04]  /*314b0*/  STL [R1+0x1ca8], R204 ;  /* 0x001ca8cc01007387 */ /* 0x000fe80000100800 */
[----:B------:R-:W-:Y:S04]  /*314c0*/  STL [R1+0x1ca4], R205 ;  /* 0x001ca4cd01007387 */ /* 0x000fe80000100800 */
[----:B------:R-:W-:Y:S01]  /*314d0*/  STL [R1+0x1ca0], R206 ;  /* 0x001ca0ce01007387 */ /* 0x000fe20000100800 */
[C---:B------:R-:W-:Y:S03]  /*314e0*/  HMMA.1688.F32.TF32 R76, R68.reuse, R58, R96 ;  /* 0x0000003a444c723c */ /* 0x040fe60000081060 */
[----:B------:R-:W-:Y:S06]  /*314f0*/  STL [R1+0x1c9c], R207 ;  /* 0x001c9ccf01007387 */ /* 0x000fec0000100800 */
[----:B------:R-:W-:Y:S04]  /*31500*/  STL.64 [R1+0x280], R72 ;  /* 0x0002804801007387 */ /* 0x000fe80000100a00 */
[----:B------:R2:W-:Y:S02]  /*31510*/  STL.64 [R1+0x288], R74 ;  /* 0x0002884a01007387 */ /* 0x0005e40000100a00 */
[C---:B--2---:R-:W-:Y:S02]  /*31520*/  HMMA.1688.F32.TF32 R72, R68.reuse, R62, R92 ;  /* 0x0000003e4448723c */ /* 0x044fe4000008105c */
[----:B------:R-:W-:Y:S04]  /*31530*/  STL.64 [R1+0x2d0], R100 ;  /* 0x0002d06401007387 */ /* 0x000fe80000100a00 */
[----:B------:R-:W-:Y:S04]  /*31540*/  STL.64 [R1+0x2d8], R102 ;  /* 0x0002d86601007387 */ /* 0x000fe80000100a00 */
[----:B------:R-:W-:Y:S01]  /*31550*/  STL.64 [R1+0x320], R76 ;  /* 0x0003204c01007387 */ /* 0x000fe20000100a00 */
[----:B------:R-:W-:Y:S01]  /*31560*/  HMMA.1688.F32.TF32 R68, R68, R66, R88 ;  /* 0x000000424444723c */ /* 0x000fe20000081058 */
[----:B------:R-:W-:-:S02]  /*31570*/  IMAD.MOV.U32 R88, RZ, RZ, R219 ;  /* 0x000000ffff587224 */ /* 0x000fc400078e00db */
[----:B------:R-:W-:Y:S05]  /*31580*/  STL.64 [R1+0x328], R78 ;  /* 0x0003284e01007387 */ /* 0x000fea0000100a00 */
[----:B------:R-:W-:Y:S04]  /*31590*/  STL.64 [R1+0x3a0], R72 ;  /* 0x0003a04801007387 */ /* 0x000fe80000100a00 */
[----:B------:R-:W-:Y:S04]  /*315a0*/  STL.64 [R1+0x3a8], R74 ;  /* 0x0003a84a01007387 */ /* 0x000fe80000100a00 */
[----:B------:R-:W3:Y:S01]  /*315b0*/  LDL.LU R219, [R1+0x1eb4] ;  /* 0x001eb40001db7983 */ /* 0x000ee20000300800 */
[----:B------:R-:W-:-:S03]  /*315c0*/  IMAD.MOV.U32 R89, RZ, RZ, R227 ;  /* 0x000000ffff597224 */ /* 0x000fc600078e00e3 */
[----:B------:R-:W-:Y:S01]  /*315d0*/  STL.64 [R1+0x390], R68 ;  /* 0x0003904401007387 */ /* 0x000fe20000100a00 */
[----:B------:R-:W-:-:S03]  /*315e0*/  IMAD.MOV.U32 R90, RZ, RZ, R231 ;  /* 0x000000ffff5a7224 */ /* 0x000fc600078e00e7 */
[----:B------:R4:W-:Y:S04]  /*315f0*/  STL.64 [R1+0x398], R70 ;  /* 0x0003984601007387 */ /* 0x0009e80000100a00 */
[----:B------:R-:W2:Y:S01]  /*31600*/  LDL.LU R227, [R1+0x1eb0] ;  /* 0x001eb00001e37983 */ /* 0x000ea20000300800 */
[----:B------:R-:W-:-:S03]  /*31610*/  IMAD.MOV.U32 R91, RZ, RZ, R235 ;  /* 0x000000ffff5b7224 */ /* 0x000fc600078e00eb */
[----:B------:R-:W2:Y:S04]  /*31620*/  LDL.LU R231, [R1+0x1eac] ;  /* 0x001eac0001e77983 */ /* 0x000ea80000300800 */
[----:B------:R-:W2:Y:S01]  /*31630*/  LDL.LU R235, [R1+0x1ea8] ;  /* 0x001ea80001eb7983 */ /* 0x000ea20000300800 */
[C---:B-1----:R-:W-:Y:S08]  /*31640*/  HMMA.1688.F32.TF32 R236, R104.reuse, R26, R236 ;  /* 0x0000001a68ec723c */ /* 0x042ff000000810ec */
[C---:B----4-:R-:W-:Y:S01]  /*31650*/  HMMA.1688.F32.TF32 R68, R104.reuse, R10, R220 ;  /* 0x0000000a6844723c */ /* 0x050fe200000810dc */
[----:B------:R-:W-:Y:S04]  /*31660*/  LDS R220, [R0+UR11+0x6280] ;  /* 0x0062800b00dc7984 */ /* 0x000fe80008000800 */
[----:B------:R-:W-:Y:S04]  /*31670*/  LDS R222, [R0+UR11+0x7280] ;  /* 0x0072800b00de7984 */ /* 0x000fe80008000800 */
[----:B------:R-:W-:Y:S04]  /*31680*/  LDS R221, [R25+UR11+0x6280] ;  /* 0x0062800b19dd7984 */ /* 0x000fe80008000800 */
[----:B------:R-:W1:Y:S01]  /*31690*/  LDS R223, [R25+UR11+0x7280] ;  /* 0x0072800b19df7984 */ /* 0x000e620008000800 */
[C---:B---3--:R-:W-:Y:S08]  /*316a0*/  HMMA.1688.F32.TF32 R72, R104.reuse, R6, R216 ;  /* 0x000000066848723c */ /* 0x048ff000000810d8 */
[C---:B--2---:R-:W-:Y:S11]  /*316b0*/  HMMA.1688.F32.TF32 R76, R104.reuse, R14, R224 ;  /* 0x0000000e684c723c */ /* 0x044ff600000810e0 */
[----:B------:R-:W-:Y:S04]  /*316c0*/  STL.64 [R1+0x3e0], R72 ;  /* 0x0003e04801007387 */ /* 0x000fe80000100a00 */
[----:B------:R2:W-:Y:S04]  /*316d0*/  STL.64 [R1+0x3e8], R74 ;  /* 0x0003e84a01007387 */ /* 0x0005e80000100a00 */
[----:B------:R-:W-:Y:S04]  /*316e0*/  STL.64 [R1+0x380], R68 ;  /* 0x0003804401007387 */ /* 0x000fe80000100a00 */
[----:B------:R3:W-:Y:S01]  /*316f0*/  STL.64 [R1+0x388], R70 ;  /* 0x0003884601007387 */ /* 0x0007e20000100a00 */
[C---:B--2---:R-:W-:Y:S08]  /*31700*/  HMMA.1688.F32.TF32 R72, R104.reuse, R18, R228 ;  /* 0x000000126848723c */ /* 0x044ff000000810e4 */
[C---:B---3--:R-:W-:Y:S01]  /*31710*/  HMMA.1688.F32.TF32 R68, R104.reuse, R22, R232 ;  /* 0x000000166844723c */ /* 0x048fe200000810e8 */
[----:B------:R-:W-:Y:S04]  /*31720*/  STL.64 [R1+0x310], R76 ;  /* 0x0003104c01007387 */ /* 0x000fe80000100a00 */
[----:B------:R-:W-:Y:S06]  /*31730*/  STL.64 [R1+0x318], R78 ;  /* 0x0003184e01007387 */ /* 0x000fec0000100a00 */
[----:B------:R-:W-:Y:S04]  /*31740*/  STL.64 [R1+0x2c0], R72 ;  /* 0x0002c04801007387 */ /* 0x000fe80000100a00 */
[----:B------:R-:W-:Y:S04]  /*31750*/  STL.64 [R1+0x2c8], R74 ;  /* 0x0002c84a01007387 */ /* 0x000fe80000100a00 */
[----:B------:R-:W-:Y:S04]  /*31760*/  STL [R1+0x1cb8], R236 ;  /* 0x001cb8ec01007387 */ /* 0x000fe80000100800 */
[----:B------:R-:W-:Y:S04]  /*31770*/  STL.64 [R1+0x270], R68 ;  /* 0x0002704401007387 */ /* 0x000fe80000100a00 */
[----:B------:R2:W-:Y:S02]  /*31780*/  STL.64 [R1+0x278], R70 ;  /* 0x0002784601007387 */ /* 0x0005e40000100a00 */
[C---:B--2---:R-:W-:Y:S02]  /*31790*/  HMMA.1688.F32.TF32 R68, R104.reuse, R30, R84 ;  /* 0x0000001e6844723c */ /* 0x044fe40000081054 */
[----:B------:R-:W-:Y:S06]  /*317a0*/  STL [R1+0x1cb4], R237 ;  /* 0x001cb4ed01007387 */ /* 0x000fec0000100800 */
[C---:B------:R-:W-:Y:S01]  /*317b0*/  HMMA.1688.F32.TF32 R72, R104.reuse, R34, R80 ;  /* 0x000000226848723c */ /* 0x040fe20000081050 */
[----:B------:R-:W-:Y:S04]  /*317c0*/  STL [R1+0x1cb0], R238 ;  /* 0x001cb0ee01007387 */ /* 0x000fe80000100800 */
[----:B------:R-:W-:Y:S06]  /*317d0*/  STL [R1+0x1cac], R239 ;  /* 0x001cacef01007387 */ /* 0x000fec0000100800 */
        /* <DEDUP_REMOVED lines=11> */
[----:B------:R-:W4:Y:S01]  /*31890*/  LDL.LU R87, [R1+0x7c] ;  /* 0x00007c0001577983 */ /* 0x000f220000300800 */
[C---:B------:R-:W-:Y:S03]  /*318a0*/  HMMA.1688.F32.TF32 R76, R104.reuse, R38, R88 ;  /* 0x00000026684c723c */ /* 0x040fe60000081058 */
[----:B------:R-:W-:Y:S04]  /*318b0*/  STL [R1+0x1cd8], R72 ;  /* 0x001cd84801007387 */ /* 0x000fe80000100800 */
[----:B------:R-:W-:Y:S04]  /*318c0*/  STL [R1+0x1cd4], R73 ;  /* 0x001cd44901007387 */ /* 0x000fe80000100800 */
[----:B------:R-:W-:Y:S04]  /*318d0*/  STL [R1+0x1cd0], R74 ;  /* 0x001cd04a01007387 */ /* 0x000fe80000100800 */
[----:B------:R1:W-:Y:S04]  /*318e0*/  STL [R1+0x1ccc], R75 ;  /* 0x001ccc4b01007387 */ /* 0x0003e80000100800 */
        /* <DEDUP_REMOVED lines=23> */
[----:B------:R1:W-:Y:S01]  /*31a60*/  STL [R1+0x1cdc], R79 ;  /* 0x001cdc4f01007387 */ /* 0x0003e20000100800 */
[C---:B---3--:R-:W-:Y:S08]  /*31a70*/  HMMA.1688.F32.TF32 R80, R104.reuse, R42, R80 ;  /* 0x0000002a6850723c */ /* 0x048ff00000081050 */
[C---:B----4-:R-:W-:Y:S11]  /*31a80*/  HMMA.1688.F32.TF32 R84, R104.reuse, R46, R84 ;  /* 0x0000002e6854723c */ /* 0x050ff60000081054 */
[----:B------:R-:W-:Y:S04]  /*31a90*/  STL [R1+0x1cf8], R80 ;  /* 0x001cf85001007387 */ /* 0x000fe80000100800 */
[----:B------:R-:W-:Y:S04]  /*31aa0*/  STL [R1+0x1cf4], R81 ;  /* 0x001cf45101007387 */ /* 0x000fe80000100800 */
[----:B------:R-:W-:Y:S04]  /*31ab0*/  STL [R1+0x1cf0], R82 ;  /* 0x001cf05201007387 */ /* 0x000fe80000100800 */
[----:B------:R-:W-:Y:S01]  /*31ac0*/  STL [R1+0x1cec], R83 ;  /* 0x001cec5301007387 */ /* 0x000fe20000100800 */
[C---:B--2---:R-:W-:Y:S03]  /*31ad0*/  HMMA.1688.F32.TF32 R88, R104.reuse, R50, R88 ;  /* 0x000000326858723c */ /* 0x044fe60000081058 */
[----:B------:R-:W-:Y:S05]  /*31ae0*/  STL [R1+0x1d08], R84 ;  /* 0x001d085401007387 */ /* 0x000fea0000100800 */
[C---:B------:R-:W-:Y:S01]  /*31af0*/  HMMA.1688.F32.TF32 R92, R104.reuse, R54, R92 ;  /* 0x00000036685c723c */ /* 0x040fe2000008105c */
[----:B------:R-:W-:Y:S04]  /*31b00*/  STL [R1+0x1d04], R85 ;  /* 0x001d045501007387 */ /* 0x000fe80000100800 */
[----:B------:R-:W-:Y:S03]  /*31b10*/  STL [R1+0x1d00], R86 ;  /* 0x001d005601007387 */ /* 0x000fe60000100800 */
[C---:B------:R-:W-:Y:S01]  /*31b20*/  HMMA.1688.F32.TF32 R96, R104.reuse, R58, R96 ;  /* 0x0000003a6860723c */ /* 0x040fe20000081060 */
[----:B------:R-:W-:Y:S04]  /*31b30*/  STL [R1+0x1cfc], R87 ;  /* 0x001cfc5701007387 */ /* 0x000fe80000100800 */
[----:B------:R-:W-:Y:S03]  /*31b40*/  STL [R1+0x1d18], R88 ;  /* 0x001d185801007387 */ /* 0x000fe60000100800 */
[C---:B------:R-:W-:Y:S01]  /*31b50*/  HMMA.1688.F32.TF32 R100, R104.reuse, R62, R100 ;  /* 0x0000003e6864723c */ /* 0x040fe20000081064 */
        /* <DEDUP_REMOVED lines=44> */
[----:B------:R-:W-:Y:S04]  /*31e20*/  STL [R1+0x1d58], R104 ;  /* 0x001d586801007387 */ /* 0x000fe80000100800 */
[----:B------:R-:W-:Y:S04]  /*31e30*/  STL [R1+0x1d54], R105 ;  /* 0x001d546901007387 */ /* 0x000fe80000100800 */
[----:B------:R-:W-:Y:S04]  /*31e40*/  STL [R1+0x1d50], R106 ;  /* 0x001d506a01007387 */ /* 0x000fe80000100800 */
[----:B------:R-:W-:Y:S01]  /*31e50*/  STL [R1+0x1d4c], R107 ;  /* 0x001d4c6b01007387 */ /* 0x000fe20000100800 */
[C---:B--2---:R-:W-:Y:S08]  /*31e60*/  HMMA.1688.F32.TF32 R136, R152.reuse, R6, R132 ;  /* 0x000000069888723c */ /* 0x044ff00000081084 */
[C---:B---3--:R-:W-:Y:S11]  /*31e70*/  HMMA.1688.F32.TF32 R140, R152.reuse, R10, R128 ;  /* 0x0000000a988c723c */ /* 0x048ff60000081080 */
[----:B------:R-:W-:Y:S04]  /*31e80*/  STL [R1+0x1d68], R136 ;  /* 0x001d688801007387 */ /* 0x000fe80000100800 */
[----:B------:R-:W-:Y:S04]  /*31e90*/  STL [R1+0x1d64], R137 ;  /* 0x001d648901007387 */ /* 0x000fe80000100800 */
[----:B------:R-:W-:Y:S04]  /*31ea0*/  STL [R1+0x1d60], R138 ;  /* 0x001d608a01007387 */ /* 0x000fe80000100800 */
[----:B------:R-:W-:Y:S01]  /*31eb0*/  STL [R1+0x1d5c], R139 ;  /* 0x001d5c8b01007387 */ /* 0x000fe20000100800 */
[C---:B----4-:R-:W-:Y:S03]  /*31ec0*/  HMMA.1688.F32.TF32 R144, R152.reuse, R14, R124 ;  /* 0x0000000e9890723c */ /* 0x050fe6000008107c */
        /* <DEDUP_REMOVED lines=67> */
[----:B------:R-:W-:-:S15]  /*32300*/  HMMA.1688.F32.TF32 R116, R152, R30, R116 ;  /* 0x0000001e9874723c */ /* 0x000fde0000081074 */
[----:B------:R-:W-:-:S04]  /*32310*/  NOP ;  /* 0x0000000000007918 */ /* 0x000fc80000000000 */
        /* <DEDUP_REMOVED lines=8> */
[----:B------:R-:W-:Y:S01]  /*323a0*/  STL [R1+0x1dd0], R122 ;  /* 0x001dd07a01007387 */ /* 0x000fe20000100800 */
[C---:B----4-:R-:W-:Y:S03]  /*323b0*/  HMMA.1688.F32.TF32 R68, R152.reuse, R54, R176 ;  /* 0x000000369844723c */ /* 0x050fe600000810b0 */
[----:B------:R-:W-:Y:S05]  /*323c0*/  STL [R1+0x1dcc], R123 ;  /* 0x001dcc7b01007387 */ /* 0x000fea0000100800 */
[C---:B------:R-:W-:Y:S01]  /*323d0*/  HMMA.1688.F32.TF32 R128, R152.reuse, R42, R128 ;  /* 0x0000002a9880723c */ /* 0x040fe20000081080 */
[----:B------:R-:W-:Y:S07]  /*323e0*/  STL [R1+0x1de8], R124 ;  /* 0x001de87c01007387 */ /* 0x000fee0000100800 */
[C---:B------:R-:W-:Y:S01]  /*323f0*/  HMMA.1688.F32.TF32 R132, R152.reuse, R46, R132 ;  /* 0x0000002e9884723c */ /* 0x040fe20000081084 */
[----:B------:R-:W-:Y:S04]  /*32400*/  STL [R1+0x1de4], R125 ;  /* 0x001de47d01007387 */ /* 0x000fe80000100800 */
[----:B------:R-:W-:Y:S03]  /*32410*/  STL [R1+0x1de0], R126 ;  /* 0x001de07e01007387 */ /* 0x000fe60000100800 */
[C---:B-1----:R-:W-:Y:S01]  /*32420*/  HMMA.1688.F32.TF32 R72, R152.reuse, R50, R180 ;  /* 0x000000329848723c */ /* 0x042fe200000810b4 */
[----:B------:R-:W-:Y:S04]  /*32430*/  STL [R1+0x1ddc], R127 ;  /* 0x001ddc7f01007387 */ /* 0x000fe80000100800 */
[----:B------:R-:W-:Y:S04]  /*32440*/  STL [R1+0x1df8], R128 ;  /* 0x001df88001007387 */ /* 0x000fe80000100800 */
[----:B------:R-:W-:Y:S04]  /*32450*/  STL [R1+0x1df4], R129 ;  /* 0x001df48101007387 */ /* 0x000fe80000100800 */
[----:B------:R-:W-:Y:S04]  /*32460*/  STL [R1+0x1df0], R130 ;  /* 0x001df08201007387 */ /* 0x000fe80000100800 */
[----:B------:R-:W-:Y:S04]  /*32470*/  STL [R1+0x1dec], R131 ;  /* 0x001dec8301007387 */ /* 0x000fe80000100800 */
[----:B------:R-:W-:Y:S01]  /*32480*/  STL [R1+0x1e08], R132 ;  /* 0x001e088401007387 */ /* 0x000fe20000100800 */
[C---:B------:R-:W-:Y:S03]  /*32490*/  HMMA.1688.F32.TF32 R76, R152.reuse, R58, R172 ;  /* 0x0000003a984c723c */ /* 0x040fe600000810ac */
[----:B------:R-:W-:Y:S04]  /*324a0*/  STL [R1+0x1e04], R133 ;  /* 0x001e048501007387 */ /* 0x000fe80000100800 */
[----:B------:R-:W-:Y:S04]  /*324b0*/  STL [R1+0x1e00], R134 ;  /* 0x001e008601007387 */ /* 0x000fe80000100800 */
[----:B------:R-:W-:Y:S04]  /*324c0*/  STL [R1+0x1dfc], R135 ;  /* 0x001dfc8701007387 */ /* 0x000fe80000100800 */
[----:B------:R-:W-:Y:S04]  /*324d0*/  STL.64 [R1+0x260], R72 ;  /* 0x0002604801007387 */ /* 0x000fe80000100a00 */
[----:B------:R1:W-:Y:S04]  /*324e0*/  STL.64 [R1+0x268], R74 ;  /* 0x0002684a01007387 */ /* 0x0003e80000100a00 */
[----:B------:R-:W-:Y:S04]  /*324f0*/  STL.64 [R1+0x2b0], R68 ;  /* 0x0002b04401007387 */ /* 0x000fe80000100a00 */
[----:B------:R2:W-:Y:S01]  /*32500*/  STL.64 [R1+0x2b8], R70 ;  /* 0x0002b84601007387 */ /* 0x0005e20000100a00 */
[C---:B-1----:R-:W-:Y:S08]  /*32510*/  HMMA.1688.F32.TF32 R72, R152.reuse, R62, R168 ;  /* 0x0000003e9848723c */ /* 0x042ff000000810a8 */
[----:B--2---:R-:W-:Y:S01]  /*32520*/  HMMA.1688.F32.TF32 R68, R152, R66, R164 ;  /* 0x000000429844723c */ /* 0x004fe200000810a4 */
[----:B------:R-:W-:Y:S04]  /*32530*/  STL.64 [R1+0x300], R76 ;  /* 0x0003004c01007387 */ /* 0x000fe80000100a00 */
[----:B------:R-:W-:Y:S06]  /*32540*/  STL.64 [R1+0x308], R78 ;  /* 0x0003084e01007387 */ /* 0x000fec0000100a00 */
[----:B------:R-:W-:Y:S04]  /*32550*/  STL.64 [R1+0x370], R72 ;  /* 0x0003704801007387 */ /* 0x000fe80000100a00 */
[----:B------:R1:W-:Y:S04]  /*32560*/  STL.64 [R1+0x378], R74 ;  /* 0x0003784a01007387 */ /* 0x0003e80000100a00 */
[----:B------:R-:W-:Y:S04]  /*32570*/  STL.64 [R1+0x360], R68 ;  /* 0x0003604401007387 */ /* 0x000fe80000100a00 */
[----:B------:R2:W-:Y:S01]  /*32580*/  STL.64 [R1+0x368], R70 ;  /* 0x0003684601007387 */ /* 0x0005e20000100a00 */
[C---:B-1----:R-:W-:Y:S03]  /*32590*/  HMMA.1688.F32.TF32 R72, R192.reuse, R6, R160 ;  /* 0x00000006c048723c */ /* 0x042fe600000810a0 */
[----:B------:R-:W3:Y:S05]  /*325a0*/  LDL.LU R188, [R1+0x180] ;  /* 0x0001800001bc7983 */ /* 0x000eea0000300800 */
[C---:B--2---:R-:W-:Y:S11]  /*325b0*/  HMMA.1688.F32.TF32 R68, R192.reuse, R10, R156 ;  /* 0x0000000ac044723c */ /* 0x044ff6000008109c */
[----:B------:R-:W-:Y:S04]  /*325c0*/  STL.64 [R1+0x3d0], R72 ;  /* 0x0003d04801007387 */ /* 0x000fe80000100a00 */
[----:B------:R-:W-:Y:S04]  /*325d0*/  STL.64 [R1+0x3d8], R74 ;  /* 0x0003d84a01007387 */ /* 0x000fe80000100a00 */
[----:B------:R-:W-:Y:S04]  /*325e0*/  STL.64 [R1+0x350], R68 ;  /* 0x0003504401007387 */ /* 0x000fe80000100a00 */
[----:B------:R3:W-:Y:S04]  /*325f0*/  STL.64 [R1+0x358], R70 ;  /* 0x0003584601007387 */ /* 0x0007e80000100a00 */
        /* <DEDUP_REMOVED lines=42> */
[----:B------:R-:W-:Y:S01]  /*328a0*/  STL.64 [R1+0x2f0], R72 ;  /* 0x0002f04801007387 */ /* 0x000fe20000100a00 */
[C---:B------:R-:W-:Y:S03]  /*328b0*/  HMMA.1688.F32.TF32 R152, R192.reuse, R26, R180 ;  /* 0x0000001ac098723c */ /* 0x040fe600000810b4 */
[----:B------:R-:W-:Y:S04]  /*328c0*/  STL.64 [R1+0x2f8], R74 ;  /* 0x0002f84a01007387 */ /* 0x000fe80000100a00 */
[----:B------:R-:W-:Y:S01]  /*328d0*/  STL [R1+0x1e18], R232 ;  /* 0x001e18e801007387 */ /* 0x000fe20000100800 */
[C---:B------:R-:W-:Y:S03]  /*328e0*/  HMMA.1688.F32.TF32 R156, R192.reuse, R30, R156 ;  /* 0x0000001ec09c723c */ /* 0x040fe6000008109c */
[----:B------:R1:W-:Y:S04]  /*328f0*/  STL.64 [R1+0x2a0], R68 ;  /* 0x0002a04401007387 */ /* 0x0003e80000100a00 */
[----:B------:R2:W-:Y:S01]  /*32900*/  STL.64 [R1+0x2a8], R70 ;  /* 0x0002a84601007387 */ /* 0x0005e20000100a00 */
[C---:B------:R-:W-:Y:S03]  /*32910*/  HMMA.1688.F32.TF32 R160, R192.reuse, R34, R160 ;  /* 0x00000022c0a0723c */ /* 0x040fe600000810a0 */
[----:B------:R-:W-:Y:S04]  /*32920*/  STL [R1+0x1e14], R233 ;  /* 0x001e14e901007387 */ /* 0x000fe80000100800 */
[----:B------:R-:W-:Y:S04]  /*32930*/  STL [R1+0x1e10], R234 ;  /* 0x001e10ea01007387 */ /* 0x000fe80000100800 */
[----:B------:R-:W-:Y:S01]  /*32940*/  STL [R1+0x1e0c], R235 ;  /* 0x001e0ceb01007387 */ /* 0x000fe20000100800 */
[C---:B------:R-:W-:Y:S03]  /*32950*/  HMMA.1688.F32.TF32 R164, R192.reuse, R38, R164 ;  /* 0x00000026c0a4723c */ /* 0x040fe600000810a4 */
[----:B------:R-:W-:Y:S04]  /*32960*/  STL [R1+0x1e28], R152 ;  /* 0x001e289801007387 */ /* 0x000fe80000100800 */
[----:B------:R-:W-:Y:S01]  /*32970*/  STL [R1+0x1e24], R153 ;  /* 0x001e249901007387 */ /* 0x000fe20000100800 */
[C---:B------:R-:W-:Y:S03]  /*32980*/  HMMA.1688.F32.TF32 R168, R192.reuse, R42, R168 ;  /* 0x0000002ac0a8723c */ /* 0x040fe600000810a8 */
[----:B------:R-:W-:Y:S04]  /*32990*/  STL [R1+0x1e20], R154 ;  /* 0x001e209a01007387 */ /* 0x000fe80000100800 */
[----:B------:R-:W-:Y:S01]  /*329a0*/  STL [R1+0x1e1c], R155 ;  /* 0x001e1c9b01007387 */ /* 0x000fe20000100800 */
[C---:B------:R-:W-:Y:S03]  /*329b0*/  HMMA.1688.F32.TF32 R172, R192.reuse, R46, R172 ;  /* 0x0000002ec0ac723c */ /* 0x040fe600000810ac */
[----:B------:R-:W-:Y:S04]  /*329c0*/  STL [R1+0x1e38], R156 ;  /* 0x001e389c01007387 */ /* 0x000fe80000100800 */
[----:B------:R-:W-:Y:S04]  /*329d0*/  STL [R1+0x1e34], R157 ;  /* 0x001e349d01007387 */ /* 0x000fe80000100800 */
[----:B------:R-:W-:Y:S04]  /*329e0*/  STL [R1+0x1e30], R158 ;  /* 0x001e309e01007387 */ /* 0x000fe80000100800 */
[----:B------:R-:W-:Y:S04]  /*329f0*/  STL [R1+0x1e2c], R159 ;  /* 0x001e2c9f01007387 */ /* 0x000fe80000100800 */
[----:B------:R-:W-:Y:S04]  /*32a00*/  STL.64 [R1+0x1e48], R160 ;  /* 0x001e48a001007387 */ /* 0x000fe80000100a00 */
[----:B------:R-:W-:Y:S04]  /*32a10*/  STL [R1+0x1e40], R162 ;  /* 0x001e40a201007387 */ /* 0x000fe80000100800 */
[----:B------:R-:W-:Y:S04]  /*32a20*/  STL [R1+0x1e3c], R163 ;  /* 0x001e3ca301007387 */ /* 0x000fe80000100800 */
[----:B------:R-:W-:Y:S04]  /*32a30*/  STL.64 [R1+0x1e58], R164 ;  /* 0x001e58a401007387 */ /* 0x000fe80000100a00 */
[----:B------:R-:W-:Y:S04]  /*32a40*/  STL.64 [R1+0x1e50], R166 ;  /* 0x001e50a601007387 */ /* 0x000fe80000100a00 */
[----:B------:R-:W-:Y:S04]  /*32a50*/  STL.64 [R1+0x1e68], R168 ;  /* 0x001e68a801007387 */ /* 0x000fe80000100a00 */
[----:B------:R-:W-:Y:S04]  /*32a60*/  STL.64 [R1+0x1e60], R170 ;  /* 0x001e60aa01007387 */ /* 0x000fe80000100a00 */
[----:B------:R-:W-:Y:S04]  /*32a70*/  STL.64 [R1+0x1e78], R172 ;  /* 0x001e78ac01007387 */ /* 0x000fe80000100a00 */
[----:B------:R-:W-:Y:S04]  /*32a80*/  STL.64 [R1+0x1e70], R174 ;  /* 0x001e70ae01007387 */ /* 0x000fe80000100a00 */
        /* <DEDUP_REMOVED lines=26> */
[----:B--2---:R-:W3:Y:S04]  /*32c30*/  LDL.LU R70, [R1+0x1178] ;  /* 0x0011780001467983 */ /* 0x004ee80000300800 */
        /* <DEDUP_REMOVED lines=55> */
[----:B------:R-:W-:Y:S04]  /*32fb0*/  STL.64 [R1+0x1e88], R176 ;  /* 0x001e88b001007387 */ /* 0x000fe80000100a00 */
[----:B------:R-:W-:Y:S01]  /*32fc0*/  STL.64 [R1+0x1e80], R178 ;  /* 0x001e80b201007387 */ /* 0x000fe20000100a00 */
[C---:B--2---:R-:W-:Y:S08]  /*32fd0*/  HMMA.1688.F32.TF32 R88, R220.reuse, R22, R80 ;  /* 0x00000016dc58723c */ /* 0x044ff00000081050 */
[C---:B---3--:R-:W-:Y:S08]  /*32fe0*/  HMMA.1688.F32.TF32 R92, R220.reuse, R18, R84 ;  /* 0x00000012dc5c723c */ /* 0x048ff00000081054 */
[C---:B------:R-:W-:Y:S08]  /*32ff0*/  HMMA.1688.F32.TF32 R84, R220.reuse, R26, R76 ;  /* 0x0000001adc54723c */ /* 0x040ff0000008104c */
[C---:B------:R-:W-:Y:S08]  /*33000*/  HMMA.1688.F32.TF32 R76, R220.reuse, R34, R68 ;  /* 0x00000022dc4c723c */ /* 0x040ff00000081044 */
[----:B------:R-:W-:Y:S08]  /*33010*/  HMMA.1688.F32.TF32 R68, R220, R42, R224 ;  /* 0x0000002adc44723c */ /* 0x000ff000000810e0 */
[C---:B----4-:R-:W-:Y:S08]  /*33020*/  HMMA.1688.F32.TF32 R180, R192.reuse, R54, R180 ;  /* 0x00000036c0b4723c */ /* 0x050ff000000810b4 */
[----:B------:R-:W-:Y:S11]  /*33030*/  HMMA.1688.F32.TF32 R184, R192, R58, R184 ;  /* 0x0000003ac0b8723c */ /* 0x000ff600000810b8 */
[----:B------:R-:W-:Y:S04]  /*33040*/  STL [R1+0x1e9c], R180 ;  /* 0x001e9cb401007387 */ /* 0x000fe80000100800 */
[----:B------:R-:W-:Y:S04]  /*33050*/  STL [R1+0x1e98], R181 ;  /* 0x001e98b501007387 */ /* 0x000fe80000100800 */
[----:B------:R-:W-:Y:S04]  /*33060*/  STL [R1+0x1e94], R182 ;  /* 0x001e94b601007387 */ /* 0x000fe80000100800 */
[----:B------:R-:W-:Y:S04]  /*33070*/  STL [R1+0x1e90], R183 ;  /* 0x001e90b701007387 */ /* 0x000fe80000100800 */
[----:B------:R-:W-:Y:S04]  /*33080*/  STL [R1+0x1ea4], R186 ;  /* 0x001ea4ba01007387 */ /* 0x000fe80000100800 */
[----:B------:R-:W-:Y:S04]  /*33090*/  STL [R1+0x1ea0], R187 ;  /* 0x001ea0bb01007387 */ /* 0x000fe80000100800 */
[----:B------:R-:W-:Y:S04]  /*330a0*/  STL.64 [R1+0x60], R92 ;  /* 0x0000605c01007387 */ /* 0x000fe80000100a00 */
[----:B------:R-:W-:Y:S04]  /*330b0*/  STL.64 [R1+0x68], R94 ;  /* 0x0000685e01007387 */ /* 0x000fe80000100a00 */
[----:B------:R-:W-:Y:S04]  /*330c0*/  STL.64 [R1+0x70], R88 ;  /* 0x0000705801007387 */ /* 0x000fe80000100a00 */
[----:B------:R-:W-:Y:S04]  /*330d0*/  STL.64 [R1+0x78], R90 ;  /* 0x0000785a01007387 */ /* 0x000fe80000100a00 */
[----:B------:R-:W-:Y:S01]  /*330e0*/  STL.64 [R1+0x100], R84 ;  /* 0x0001005401007387 */ /* 0x000fe20000100a00 */
[C---:B------:R-:W-:Y:S08]  /*330f0*/  HMMA.1688.F32.TF32 R80, R220.reuse, R30, R72 ;  /* 0x0000001edc50723c */ /* 0x040ff00000081048 */
[C---:B------:R-:W-:Y:S01]  /*33100*/  HMMA.1688.F32.TF32 R72, R220.reuse, R38, R236 ;  /* 0x00000026dc48723c */ /* 0x040fe200000810ec */
[----:B------:R-:W-:Y:S10]  /*33110*/  STL.64 [R1+0x108], R86 ;  /* 0x0001085601007387 */ /* 0x000ff40000100a00 */
        /* <DEDUP_REMOVED lines=23> */
[----:B------:R-:W-:Y:S04]  /*33290*/  STL.64 [R1+0x590], R72 ;  /* 0x0005904801007387 */ /* 0x000fe80000100a00 */
[----:B------:R-:W-:Y:S04]  /*332a0*/  STL.64 [R1+0x598], R74 ;  /* 0x0005984a01007387 */ /* 0x000fe80000100a00 */
[----:B------:R1:W-:Y:S04]  /*332b0*/  STL.64 [R1+0x580], R68 ;  /* 0x0005804401007387 */ /* 0x0003e80000100a00 */
        /* <DEDUP_REMOVED lines=96> */
[C---:B------:R-:W-:Y:S08]  /*338c0*/  HMMA.1688.F32.TF32 R188, R192.reuse, R62, R188 ;  /* 0x0000003ec0bc723c */ /* 0x040ff000000810bc */
[----:B------:R-:W-:Y:S01]  /*338d0*/  HMMA.1688.F32.TF32 R192, R192, R66, R216 ;  /* 0x00000042c0c0723c */ /* 0x000fe200000810d8 */
[----:B------:R-:W-:Y:S04]  /*338e0*/  LDS R216, [R20+UR11+0x6280] ;  /* 0x0062800b14d87984 */ /* 0x000fe80008000800 */
[----:B------:R-:W-:Y:S04]  /*338f0*/  LDS R218, [R20+UR11+0x7280] ;  /* 0x0072800b14da7984 */ /* 0x000fe80008000800 */
[----:B------:R-:W-:Y:S04]  /*33900*/  LDS R217, [R21+UR11+0x6280] ;  /* 0x0062800b15d97984 */ /* 0x000fe80008000800 */
[----:B------:R-:W2:Y:S01]  /*33910*/  LDS R219, [R21+UR11+0x7280] ;  /* 0x0072800b15db7984 */ /* 0x000ea20008000800 */
[C---:B------:R-:W-:Y:S08]  /*33920*/  HMMA.1688.F32.TF32 R196, R220.reuse, R6, R196 ;  /* 0x00000006dcc4723c */ /* 0x040ff000000810c4 */
[C---:B------:R-:W-:Y:S08]  /*33930*/  HMMA.1688.F32.TF32 R200, R220.reuse, R10, R200 ;  /* 0x0000000adcc8723c */ /* 0x040ff000000810c8 */
[----:B------:R-:W-:Y:S01]  /*33940*/  HMMA.1688.F32.TF32 R228, R220, R14, R228 ;  /* 0x0000000edce4723c */ /* 0x000fe200000810e4 */
[----:B------:R-:W-:Y:S04]  /*33950*/  LDS R220, [R0+UR11+0x6300] ;  /* 0x0063000b00dc7984 */ /* 0x000fe80008000800 */
[----:B------:R-:W-:Y:S04]  /*33960*/  LDS R222, [R0+UR11+0x7300] ;  /* 0x0073000b00de7984 */ /* 0x000fe80008000800 */
[----:B------:R-:W-:Y:S04]  /*33970*/  LDS R221, [R25+UR11+0x6300] ;  /* 0x0063000b19dd7984 */ /* 0x000fe80008000800 */
[----:B------:R-:W1:Y:S01]  /*33980*/  LDS R223, [R25+UR11+0x7300] ;  /* 0x0073000b19df7984 */ /* 0x000e620008000800 */
[C---:B--2---:R-:W-:Y:S08]  /*33990*/  HMMA.1688.F32.TF32 R84, R216.reuse, R50, R84 ;  /* 0x00000032d854723c */ /* 0x044ff00000081054 */
[C---:B------:R-:W-:Y:S08]  /*339a0*/  HMMA.1688.F32.TF32 R80, R216.reuse, R54, R80 ;  /* 0x00000036d850723c */ /* 0x040ff00000081050 */
[C---:B---3--:R-:W-:Y:S08]  /*339b0*/  HMMA.1688.F32.TF32 R92, R216.reuse, R42, R92 ;  /* 0x0000002ad85c723c */ /* 0x048ff0000008105c */
[C---:B----4-:R-:W-:Y:S08]  /*339c0*/  HMMA.1688.F32.TF32 R96, R216.reuse, R38, R96 ;  /* 0x00000026d860723c */ /* 0x050ff00000081060 */
[C---:B------:R-:W-:Y:S08]  /*339d0*/  HMMA.1688.F32.TF32 R100, R216.reuse, R34, R100 ;  /* 0x00000022d864723c */ /* 0x040ff00000081064 */
[C---:B------:R-:W-:Y:S08]  /*339e0*/  HMMA.1688.F32.TF32 R76, R216.reuse, R58, R76 ;  /* 0x0000003ad84c723c */ /* 0x040ff0000008104c */
[C---:B------:R-:W-:Y:S08]  /*339f0*/  HMMA.1688.F32.TF32 R68, R216.reuse, R66, R68 ;  /* 0x00000042d844723c */ /* 0x040ff00000081044 */
[C---:B------:R-:W-:Y:S08]  /*33a00*/  HMMA.1688.F32.TF32 R116, R216.reuse, R6, R112 ;  /* 0x00000006d874723c */ /* 0x040ff00000081070 */
[C---:B------:R-:W-:Y:S08]  /*33a10*/  HMMA.1688.F32.TF32 R112, R216.reuse, R10, R108 ;  /* 0x0000000ad870723c */ /* 0x040ff0000008106c */
[C---:B------:R-:W-:Y:S03]  /*33a20*/  HMMA.1688.F32.TF32 R108, R216.reuse, R14, R148 ;  /* 0x0000000ed86c723c */ /* 0x040fe60000081094 */
        /* <DEDUP_REMOVED lines=8> */
[C---:B--2---:R-:W-:Y:S08]  /*33ab0*/  HMMA.1688.F32.TF32 R108, R216.reuse, R26, R136 ;  /* 0x0000001ad86c723c */ /* 0x044ff00000081088 */
[C---:B------:R-:W-:Y:S01]  /*33ac0*/  HMMA.1688.F32.TF32 R104, R216.reuse, R30, R104 ;  /* 0x0000001ed868723c */ /* 0x040fe20000081068 */
[----:B------:R-:W-:Y:S07]  /*33ad0*/  STL.64 [R1+0xe70], R116 ;  /* 0x000e707401007387 */ /* 0x000fee0000100a00 */
        /* <DEDUP_REMOVED lines=32> */
[----:B------:R-:W1:Y:S01]  /*33ce0*/  LDS R219, [R21+UR11+0x7300] ;  /* 0x0073000b15db7984 */ /* 0x000e620008000800 */
        /* <DEDUP_REMOVED lines=116> */
[C---:B----4-:R-:W-:Y:S08]  /*34430*/  HMMA.1688.F32.TF32 R112, R220.reuse, R38, R108 ;  /* 0x00000026dc70723c */ /* 0x050ff0000008106c */
[C---:B------:R-:W-:Y:S08]  /*34440*/  HMMA.1688.F32.TF32 R108, R220.reuse, R42, R148 ;  /* 0x0000002adc6c723c */ /* 0x040ff00000081094 */
[C---:B------:R-:W-:Y:S03]  /*34450*/  HMMA.1688.F32.TF32 R116, R220.reuse, R46, R144 ;  /* 0x0000002edc74723c */ /* 0x040fe60000081090 */
[----:B------:R-:W-:Y:S04]  /*34460*/  STL.64 [R1+0xaa0], R112 ;  /* 0x000aa07001007387 */ /* 0x000fe80000100a00 */
[----:B------:R2:W-:Y:S04]  /*34470*/  STL.64 [R1+0xaa8], R114 ;  /* 0x000aa87201007387 */ /* 0x0005e80000100a00 */
[----:B------:R-:W-:Y:S04]  /*34480*/  STL.64 [R1+0xac0], R108 ;  /* 0x000ac06c01007387 */ /* 0x000fe80000100a00 */
[----:B------:R3:W-:Y:S01]  /*34490*/  STL.64 [R1+0xac8], R110 ;  /* 0x000ac86e01007387 */ /* 0x0007e20000100a00 */
[C---:B--2---:R-:W-:Y:S08]  /*344a0*/  HMMA.1688.F32.TF32 R112, R220.reuse, R50, R140 ;  /* 0x00000032dc70723c */ /* 0x044ff0000008108c */
[C---:B---3--:R-:W-:Y:S08]  /*344b0*/  HMMA.1688.F32.TF32 R108, R220.reuse, R54, R136 ;  /* 0x00000036dc6c723c */ /* 0x048ff00000081088 */
        /* <DEDUP_REMOVED lines=17> */
[----:B------:R-:W1:Y:S04]  /*345d0*/  LDS R223, [R25+UR11+0x7380] ;  /* 0x0073800b19df7984 */ /* 0x000e680008000800 */
[----:B------:R-:W-:Y:S04]  /*345e0*/  LDS R224, [R20+UR11+0x6380] ;  /* 0x0063800b14e07984 */ /* 0x000fe80008000800 */
[----:B------:R-:W-:Y:S04]  /*345f0*/  LDS R226, [R20+UR11+0x7380] ;  /* 0x0073800b14e27984 */ /* 0x000fe80008000800 */
[----:B------:R-:W-:Y:S04]  /*34600*/  LDS R225, [R21+UR11+0x6380] ;  /* 0x0063800b15e17984 */ /* 0x000fe80008000800 */
[----:B------:R-:W-:Y:S04]  /*34610*/  STL.64 [R1+0xd80], R96 ;  /* 0x000d806001007387 */ /* 0x000fe80000100a00 */
[----:B------:R2:W-:Y:S04]  /*34620*/  STL.64 [R1+0xd88], R98 ;  /* 0x000d886201007387 */ /* 0x0005e80000100a00 */
[----:B------:R-:W3:Y:S01]  /*34630*/  LDS R227, [R21+UR11+0x7380] ;  /* 0x0073800b15e37984 */ /* 0x000ee20008000800 */
[C---:B--2---:R-:W-:Y:S08]  /*34640*/  HMMA.1688.F32.TF32 R96, R216.reuse, R10, R92 ;  /* 0x0000000ad860723c */ /* 0x044ff0000008105c */
        /* <DEDUP_REMOVED lines=21> */
[C---:B--2---:R-:W-:Y:S03]  /*347a0*/  HMMA.1688.F32.TF32 R76, R216.reuse, R42, R204 ;  /* 0x0000002ad84c723c */ /* 0x044fe600000810cc */
[----:B------:R-:W-:Y:S04]  /*347b0*/  STL.64 [R1+0xcf0], R68 ;  /* 0x000cf04401007387 */ /* 0x000fe80000100a00 */
[----:B------:R2:W-:Y:S01]  /*347c0*/  STL.64 [R1+0xcf8], R70 ;  /* 0x000cf84601007387 */ /* 0x0005e20000100a00 */
[C---:B----4-:R-:W-:Y:S08]  /*347d0*/  HMMA.1688.F32.TF32 R72, R216.reuse, R46, R208 ;  /* 0x0000002ed848723c */ /* 0x050ff000000810d0 */
        /* <DEDUP_REMOVED lines=9> */
[----:B--2---:R-:W-:Y:S03]  /*34870*/  HMMA.1688.F32.TF32 R68, R216, R62, R248 ;  /* 0x0000003ed844723c */ /* 0x004fe600000810f8 */
[----:B------:R2:W-:Y:S04]  /*34880*/  STL.64 [R1+0xdd0], R76 ;  /* 0x000dd04c01007387 */ /* 0x0005e80000100a00 */
[----:B------:R4:W-:Y:S04]  /*34890*/  STL.64 [R1+0xdd8], R78 ;  /* 0x000dd84e01007387 */ /* 0x0009e80000100a00 */
[----:B------:R-:W3:Y:S04]  /*348a0*/  LDL.LU R244, [R1+0xc30] ;  /* 0x000c300001f47983 */ /* 0x000ee80000300800 */
[----:B------:R1:W-:Y:S04]  /*348b0*/  STL.64 [R1+0xdc0], R72 ;  /* 0x000dc04801007387 */ /* 0x0003e80000100a00 */
[----:B------:R1:W-:Y:S04]  /*348c0*/  STL.64 [R1+0xdc8], R74 ;  /* 0x000dc84a01007387 */ /* 0x0003e80000100a00 */
[----:B------:R1:W-:Y:S04]  /*348d0*/  STL.64 [R1+0xdb0], R68 ;  /* 0x000db04401007387 */ /* 0x0003e80000100a00 */
[----:B------:R1:W-:Y:S04]  /*348e0*/  STL.64 [R1+0xdb8], R70 ;  /* 0x000db84601007387 */ /* 0x0003e80000100a00 */
        /* <DEDUP_REMOVED lines=15> */
[----:B--2---:R-:W2:Y:S04]  /*349e0*/  LDL.LU R76, [R1+0x1340] ;  /* 0x00134000014c7983 */ /* 0x004ea80000300800 */
[----:B------:R-:W2:Y:S04]  /*349f0*/  LDL.LU R77, [R1+0x1344] ;  /* 0x00134400014d7983 */ /* 0x000ea80000300800 */
[----:B----4-:R-:W2:Y:S04]  /*34a00*/  LDL.LU R78, [R1+0x1348] ;  /* 0x00134800014e7983 */ /* 0x010ea80000300800 */
[----:B------:R-:W2:Y:S04]  /*34a10*/  LDL.LU R79, [R1+0x134c] ;  /* 0x00134c00014f7983 */ /* 0x000ea80000300800 */
        /* <DEDUP_REMOVED lines=61> */
[----:B------:R-:W-:Y:S01]  /*34df0*/  IMAD.MOV.U32 R251, RZ, RZ, R12 ;  /* 0x000000fffffb7224 */ /* 0x000fe200078e000c */
[C---:B--2---:R-:W-:Y:S08]  /*34e00*/  HMMA.1688.F32.TF32 R76, R220.reuse, R46, R76 ;  /* 0x0000002edc4c723c */ /* 0x044ff0000008104c */
[C---:B----4-:R-:W-:Y:S08]  /*34e10*/  HMMA.1688.F32.TF32 R84, R220.reuse, R38, R84 ;  /* 0x00000026dc54723c */ /* 0x050ff00000081054 */
[C---:B---3--:R-:W-:Y:S08]  /*34e20*/  HMMA.1688.F32.TF32 R88, R220.reuse, R34, R88 ;  /* 0x00000022dc58723c */ /* 0x048ff00000081058 */
[C---:B------:R-:W-:Y:S08]  /*34e30*/  HMMA.1688.F32.TF32 R92, R220.reuse, R30, R92 ;  /* 0x0000001edc5c723c */ /* 0x040ff0000008105c */
[C---:B------:R-:W-:Y:S08]  /*34e40*/  HMMA.1688.F32.TF32 R100, R220.reuse, R22, R100 ;  /* 0x00000016dc64723c */ /* 0x040ff00000081064 */
[----:B------:R-:W-:Y:S08]  /*34e50*/  HMMA.1688.F32.TF32 R104, R220, R18, R104 ;  /* 0x00000012dc68723c */ /* 0x000ff00000081068 */
[----:B------:R-:W-:Y:S08]  /*34e60*/  HMMA.1688.F32.TF32 R108, R216, R66, R148 ;  /* 0x00000042d86c723c */ /* 0x000ff00000081094 */
[C---:B------:R-:W-:Y:S08]  /*34e70*/  HMMA.1688.F32.TF32 R116, R220.reuse, R6, R144 ;  /* 0x00000006dc74723c */ /* 0x040ff00000081090 */
[C---:B------:R-:W-:Y:S03]  /*34e80*/  HMMA.1688.F32.TF32 R112, R220.reuse, R10, R140 ;  /* 0x0000000adc70723c */ /* 0x040fe6000008108c */
[----:B------:R-:W-:Y:S04]  /*34e90*/  STL.64 [R1+0xd90], R108 ;  /* 0x000d906c01007387 */ /* 0x000fe80000100a00 */
[----:B------:R1:W-:Y:S02]  /*34ea0*/  STL.64 [R1+0xd98], R110 ;  /* 0x000d986e01007387 */ /* 0x0003e40000100a00 */
[C---:B-1----:R-:W-:Y:S08]  /*34eb0*/  HMMA.1688.F32.TF32 R108, R220.reuse, R14, R136 ;  /* 0x0000000edc6c723c */ /* 0x042ff00000081088 */
        /* <DEDUP_REMOVED lines=24> */
[----:B------:R-:W3:Y:S04]  /*35040*/  LDL.LU.64 R24, [R1+0x16f8] ;  /* 0x0016f80001187983 */ /* 0x000ee80000300a00 */
[----:B------:R-:W-:Y:S04]  /*35050*/  STL.64 [R1+0xbd0], R76 ;  /* 0x000bd04c01007387 */ /* 0x000fe80000100a00 */
[----:B------:R-:W-:Y:S04]  /*35060*/  STL.64 [R1+0xbd8], R78 ;  /* 0x000bd84e01007387 */ /* 0x000fe80000100a00 */
[----:B------:R-:W4:Y:S04]  /*35070*/  LDL.LU.64 R12, [R1+0x16f0] ;  /* 0x0016f000010c7983 */ /* 0x000f280000300a00 */
[----:B------:R-:W4:Y:S04]  /*35080*/  LDL.LU.64 R28, [R1+0x16e8] ;  /* 0x0016e800011c7983 */ /* 0x000f280000300a00 */
[----:B------:R-:W4:Y:S04]  /*35090*/  LDL.LU.64 R60, [R1+0x16e0] ;  /* 0x0016e000013c7983 */ /* 0x000f280000300a00 */
[----:B------:R-:W-:Y:S04]  /*350a0*/  STL.64 [R1+0xbe0], R72 ;  /* 0x000be04801007387 */ /* 0x000fe80000100a00 */
[----:B------:R1:W-:Y:S04]  /*350b0*/  STL.64 [R1+0xbe8], R74 ;  /* 0x000be84a01007387 */ /* 0x0003e80000100a00 */
[----:B------:R-:W4:Y:S01]  /*350c0*/  LDL.LU.64 R32, [R1+0x16d8] ;  /* 0x0016d80001207983 */ /* 0x000f220000300a00 */
[C---:B-1----:R-:W-:Y:S08]  /*350d0*/  HMMA.1688.F32.TF32 R72, R220.reuse, R54, R68 ;  /* 0x00000036dc48723c */ /* 0x042ff00000081044 */
[----:B------:R-:W-:Y:S01]  /*350e0*/  HMMA.1688.F32.TF32 R68, R220, R58, R236 ;  /* 0x0000003adc44723c */ /* 0x000fe200000810ec */
[----:B------:R-:W-:-:S02]  /*350f0*/  IMAD.MOV.U32 R248, RZ, RZ, R17 ;  /* 0x000000fffff87224 */ /* 0x000fc400078e0011 */
[----:B------:R-:W-:Y:S02]  /*35100*/  IMAD.MOV.U32 R249, RZ, RZ, R16 ;  /* 0x000000fffff97224 */ /* 0x000fe400078e0010 */
[----:B------:R-:W4:Y:S06]  /*35110*/  LDL.LU.64 R16, [R1+0x16d0] ;  /* 0x0016d00001107983 */ /* 0x000f2c0000300a00 */
[----:B------:R-:W-:Y:S04]  /*35120*/  STL.64 [R1+0xbf0], R72 ;  /* 0x000bf04801007387 */ /* 0x000fe80000100a00 */
[----:B------:R-:W-:Y:S04]  /*35130*/  STL.64 [R1+0xbf8], R74 ;  /* 0x000bf84a01007387 */ /* 0x000fe80000100a00 */
[----:B------:R-:W4:Y:S04]  /*35140*/  LDL.LU.64 R36, [R1+0x16c8] ;  /* 0x0016c80001247983 */ /* 0x000f280000300a00 */
[----:B------:R-:W-:Y:S04]  /*35150*/  STL.64 [R1+0xc00], R68 ;  /* 0x000c004401007387 */ /* 0x000fe80000100a00 */
[----:B------:R1:W-:Y:S02]  /*35160*/  STL.64 [R1+0xc08], R70 ;  /* 0x000c084601007387 */ /* 0x0003e40000100a00 */
[C---:B-1----:R-:W-:Y:S08]  /*35170*/  HMMA.1688.F32.TF32 R68, R220.reuse, R62, R204 ;  /* 0x0000003edc44723c */ /* 0x042ff000000810cc */
[----:B------:R-:W-:Y:S08]  /*35180*/  HMMA.1688.F32.TF32 R72, R220, R66, R208 ;  /* 0x00000042dc48723c */ /* 0x000ff000000810d0 */
[C---:B------:R-:W-:Y:S03]  /*35190*/  HMMA.1688.F32.TF32 R76, R224.reuse, R6, R212 ;  /* 0x00000006e04c723c */ /* 0x040fe600000810d4 */
[----:B------:R-:W-:Y:S04]  /*351a0*/  STL.64 [R1+0xc20], R68 ;  /* 0x000c204401007387 */ /* 0x000fe80000100a00 */
[----:B------:R1:W-:Y:S02]  /*351b0*/  STL.64 [R1+0xc28], R70 ;  /* 0x000c284601007387 */ /* 0x0003e40000100a00 */
[C---:B-1----:R-:W-:Y:S02]  /*351c0*/  HMMA.1688.F32.TF32 R68, R224.reuse, R10, R240 ;  /* 0x0000000ae044723c */ /* 0x042fe400000810f0 */
[----:B------:R1:W-:Y:S04]  /*351d0*/  STL.64 [R1+0xc10], R72 ;  /* 0x000c104801007387 */ /* 0x0003e80000100a00 */
[----:B------:R-:W-:Y:S04]  /*351e0*/  STL.64 [R1+0xc18], R74 ;  /* 0x000c184a01007387 */ /* 0x000fe80000100a00 */
[----:B-1----:R-:W4:Y:S04]  /*351f0*/  LDL.LU.64 R72, [R1+0x16c0] ;  /* 0x0016c00001487983 */ /* 0x002f280000300a00 */
[----:B------:R-:W-:Y:S04]  /*35200*/  STL.64 [R1+0xce0], R76 ;  /* 0x000ce04c01007387 */ /* 0x000fe80000100a00 */
[----:B------:R1:W-:Y:S04]  /*35210*/  STL.64 [R1+0xce8], R78 ;  /* 0x000ce84e01007387 */ /* 0x0003e80000100a00 */
[----:B------:R-:W4:Y:S04]  /*35220*/  LDL.LU.64 R40, [R1+0x16b8] ;  /* 0x0016b80001287983 */ /* 0x000f280000300a00 */
[----:B------:R-:W-:Y:S01]  /*35230*/  STL.64 [R1+0xcd0], R68 ;  /* 0x000cd04401007387 */ /* 0x000fe20000100a00 */
[C---:B-1----:R-:W-:Y:S03]  /*35240*/  HMMA.1688.F32.TF32 R76, R224.reuse, R14, R244 ;  /* 0x0000000ee04c723c */ /* 0x042fe600000810f4 */
[----:B------:R1:W-:Y:S04]  /*35250*/  STL.64 [R1+0xcd8], R70 ;  /* 0x000cd84601007387 */ /* 0x0003e80000100a00 */
[----:B------:R-:W4:Y:S01]  /*35260*/  LDL.LU.64 R20, [R1+0x16b0] ;  /* 0x0016b00001147983 */ /* 0x000f220000300a00 */
[----:B-1----:R-:W-:Y:S11]  /*35270*/  HMMA.1688.F32.TF32 R68, R224, R18, R248 ;  /* 0x00000012e044723c */ /* 0x002ff600000810f8 */
[----:B------:R-:W-:Y:S04]  /*35280*/  STL.64 [R1+0xcc0], R76 ;  /* 0x000cc04c01007387 */ /* 0x000fe80000100a00 */
[----:B------:R-:W-:Y:S04]  /*35290*/  STL.64 [R1+0xcc8], R78 ;  /* 0x000cc84e01007387 */ /* 0x000fe80000100a00 */
[----:B------:R-:W4:Y:S04]  /*352a0*/  LDL.LU.64 R44, [R1+0x1648] ;  /* 0x00164800012c7983 */ /* 0x000f280000300a00 */
[----:B------:R-:W-:Y:S04]  /*352b0*/  STL.64 [R1+0xcb0], R68 ;  /* 0x000cb04401007387 */ /* 0x000fe80000100a00 */
[----:B------:R1:W-:Y:S01]  /*352c0*/  STL.64 [R1+0xcb8], R70 ;  /* 0x000cb84601007387 */ /* 0x0003e20000100a00 */
[----:B------:R-:W-:Y:S01]  /*352d0*/  BAR.SYNC.DEFER_BLOCKING 0x0 ;  /* 0x0000000000007b1d */ /* 0x000fe20000010000 */
[----:B--2---:R-:W-:-:S04]  /*352e0*/  IADD3 R48, P0, PT, R52, UR13, RZ ;  /* 0x0000000d34307c10 */ /* 0x004fc8000ff1e0ff */
[----:B------:R-:W-:Y:S02]  /*352f0*/  IADD3.X R10, PT, PT, R53, UR9, RZ, P0, !PT ;  /* 0x00000009350a7c10 */ /* 0x000fe400087fe4ff */
[----:B---3--:R-:W-:-:S04]  /*35300*/  IADD3 R49, P1, PT, R24, UR13, RZ ;  /* 0x0000000d18317c10 */ /* 0x008fc8000ff3e0ff */
[----:B------:R-:W-:Y:S02]  /*35310*/  IADD3.X R11, PT, PT, R25, UR9, RZ, P1, !PT ;  /* 0x00000009190b7c10 */ /* 0x000fe40008ffe4ff */
[----:B------:R-:W2:Y:S04]  /*35320*/  LDL.LU.64 R24, [R1+0x16a8] ;  /* 0x0016a80001187983 */ /* 0x000ea80000300a00 */
[----:B-1----:R-:W3:Y:S01]  /*35330*/  LDL.LU.64 R70, [R1+0x16a0] ;  /* 0x0016a00001467983 */ /* 0x002ee20000300a00 */
[----:B----4-:R-:W-:Y:S02]  /*35340*/  IADD3 R52, P0, PT, R12, UR13, RZ ;  /* 0x0000000d0c347c10 */ /* 0x010fe4000ff1e0ff */
[----:B------:R-:W-:Y:S02]  /*35350*/  IADD3 R53, P1, PT, R28, UR13, RZ ;  /* 0x0000000d1c357c10 */ /* 0x000fe4000ff3e0ff */
[----:B------:R-:W-:-:S02]  /*35360*/  IADD3.X R12, PT, PT, R13, UR9, RZ, P0, !PT ;  /* 0x000000090d0c7c10 */ /* 0x000fc400087fe4ff */
[----:B------:R-:W-:Y:S02]  /*35370*/  IADD3.X R13, PT, PT, R29, UR9, RZ, P1, !PT ;  /* 0x000000091d0d7c10 */ /* 0x000fe40008ffe4ff */
[----:B------:R-:W4:Y:S04]  /*35380*/  LDL.LU.64 R28, [R1+0x1698] ;  /* 0x00169800011c7983 */ /* 0x000f280000300a00 */
[----:B------:R-:W4:Y:S01]  /*35390*/  LDL.LU.64 R68, [R1+0x1690] ;  /* 0x0016900001447983 */ /* 0x000f220000300a00 */
[----:B------:R-:W-:-:S04]  /*353a0*/  IADD3 R57, P1, PT, R32, UR13, RZ ;  /* 0x0000000d20397c10 */ /* 0x000fc8000ff3e0ff */
[----:B------:R-:W-:Y:S02]  /*353b0*/  IADD3.X R15, PT, PT, R33, UR9, RZ, P1, !PT ;  /* 0x00000009210f7c10 */ /* 0x000fe40008ffe4ff */
[----:B------:R-:W4:Y:S04]  /*353c0*/  LDL.LU.64 R32, [R1+0x1688] ;  /* 0x0016880001207983 */ /* 0x000f280000300a00 */
[----:B------:R-:W4:Y:S01]  /*353d0*/  LDL.LU.64 R6, [R1+0x1680] ;  /* 0x0016800001067983 */ /* 0x000f220000300a00 */
[----:B------:R-:W-:-:S04]  /*353e0*/  IADD3 R56, P0, PT, R60, UR13, RZ ;  /* 0x0000000d3c387c10 */ /* 0x000fc8000ff1e0ff */
[----:B------:R-:W-:Y:S02]  /*353f0*/  IADD3.X R14, PT, PT, R61, UR9, RZ, P0, !PT ;  /* 0x000000093d0e7c10 */ /* 0x000fe400087fe4ff */
[----:B------:R-:W-:-:S04]  /*35400*/  IADD3 R60, P0, PT, R16, UR13, RZ ;  /* 0x0000000d103c7c10 */ /* 0x000fc8000ff1e0ff */
[----:B------:R-:W-:Y:S02]  /*35410*/  IADD3.X R16, PT, PT, R17, UR9, RZ, P0, !PT ;  /* 0x0000000911107c10 */ /* 0x000fe400087fe4ff */
        /* <DEDUP_REMOVED lines=15> */
[----:B------:R-:W4:Y:S04]  /*35510*/  LDL.LU.64 R78, [R1+0x1650] ;  /* 0x00165000014e7983 */ /* 0x000f280000300a00 */
[----:B------:R-:W4:Y:S01]  /*35520*/  LDL.LU.64 R76, [R1+0x1640] ;  /* 0x00164000014c7983 */ /* 0x000f220000300a00 */
[----:B--2---:R-:W-:-:S02]  /*35530*/  IADD3 R218, P0, PT, R24, UR13, RZ ;  /* 0x0000000d18da7c10 */ /* 0x004fc4000ff1e0ff */
[----:B---3--:R-:W-:Y:S02]  /*35540*/  IADD3 R219, P1, PT, R70, UR13, RZ ;  /* 0x0000000d46db7c10 */ /* 0x008fe4000ff3e0ff */
[----:B------:R-:W-:Y:S02]  /*35550*/  IADD3.X R24, PT, PT, R25, UR9, RZ, P0, !PT ;  /* 0x0000000919187c10 */ /* 0x000fe400087fe4ff */
[----:B------:R-:W-:Y:S02]  /*35560*/  IADD3.X R25, PT, PT, R71, UR9, RZ, P1, !PT ;  /* 0x0000000947197c10 */ /* 0x000fe40008ffe4ff */
[----:B------:R-:W2:Y:S04]  /*35570*/  LDL.LU.64 R70, [R1+0x1638] ;  /* 0x0016380001467983 */ /* 0x000ea80000300a00 */
[----:B------:R-:W3:Y:S01]  /*35580*/  LDL.LU.64 R88, [R1+0x1630] ;  /* 0x0016300001587983 */ /* 0x000ee20000300a00 */
[----:B----4-:R-:W-:-:S03]  /*35590*/  IADD3 R220, P0, PT, R28, UR13, RZ ;  /* 0x0000000d1cdc7c10 */ /* 0x010fc6000ff1e0ff */
[----:B------:R-:W4:Y:S01]  /*355a0*/  LDL.LU.64 R86, [R1+0x1628] ;  /* 0x0016280001567983 */ /* 0x000f220000300a00 */
[----:B------:R-:W-:Y:S02]  /*355b0*/  IADD3 R221, P1, PT, R68, UR13, RZ ;  /* 0x0000000d44dd7c10 */ /* 0x000fe4000ff3e0ff */
[----:B------:R-:W-:Y:S02]  /*355c0*/  IADD3.X R28, PT, PT, R29, UR9, RZ, P0, !PT ;  /* 0x000000091d1c7c10 */ /* 0x000fe400087fe4ff */
[----:B------:R-:W-:Y:S02]  /*355d0*/  IADD3.X R29, PT, PT, R69, UR9, RZ, P1, !PT ;  /* 0x00000009451d7c10 */ /* 0x000fe40008ffe4ff */
[----:B------:R-:W4:Y:S01]  /*355e0*/  LDL.LU.64 R68, [R1+0x1620] ;  /* 0x0016200001447983 */ /* 0x000f220000300a00 */
[----:B------:R-:W-:Y:S02]  /*355f0*/  IADD3 R222, P0, PT, R32, UR13, RZ ;  /* 0x0000000d20de7c10 */ /* 0x000fe4000ff1e0ff */
[----:B------:R-:W-:-:S02]  /*35600*/  IADD3 R223, P1, PT, R6, UR13, RZ ;  /* 0x0000000d06df7c10 */ /* 0x000fc4000ff3e0ff */
[----:B------:R-:W-:Y:S02]  /*35610*/  IADD3.X R32, PT, PT, R33, UR9, RZ, P0, !PT ;  /* 0x0000000921207c10 */ /* 0x000fe400087fe4ff */
[----:B------:R-:W-:Y:S02]  /*35620*/  IADD3.X R33, PT, PT, R7, UR9, RZ, P1, !PT ;  /* 0x0000000907217c10 */ /* 0x000fe40008ffe4ff */
[----:B------:R-:W4:Y:S04]  /*35630*/  LDL.LU.64 R6, [R1+0x1618] ;  /* 0x0016180001067983 */ /* 0x000f280000300a00 */
[----:B------:R-:W4:Y:S04]  /*35640*/  LDL.LU.64 R84, [R1+0x1610] ;  /* 0x0016100001547983 */ /* 0x000f280000300a00 */
[----:B------:R-:W4:Y:S01]  /*35650*/  LDL.LU.64 R82, [R1+0x1608] ;  /* 0x0016080001527983 */ /* 0x000f220000300a00 */
[----:B------:R-:W-:-:S02]  /*35660*/  IADD3 R186, P0, PT, R36, UR13, RZ ;  /* 0x0000000d24ba7c10 */ /* 0x000fc4000ff1e0ff */
[----:B------:R-:W-:Y:S02]  /*35670*/  IADD3 R187, P1, PT, R74, UR13, RZ ;  /* 0x0000000d4abb7c10 */ /* 0x000fe4000ff3e0ff */
[----:B------:R-:W-:Y:S02]  /*35680*/  IADD3.X R36, PT, PT, R37, UR9, RZ, P0, !PT ;  /* 0x0000000925247c10 */ /* 0x000fe400087fe4ff */
[----:B------:R-:W-:Y:S02]  /*35690*/  IADD3.X R37, PT, PT, R75, UR9, RZ, P1, !PT ;  /* 0x000000094b257c10 */ /* 0x000fe40008ffe4ff */
[----:B------:R-:W4:Y:S01]  /*356a0*/  LDL.LU.64 R74, [R1+0x1600] ;  /* 0x00160000014a7983 */ /* 0x000f220000300a00 */
[----:B------:R-:W-:Y:S02]  /*356b0*/  IADD3 R180, P0, PT, R40, UR13, RZ ;  /* 0x0000000d28b47c10 */ /* 0x000fe4000ff1e0ff */
[----:B------:R-:W-:Y:S02]  /*356c0*/  IADD3 R181, P1, PT, R72, UR13, RZ ;  /* 0x0000000d48b57c10 */ /* 0x000fe4000ff3e0ff */
[----:B------:R-:W-:-:S02]  /*356d0*/  IADD3.X R40, PT, PT, R41, UR9, RZ, P0, !PT ;  /* 0x0000000929287c10 */ /* 0x000fc400087fe4ff */
[----:B------:R-:W-:Y:S02]  /*356e0*/  IADD3.X R41, PT, PT, R73, UR9, RZ, P1, !PT ;  /* 0x0000000949297c10 */ /* 0x000fe40008ffe4ff */
[----:B------:R-:W4:Y:S04]  /*356f0*/  LDL.LU.64 R72, [R1+0x15f8] ;  /* 0x0015f80001487983 */ /* 0x000f280000300a00 */
[----:B------:R-:W4:Y:S01]  /*35700*/  LDL.LU.64 R80, [R1+0x15f0] ;  /* 0x0015f00001507983 */ /* 0x000f220000300a00 */
[----:B------:R-:W-:Y:S02]  /*35710*/  IADD3 R182, P0, PT, R44, UR13, RZ ;  /* 0x0000000d2cb67c10 */ /* 0x000fe4000ff1e0ff */
[----:B------:R-:W-:Y:S02]  /*35720*/  IADD3 R183, P1, PT, R78, UR13, RZ ;  /* 0x0000000d4eb77c10 */ /* 0x000fe4000ff3e0ff */
[----:B------:R-:W-:-:S02]  /*35730*/  IADD3.X R44, PT, PT, R45, UR9, RZ, P0, !PT ;  /* 0x000000092d2c7c10 */ /* 0x000fc400087fe4ff */
[----:B------:R-:W-:Y:S02]  /*35740*/  IADD3.X R45, PT, PT, R79, UR9, RZ, P1, !PT ;  /* 0x000000094f2d7c10 */ /* 0x000fe40008ffe4ff */
[----:B------:R-:W-:Y:S01]  /*35750*/  IADD3 R163, P0, PT, R76, UR13, RZ ;  /* 0x0000000d4ca37c10 */ /* 0x000fe2000ff1e0ff */
[----:B------:R-:W4:Y:S03]  /*35760*/  LDL.LU.64 R78, [R1+0x15e8] ;  /* 0x0015e800014e7983 */ /* 0x000f260000300a00 */
[----:B------:R-:W-:Y:S02]  /*35770*/  IADD3.X R162, PT, PT, R77, UR9, RZ, P0, !PT ;  /* 0x000000094da27c10 */ /* 0x000fe400087fe4ff */
[----:B------:R-:W4:Y:S01]  /*35780*/  LDL.LU.64 R76, [R1+0x15e0] ;  /* 0x0015e000014c7983 */ /* 0x000f220000300a00 */
[----:B--2---:R-:W-:-:S04]  /*35790*/  IADD3 R157, P1, PT, R70, UR13, RZ ;  /* 0x0000000d469d7c10 */ /* 0x004fc8000ff3e0ff */
[----:B------:R-:W-:Y:S02]  /*357a0*/  IADD3.X R156, PT, PT, R71, UR9, RZ, P1, !PT ;  /* 0x00000009479c7c10 */ /* 0x000fe40008ffe4ff */
[----:B---3--:R-:W-:Y:S01]  /*357b0*/  IADD3 R159, P0, PT, R88, UR13, RZ ;  /* 0x0000000d589f7c10 */ /* 0x008fe2000ff1e0ff */
[----:B------:R-:W2:Y:S01]  /*357c0*/  LDL.LU.64 R70, [R1+0x15d8] ;  /* 0x0015d80001467983 */ /* 0x000ea20000300a00 */
[----:B----4-:R-:W-:Y:S02]  /*357d0*/  IADD3 R153, P1, PT, R86, UR13, RZ ;  /* 0x0000000d56997c10 */ /* 0x010fe4000ff3e0ff */
[----:B------:R-:W-:Y:S01]  /*357e0*/  IADD3.X R158, PT, PT, R89, UR9, RZ, P0, !PT ;  /* 0x00000009599e7c10 */ /* 0x000fe200087fe4ff */
[----:B------:R-:W3:Y:S01]  /*357f0*/  LDL.LU.64 R92, [R1+0x1588] ;  /* 0x00158800015c7983 */ /* 0x000ee20000300a00 */
[----:B------:R-:W-:-:S03]  /*35800*/  IADD3.X R152, PT, PT, R87, UR9, RZ, P1, !PT ;  /* 0x0000000957987c10 */ /* 0x000fc60008ffe4ff */
[----:B------:R-:W4:Y:S01]  /*35810*/  LDL.LU.64 R90, [R1+0x15d0] ;  /* 0x0015d000015a7983 */ /* 0x000f220000300a00 */
[----:B------:R-:W-:-:S04]  /*35820*/  IADD3 R155, P0, PT, R68, UR13, RZ ;  /* 0x0000000d449b7c10 */ /* 0x000fc8000ff1e0ff */
[----:B------:R-:W-:Y:S02]  /*35830*/  IADD3.X R154, PT, PT, R69, UR9, RZ, P0, !PT ;  /* 0x00000009459a7c10 */ /* 0x000fe400087fe4ff */
[----:B------:R-:W4:Y:S01]  /*35840*/  LDL.LU.64 R68, [R1+0x15c8] ;  /* 0x0015c80001447983 */ /* 0x000f220000300a00 */
[----:B------:R-:W-:-:S04]  /*35850*/  IADD3 R233, P1, PT, R6, UR13, RZ ;  /* 0x0000000d06e97c10 */ /* 0x000fc8000ff3e0ff */
[----:B------:R-:W-:Y:S02]  /*35860*/  IADD3.X R232, PT, PT, R7, UR9, RZ, P1, !PT ;  /* 0x0000000907e87c10 */ /* 0x000fe40008ffe4ff */
[----:B------:R-:W4:Y:S01]  /*35870*/  LDL.LU.64 R6, [R1+0x15c0] ;  /* 0x0015c00001067983 */ /* 0x000f220000300a00 */
[----:B------:R-:W-:Y:S02]  /*35880*/  IADD3 R235, P0, PT, R84, UR13, RZ ;  /* 0x0000000d54eb7c10 */ /* 0x000fe4000ff1e0ff */
[----:B------:R-:W-:Y:S01]  /*35890*/  IADD3 R133, P1, PT, R82, UR13, RZ ;  /* 0x0000000d52857c10 */ /* 0x000fe2000ff3e0ff */
[----:B------:R-:W4:Y:S01]  /*358a0*/  LDL.LU.64 R88, [R1+0x15b8] ;  /* 0x0015b80001587983 */ /* 0x000f220000300a00 */
[----:B------:R-:W-:Y:S02]  /*358b0*/  IADD3.X R234, PT, PT, R85, UR9, RZ, P0, !PT ;  /* 0x0000000955ea7c10 */ /* 0x000fe400087fe4ff */
[----:B------:R-:W-:Y:S01]  /*358c0*/  IADD3.X R132, PT, PT, R83, UR9, RZ, P1, !PT ;  /* 0x0000000953847c10 */ /* 0x000fe20008ffe4ff */
[----:B------:R-:W4:Y:S01]  /*358d0*/  LDL.LU.64 R86, [R1+0x15b0] ;  /* 0x0015b00001567983 */ /* 0x000f220000300a00 */
[----:B------:R-:W-:-:S04]  /*358e0*/  IADD3 R135, P0, PT, R74, UR13, RZ ;  /* 0x0000000d4a877c10 */ /* 0x000fc8000ff1e0ff */
[----:B------:R-:W-:Y:S02]  /*358f0*/  IADD3.X R134, PT, PT, R75, UR9, RZ, P0, !PT ;  /* 0x000000094b867c10 */ /* 0x000fe400087fe4ff */
[----:B------:R-:W4:Y:S01]  /*35900*/  LDL.LU.64 R74, [R1+0x15a8] ;  /* 0x0015a800014a7983 */ /* 0x000f220000300a00 */
[----:B------:R-:W-:-:S04]  /*35910*/  IADD3 R129, P1, PT, R72, UR13, RZ ;  /* 0x0000000d48817c10 */ /* 0x000fc8000ff3e0ff */
[----:B------:R-:W-:Y:S02]  /*35920*/  IADD3.X R128, PT, PT, R73, UR9, RZ, P1, !PT ;  /* 0x0000000949807c10 */ /* 0x000fe40008ffe4ff */
[----:B------:R-:W4:Y:S01]  /*35930*/  LDL.LU.64 R72, [R1+0x15a0] ;  /* 0x0015a00001487983 */ /* 0x000f220000300a00 */
[----:B------:R-:W-:-:S03]  /*35940*/  IADD3 R131, P0, PT, R80, UR13, RZ ;  /* 0x0000000d50837c10 */ /* 0x000fc6000ff1e0ff */
[----:B------:R-:W4:Y:S01]  /*35950*/  LDL.LU.64 R84, [R1+0x1598] ;  /* 0x0015980001547983 */ /* 0x000f220000300a00 */
[----:B------:R-:W-:-:S03]  /*35960*/  IADD3.X R130, PT, PT, R81, UR9, RZ, P0, !PT ;  /* 0x0000000951827c10 */ /* 0x000fc600087fe4ff */
[----:B------:R-:W4:Y:S04]  /*35970*/  LDL.LU.64 R82, [R1+0x1590] ;  /* 0x0015900001527983 */ /* 0x000f280000300a00 */
[----:B------:R-:W4:Y:S01]  /*35980*/  LDL.LU.64 R80, [R1+0x1580] ;  /* 0x0015800001507983 */ /* 0x000f220000300a00 */
[----:B------:R-:W-:-:S04]  /*35990*/  IADD3 R125, P1, PT, R78, UR13, RZ ;  /* 0x0000000d4e7d7c10 */ /* 0x000fc8000ff3e0ff */
        /* <DEDUP_REMOVED lines=10> */
[----:B------:R-:W-:Y:S02]  /*35a40*/  IADD3.X R122, PT, PT, R93, UR9, RZ, P0, !PT ;  /* 0x000000095d7a7c10 */ /* 0x000fe400087fe4ff */
[----:B------:R-:W-:Y:S02]  /*35a50*/  IADD3.X R116, PT, PT, R91, UR9, RZ, P1, !PT ;  /* 0x000000095b747c10 */ /* 0x000fe40008ffe4ff */
[----:B------:R-:W-:-:S04]  /*35a60*/  IADD3 R119, P0, PT, R68, UR13, RZ ;  /* 0x0000000d44777c10 */ /* 0x000fc8000ff1e0ff */
[----:B------:R-:W-:Y:S02]  /*35a70*/  IADD3.X R118, PT, PT, R69, UR9, RZ, P0, !PT ;  /* 0x0000000945767c10 */ /* 0x000fe400087fe4ff */
[----:B------:R-:W3:Y:S01]  /*35a80*/  LDL.LU.64 R68, [R1+0x1560] ;  /* 0x0015600001447983 */ /* 0x000ee20000300a00 */
[----:B------:R-:W-:-:S04]  /*35a90*/  IADD3 R113, P1, PT, R6, UR13, RZ ;  /* 0x0000000d06717c10 */ /* 0x000fc8000ff3e0ff */
[----:B------:R-:W-:Y:S02]  /*35aa0*/  IADD3.X R112, PT, PT, R7, UR9, RZ, P1, !PT ;  /* 0x0000000907707c10 */ /* 0x000fe40008ffe4ff */
[----:B------:R-:W4:Y:S01]  /*35ab0*/  LDL.LU.64 R6, [R1+0x1558] ;  /* 0x0015580001067983 */ /* 0x000f220000300a00 */
[----:B------:R-:W-:Y:S02]  /*35ac0*/  IADD3 R115, P0, PT, R88, UR13, RZ ;  /* 0x0000000d58737c10 */ /* 0x000fe4000ff1e0ff */
[----:B------:R-:W-:Y:S02]  /*35ad0*/  IADD3 R109, P1, PT, R86, UR13, RZ ;  /* 0x0000000d566d7c10 */ /* 0x000fe4000ff3e0ff */
[----:B------:R-:W-:Y:S02]  /*35ae0*/  IADD3.X R114, PT, PT, R89, UR9, RZ, P0, !PT ;  /* 0x0000000959727c10 */ /* 0x000fe400087fe4ff */
[----:B------:R-:W-:Y:S02]  /*35af0*/  IADD3.X R108, PT, PT, R87, UR9, RZ, P1, !PT ;  /* 0x00000009576c7c10 */ /* 0x000fe40008ffe4ff */
        /* <DEDUP_REMOVED lines=12> */
[----:B------:R-:W-:-:S03]  /*35bc0*/  IADD3 R147, P0, PT, R80, UR13, RZ ;  /* 0x0000000d50937c10 */ /* 0x000fc6000ff1e0ff */
[----:B------:R-:W4:Y:S01]  /*35bd0*/  LDL.LU.64 R82, [R1+0x1530] ;  /* 0x0015300001527983 */ /* 0x000f220000300a00 */
[----:B------:R-:W-:-:S03]  /*35be0*/  IADD3.X R146, PT, PT, R81, UR9, RZ, P0, !PT ;  /* 0x0000000951927c10 */ /* 0x000fc600087fe4ff */
[----:B------:R-:W4:Y:S01]  /*35bf0*/  LDL.LU.64 R80, [R1+0x1528] ;  /* 0x0015280001507983 */ /* 0x000f220000300a00 */
[----:B------:R-:W-:-:S04]  /*35c00*/  IADD3 R141, P1, PT, R78, UR13, RZ ;  /* 0x0000000d4e8d7c10 */ /* 0x000fc8000ff3e0ff */
[----:B------:R-:W-:Y:S02]  /*35c10*/  IADD3.X R140, PT, PT, R79, UR9, RZ, P1, !PT ;  /* 0x000000094f8c7c10 */ /* 0x000fe40008ffe4ff */
[----:B------:R-:W-:Y:S01]  /*35c20*/  IADD3 R143, P0, PT, R76, UR13, RZ ;  /* 0x0000000d4c8f7c10 */ /* 0x000fe2000ff1e0ff */
[----:B------:R-:W4:Y:S03]  /*35c30*/  LDL.LU.64 R78, [R1+0x1520] ;  /* 0x00152000014e7983 */ /* 0x000f260000300a00 */
[----:B------:R-:W-:Y:S02]  /*35c40*/  IADD3.X R142, PT, PT, R77, UR9, RZ, P0, !PT ;  /* 0x000000094d8e7c10 */ /* 0x000fe400087fe4ff */
[----:B--2---:R-:W-:-:S04]  /*35c50*/  IADD3 R137, P1, PT, R70, UR13, RZ ;  /* 0x0000000d46897c10 */ /* 0x004fc8000ff3e0ff */
[----:B------:R-:W-:Y:S02]  /*35c60*/  IADD3.X R136, PT, PT, R71, UR9, RZ, P1, !PT ;  /* 0x0000000947887c10 */ /* 0x000fe40008ffe4ff */
[----:B------:R-:W2:Y:S01]  /*35c70*/  LDL.LU.64 R70, [R1+0x1518] ;  /* 0x0015180001467983 */ /* 0x000ea20000300a00 */
[----:B---3--:R-:W-:-:S04]  /*35c80*/  IADD3 R139, P0, PT, R68, UR13, RZ ;  /* 0x0000000d448b7c10 */ /* 0x008fc8000ff1e0ff */
[----:B------:R-:W-:Y:S02]  /*35c90*/  IADD3.X R138, PT, PT, R69, UR9, RZ, P0, !PT ;  /* 0x00000009458a7c10 */ /* 0x000fe400087fe4ff */
[----:B------:R-:W3:Y:S01]  /*35ca0*/  LDL.LU.64 R68, [R1+0x1510] ;  /* 0x0015100001447983 */ /* 0x000ee20000300a00 */
[----:B----4-:R-:W-:-:S04]  /*35cb0*/  IADD3 R105, P1, PT, R6, UR13, RZ ;  /* 0x0000000d06697c10 */ /* 0x010fc8000ff3e0ff */
[----:B------:R-:W-:Y:S02]  /*35cc0*/  IADD3.X R104, PT, PT, R7, UR9, RZ, P1, !PT ;  /* 0x0000000907687c10 */ /* 0x000fe40008ffe4ff */
[----:B------:R-:W4:Y:S04]  /*35cd0*/  LDL.LU.64 R6, [R1+0x1508] ;  /* 0x0015080001067983 */ /* 0x000f280000300a00 */
[----:B------:R-:W4:Y:S04]  /*35ce0*/  LDL.LU R240, [R1+0xa60] ;  /* 0x000a600001f07983 */ /* 0x000f280000300800 */
[----:B------:R-:W4:Y:S04]  /*35cf0*/  LDL.LU R241, [R1+0xa64] ;  /* 0x000a640001f17983 */ /* 0x000f280000300800 */
[----:B------:R-:W4:Y:S04]  /*35d00*/  LDL.LU R242, [R1+0xa68] ;  /* 0x000a680001f27983 */ /* 0x000f280000300800 */
[----:B------:R-:W4:Y:S04]  /*35d10*/  LDL.LU R243, [R1+0xa6c] ;  /* 0x000a6c0001f37983 */ /* 0x000f280000300800 */
[----:B------:R-:W4:Y:S01]  /*35d20*/  LDL.LU.64 R76, [R1+0x1500] ;  /* 0x00150000014c7983 */ /* 0x000f220000300a00 */
[----:B------:R-:W-:-:S04]  /*35d30*/  IADD3 R107, P0, PT, R74, UR13, RZ ;  /* 0x0000000d4a6b7c10 */ /* 0x000fc8000ff1e0ff */
[----:B------:R-:W-:Y:S02]  /*35d40*/  IADD3.X R106, PT, PT, R75, UR9, RZ, P0, !PT ;  /* 0x000000094b6a7c10 */ /* 0x000fe400087fe4ff */
[----:B------:R-:W4:Y:S01]  /*35d50*/  LDL.LU.64 R74, [R1+0x14f8] ;  /* 0x0014f800014a7983 */ /* 0x000f220000300a00 */
[----:B------:R-:W-:-:S04]  /*35d60*/  IADD3 R101, P1, PT, R72, UR13, RZ ;  /* 0x0000000d48657c10 */ /* 0x000fc8000ff3e0ff */
[----:B------:R-:W-:Y:S02]  /*35d70*/  IADD3.X R100, PT, PT, R73, UR9, RZ, P1, !PT ;  /* 0x0000000949647c10 */ /* 0x000fe40008ffe4ff */
[----:B------:R-:W4:Y:S04]  /*35d80*/  LDL.LU.64 R72, [R1+0x14f0] ;  /* 0x0014f00001487983 */ /* 0x000f280000300a00 */
[----:B------:R-:W4:Y:S04]  /*35d90*/  LDL.LU R244, [R1+0xa20] ;  /* 0x000a200001f47983 */ /* 0x000f280000300800 */
[----:B------:R-:W4:Y:S04]  /*35da0*/  LDL.LU R245, [R1+0xa24] ;  /* 0x000a240001f57983 */ /* 0x000f280000300800 */
[----:B------:R-:W4:Y:S04]  /*35db0*/  LDL.LU R246, [R1+0xa28] ;  /* 0x000a280001f67983 */ /* 0x000f280000300800 */
[----:B------:R-:W4:Y:S01]  /*35dc0*/  LDL.LU R247, [R1+0xa2c] ;  /* 0x000a2c0001f77983 */ /* 0x000f220000300800 */
[----:B------:R-:W-:-:S02]  /*35dd0*/  IADD3 R103, P0, PT, R86, UR13, RZ ;  /* 0x0000000d56677c10 */ /* 0x000fc4000ff1e0ff */
[----:B------:R-:W-:Y:S01]  /*35de0*/  IADD3 R97, P1, PT, R84, UR13, RZ ;  /* 0x0000000d54617c10 */ /* 0x000fe2000ff3e0ff */
[----:B------:R-:W4:Y:S01]  /*35df0*/  LDL.LU R248, [R1+0x9a0] ;  /* 0x0009a00001f87983 */ /* 0x000f220000300800 */
[----:B------:R-:W-:Y:S02]  /*35e00*/  IADD3.X R102, PT, PT, R87, UR9, RZ, P0, !PT ;  /* 0x0000000957667c10 */ /* 0x000fe400087fe4ff */
[----:B------:R-:W-:Y:S01]  /*35e10*/  IADD3.X R96, PT, PT, R85, UR9, RZ, P1, !PT ;  /* 0x0000000955607c10 */ /* 0x000fe20008ffe4ff */
[----:B------:R-:W4:Y:S01]  /*35e20*/  LDL.LU R249, [R1+0x9a4] ;  /* 0x0009a40001f97983 */ /* 0x000f220000300800 */
[----:B------:R-:W-:Y:S02]  /*35e30*/  IADD3 R99, P0, PT, R82, UR13, RZ ;  /* 0x0000000d52637c10 */ /* 0x000fe4000ff1e0ff */
[----:B------:R-:W-:Y:S01]  /*35e40*/  IADD3 R93, P1, PT, R80, UR13, RZ ;  /* 0x0000000d505d7c10 */ /* 0x000fe2000ff3e0ff */
[----:B------:R-:W4:Y:S01]  /*35e50*/  LDL.LU R250, [R1+0x9a8] ;  /* 0x0009a80001fa7983 */ /* 0x000f220000300800 */
[----:B------:R-:W-:-:S02]  /*35e60*/  IADD3.X R98, PT, PT, R83, UR9, RZ, P0, !PT ;  /* 0x0000000953627c10 */ /* 0x000fc400087fe4ff */
[----:B------:R-:W-:Y:S01]  /*35e70*/  IADD3.X R92, PT, PT, R81, UR9, RZ, P1, !PT ;  /* 0x00000009515c7c10 */ /* 0x000fe20008ffe4ff */
[----:B------:R-:W4:Y:S01]  /*35e80*/  LDL.LU R251, [R1+0x9ac] ;  /* 0x0009ac0001fb7983 */ /* 0x000f220000300800 */
[----:B------:R-:W-:-:S03]  /*35e90*/  IADD3 R95, P0, PT, R78, UR13, RZ ;  /* 0x0000000d4e5f7c10 */ /* 0x000fc6000ff1e0ff */
[----:B------:R-:W4:Y:S01]  /*35ea0*/  LDL.LU.64 R160, [R1+0x14e8] ;  /* 0x0014e80001a07983 */ /* 0x000f220000300a00 */
[----:B------:R-:W-:Y:S02]  /*35eb0*/  IADD3.X R94, PT, PT, R79, UR9, RZ, P0, !PT ;  /* 0x000000094f5e7c10 */ /* 0x000fe400087fe4ff */
[----:B--2---:R-:W-:-:S04]  /*35ec0*/  IADD3 R89, P1, PT, R70, UR13, RZ ;  /* 0x0000000d46597c10 */ /* 0x004fc8000ff3e0ff */
[----:B------:R-:W-:Y:S02]  /*35ed0*/  IADD3.X R88, PT, PT, R71, UR9, RZ, P1, !PT ;  /* 0x0000000947587c10 */ /* 0x000fe40008ffe4ff */
[----:B------:R-:W2:Y:S01]  /*35ee0*/  LDL.LU.64 R70, [R1+0x14e0] ;  /* 0x0014e00001467983 */ /* 0x000ea20000300a00 */
[----:B---3--:R-:W-:-:S04]  /*35ef0*/  IADD3 R91, P0, PT, R68, UR13, RZ ;  /* 0x0000000d445b7c10 */ /* 0x008fc8000ff1e0ff */
[----:B------:R-:W-:Y:S01]  /*35f00*/  IADD3.X R90, PT, PT, R69, UR9, RZ, P0, !PT ;  /* 0x00000009455a7c10 */ /* 0x000fe200087fe4ff */
[----:B----4-:R-:W-:-:S15]  /*35f10*/  HMMA.1688.F32.TF32 R80, R224, R22, R240 ;  /* 0x00000016e050723c */ /* 0x010fde00000810f0 */
[----:B------:R-:W-:-:S04]  /*35f20*/  NOP ;  /* 0x0000000000007918 */ /* 0x000fc80000000000 */
[----:B------:R1:W-:Y:S04]  /*35f30*/  STL.64 [R1+0xca0], R80 ;  /* 0x000ca05001007387 */ /* 0x0003e80000100a00 */
[----:B------:R3:W-:Y:S04]  /*35f40*/  STL.64 [R1+0xca8], R82 ;  /* 0x000ca85201007387 */ /* 0x0007e80000100a00 */
[----:B------:R-:W4:Y:S01]  /*35f50*/  LDL.LU.64 R68, [R1+0x14d8] ;  /* 0x0014d80001447983 */ /* 0x000f220000300a00 */
[----:B------:R-:W-:-:S04]  /*35f60*/  IADD3 R85, P1, PT, R6, UR13, RZ ;  /* 0x0000000d06557c10 */ /* 0x000fc8000ff3e0ff */
[----:B------:R-:W-:Y:S02]  /*35f70*/  IADD3.X R84, PT, PT, R7, UR9, RZ, P1, !PT ;  /* 0x0000000907547c10 */ /* 0x000fe40008ffe4ff */
[----:B------:R-:W4:Y:S01]  /*35f80*/  LDL.LU.64 R6, [R1+0x14d0] ;  /* 0x0014d00001067983 */ /* 0x000f220000300a00 */
[----:B-1----:R-:W-:-:S03]  /*35f90*/  IADD3 R81, P1, PT, R74, UR13, RZ ;  /* 0x0000000d4a517c10 */ /* 0x002fc6000ff3e0ff */
[----:B------:R-:W4:Y:S01]  /*35fa0*/  LDL.LU R240, [R1+0x970] ;  /* 0x0009700001f07983 */ /* 0x000f220000300800 */
[----:B------:R-:W-:-:S03]  /*35fb0*/  IADD3.X R80, PT, PT, R75, UR9, RZ, P1, !PT ;  /* 0x000000094b507c10 */ /* 0x000fc60008ffe4ff */
[----:B------:R-:W4:Y:S04]  /*35fc0*/  LDL.LU R241, [R1+0x974] ;  /* 0x0009740001f17983 */ /* 0x000f280000300800 */
[----:B------:R-:W4:Y:S04]  /*35fd0*/  LDL.LU R242, [R1+0x978] ;  /* 0x0009780001f27983 */ /* 0x000f280000300800 */
[----:B------:R-:W4:Y:S04]  /*35fe0*/  LDL.LU R243, [R1+0x97c] ;  /* 0x00097c0001f37983 */ /* 0x000f280000300800 */
[----:B------:R-:W4:Y:S04]  /*35ff0*/  LDL.LU.64 R170, [R1+0x14c8] ;  /* 0x0014c80001aa7983 */ /* 0x000f280000300a00 */
[----:B------:R-:W4:Y:S01]  /*36000*/  LDL.LU.64 R168, [R1+0x14b0] ;  /* 0x0014b00001a87983 */ /* 0x000f220000300a00 */
[----:B---3--:R-:W-:-:S04]  /*36010*/  IADD3 R83, P2, PT, R72, UR13, RZ ;  /* 0x0000000d48537c10 */ /* 0x008fc8000ff5e0ff */
[----:B------:R-:W-:Y:S02]  /*36020*/  IADD3.X R82, PT, PT, R73, UR9, RZ, P2, !PT ;  /* 0x0000000949527c10 */ /* 0x000fe400097fe4ff */
[----:B------:R-:W-:-:S15]  /*36030*/  HMMA.1688.F32.TF32 R72, R224, R26, R244 ;  /* 0x0000001ae048723c */ /* 0x000fde00000810f4 */
[----:B------:R-:W-:-:S04]  /*36040*/  NOP ;  /* 0x0000000000007918 */ /* 0x000fc80000000000 */
[----:B------:R4:W-:Y:S04]  /*36050*/  STL.64 [R1+0xc90], R72 ;  /* 0x000c904801007387 */ /* 0x0009e80000100a00 */
[----:B------:R1:W-:Y:S04]  /*36060*/  STL.64 [R1+0xc98], R74 ;  /* 0x000c984a01007387 */ /* 0x0003e80000100a00 */
[----:B------:R-:W3:Y:S04]  /*36070*/  LDL.LU.64 R166, [R1+0x14a8] ;  /* 0x0014a80001a67983 */ /* 0x000ee80000300a00 */
[----:B------:R-:W3:Y:S04]  /*36080*/  LDL.LU.64 R164, [R1+0x14a0] ;  /* 0x0014a00001a47983 */ /* 0x000ee80000300a00 */
[----:B------:R-:W3:Y:S04]  /*36090*/  LDL.LU R244, [R1+0x920] ;  /* 0x0009200001f47983 */ /* 0x000ee80000300800 */
[----:B------:R-:W3:Y:S04]  /*360a0*/  LDL.LU R245, [R1+0x924] ;  /* 0x0009240001f57983 */ /* 0x000ee80000300800 */
[----:B------:R-:W3:Y:S01]  /*360b0*/  LDL.LU R246, [R1+0x928] ;  /* 0x0009280001f67983 */ /* 0x000ee20000300800 */
[----:B------:R-:W-:-:S03]  /*360c0*/  IADD3 R87, P0, PT, R76, UR13, RZ ;  /* 0x0000000d4c577c10 */ /* 0x000fc6000ff1e0ff */
[----:B------:R-:W3:Y:S01]  /*360d0*/  LDL.LU R247, [R1+0x92c] ;  /* 0x00092c0001f77983 */ /* 0x000ee20000300800 */
[----:B------:R-:W-:Y:S02]  /*360e0*/  IADD3.X R86, PT, PT, R77, UR9, RZ, P0, !PT ;  /* 0x000000094d567c10 */ /* 0x000fe400087fe4ff */
[----:B------:R-:W-:-:S04]  /*360f0*/  IADD3 R77, P0, PT, R160, UR13, RZ ;  /* 0x0000000da04d7c10 */ /* 0x000fc8000ff1e0ff */
[----:B------:R-:W-:Y:S02]  /*36100*/  IADD3.X R76, PT, PT, R161, UR9, RZ, P0, !PT ;  /* 0x00000009a14c7c10 */ /* 0x000fe400087fe4ff */
[----:B------:R-:W3:Y:S04]  /*36110*/  LDL.LU.64 R160, [R1+0x1498] ;  /* 0x0014980001a07983 */ /* 0x000ee80000300a00 */
[----:B------:R-:W3:Y:S01]  /*36120*/  LDL.LU.64 R26, [R1+0x1490] ;  /* 0x00149000011a7983 */ /* 0x000ee20000300a00 */
[----:B--2---:R-:W-:-:S04]  /*36130*/  IADD3 R79, P1, PT, R70, UR13, RZ ;  /* 0x0000000d464f7c10 */ /* 0x004fc8000ff3e0ff */
[----:B------:R-:W-:Y:S02]  /*36140*/  IADD3.X R78, PT, PT, R71, UR9, RZ, P1, !PT ;  /* 0x00000009474e7c10 */ /* 0x000fe40008ffe4ff */
[----:B----4-:R-:W-:-:S04]  /*36150*/  IADD3 R73, P2, PT, R68, UR13, RZ ;  /* 0x0000000d44497c10 */ /* 0x010fc8000ff5e0ff */
[----:B------:R-:W-:Y:S02]  /*36160*/  IADD3.X R72, PT, PT, R69, UR9, RZ, P2, !PT ;  /* 0x0000000945487c10 */ /* 0x000fe400097fe4ff */
[----:B------:R-:W-:Y:S01]  /*36170*/  HMMA.1688.F32.TF32 R68, R224, R30, R248 ;  /* 0x0000001ee044723c */ /* 0x000fe200000810f8 */
[----:B-1----:R-:W-:-:S04]  /*36180*/  IADD3 R75, P3, PT, R6, UR13, RZ ;  /* 0x0000000d064b7c10 */ /* 0x002fc8000ff7e0ff */
[----:B------:R-:W-:-:S14]  /*36190*/  IADD3.X R74, PT, PT, R7, UR9, RZ, P3, !PT ;  /* 0x00000009074a7c10 */ /* 0x000fdc0009ffe4ff */
[----:B------:R1:W-:Y:S04]  /*361a0*/  STL.64 [R1+0xc80], R68 ;  /* 0x000c804401007387 */ /* 0x0003e80000100a00 */
[----:B------:R-:W-:Y:S04]  /*361b0*/  STL.64 [R1+0xc88], R70 ;  /* 0x000c884601007387 */ /* 0x000fe80000100a00 */
[----:B------:R-:W2:Y:S04]  /*361c0*/  LDL.LU.64 R22, [R1+0x1488] ;  /* 0x0014880001167983 */ /* 0x000ea80000300a00 */
[----:B------:R-:W4:Y:S04]  /*361d0*/  LDL.LU.64 R6, [R1+0x1480] ;  /* 0x0014800001067983 */ /* 0x000f280000300a00 */
[----:B------:R-:W4:Y:S04]  /*361e0*/  LDL.LU R248, [R1+0x8e0] ;  /* 0x0008e00001f87983 */ /* 0x000f280000300800 */
[----:B------:R-:W4:Y:S04]  /*361f0*/  LDL.LU R249, [R1+0x8e4] ;  /* 0x0008e40001f97983 */ /* 0x000f280000300800 */
[----:B------:R-:W4:Y:S04]  /*36200*/  LDL.LU R250, [R1+0x8e8] ;  /* 0x0008e80001fa7983 */ /* 0x000f280000300800 */
[----:B------:R-:W4:Y:S01]  /*36210*/  LDL.LU R251, [R1+0x8ec] ;  /* 0x0008ec0001fb7983 */ /* 0x000f220000300800 */
[----:B-1----:R-:W-:-:S04]  /*36220*/  IADD3 R69, P3, PT, R170, UR13, RZ ;  /* 0x0000000daa457c10 */ /* 0x002fc8000ff7e0ff */
[----:B------:R-:W-:Y:S02]  /*36230*/  IADD3.X R68, PT, PT, R171, UR9, RZ, P3, !PT ;  /* 0x00000009ab447c10 */ /* 0x000fe40009ffe4ff */
[----:B---3--:R-:W-:Y:S02]  /*36240*/  IADD3 R237, P1, PT, R166, UR13, RZ ;  /* 0x0000000da6ed7c10 */ /* 0x008fe4000ff3e0ff */
[----:B------:R-:W-:Y:S02]  /*36250*/  IADD3 R239, P2, PT, R164, UR13, RZ ;  /* 0x0000000da4ef7c10 */ /* 0x000fe4000ff5e0ff */
[----:B------:R-:W-:Y:S02]  /*36260*/  IADD3.X R236, PT, PT, R167, UR9, RZ, P1, !PT ;  /* 0x00000009a7ec7c10 */ /* 0x000fe40008ffe4ff */
[----:B------:R-:W-:Y:S02]  /*36270*/  IADD3.X R238, PT, PT, R165, UR9, RZ, P2, !PT ;  /* 0x00000009a5ee7c10 */ /* 0x000fe400097fe4ff */
[----:B------:R-:W-:-:S15]  /*36280*/  HMMA.1688.F32.TF32 R164, R224, R34, R240 ;  /* 0x00000022e0a4723c */ /* 0x000fde00000810f0 */
[----:B------:R-:W-:-:S04]  /*36290*/  NOP ;  /* 0x0000000000007918 */ /* 0x000fc80000000000 */
[----:B------:R-:W-:Y:S04]  /*362a0*/  STL.64 [R1+0xc70], R164 ;  /* 0x000c70a401007387 */ /* 0x000fe80000100a00 */
[----:B------:R1:W-:Y:S01]  /*362b0*/  STL.64 [R1+0xc78], R166 ;  /* 0x000c78a601007387 */ /* 0x0003e20000100a00 */
[----:B------:R-:W-:-:S03]  /*362c0*/  IADD3 R207, P1, PT, R26, UR13, RZ ;  /* 0x0000000d1acf7c10 */ /* 0x000fc6000ff3e0ff */
[----:B------:R-:W3:Y:S01]  /*362d0*/  LDL.LU.64 R34, [R1+0x1478] ;  /* 0x0014780001227983 */ /* 0x000ee20000300a00 */
[----:B-1----:R-:W-:Y:S03]  /*362e0*/  HMMA.1688.F32.TF32 R164, R224, R38, R244 ;  /* 0x00000026e0a4723c */ /* 0x002fe600000810f4 */
[----:B------:R-:W3:Y:S01]  /*362f0*/  LDL.LU.64 R30, [R1+0x1470] ;  /* 0x00147000011e7983 */ /* 0x000ee20000300a00 */
[----:B------:R-:W-:-:S15]  /*36300*/  IADD3.X R206, PT, PT, R27, UR9, RZ, P1, !PT ;  /* 0x000000091bce7c10 */ /* 0x000fde0008ffe4ff */
[----:B------:R1:W-:Y:S04]  /*36310*/  STL.64 [R1+0xc60], R164 ;  /* 0x000c60a401007387 */ /* 0x0003e80000100a00 */
[----:B------:R1:W-:Y:S04]  /*36320*/  STL.64 [R1+0xc68], R166 ;  /* 0x000c68a601007387 */ /* 0x0003e80000100a00 */
[----:B------:R-:W3:Y:S01]  /*36330*/  LDL.LU.64 R26, [R1+0x1468] ;  /* 0x00146800011a7983 */ /* 0x000ee20000300a00 */
[----:B--2---:R-:W-:-:S04]  /*36340*/  IADD3 R209, P2, PT, R22, UR13, RZ ;  /* 0x0000000d16d17c10 */ /* 0x004fc8000ff5e0ff */
[----:B------:R-:W-:Y:S02]  /*36350*/  IADD3.X R208, PT, PT, R23, UR9, RZ, P2, !PT ;  /* 0x0000000917d07c10 */ /* 0x000fe400097fe4ff */
[----:B------:R-:W2:Y:S01]  /*36360*/  LDL.LU.64 R22, [R1+0x1460] ;  /* 0x0014600001167983 */ /* 0x000ea20000300a00 */
[----:B----4-:R-:W-:-:S03]  /*36370*/  IADD3 R211, P3, PT, R6, UR13, RZ ;  /* 0x0000000d06d37c10 */ /* 0x010fc6000ff7e0ff */
[----:B------:R-:W4:Y:S04]  /*36380*/  LDL.LU R176, [R1+0x8c0] ;  /* 0x0008c00001b07983 */ /* 0x000f280000300800 */
[----:B------:R-:W4:Y:S04]  /*36390*/  LDL.LU R177, [R1+0x8c4] ;  /* 0x0008c40001b17983 */ /* 0x000f280000300800 */
[----:B------:R-:W4:Y:S04]  /*363a0*/  LDL.LU R178, [R1+0x8c8] ;  /* 0x0008c80001b27983 */ /* 0x000f280000300800 */
[----:B------:R-:W4:Y:S01]  /*363b0*/  LDL.LU R179, [R1+0x8cc] ;  /* 0x0008cc0001b37983 */ /* 0x000f220000300800 */
[----:B------:R-:W-:-:S03]  /*363c0*/  IADD3.X R210, PT, PT, R7, UR9, RZ, P3, !PT ;  /* 0x0000000907d27c10 */ /* 0x000fc60009ffe4ff */
[----:B------:R-:W4:Y:S04]  /*363d0*/  LDL.LU R172, [R1+0x890] ;  /* 0x0008900001ac7983 */ /* 0x000f280000300800 */
[----:B------:R-:W4:Y:S04]  /*363e0*/  LDL.LU R173, [R1+0x894] ;  /* 0x0008940001ad7983 */ /* 0x000f280000300800 */
[----:B------:R-:W4:Y:S04]  /*363f0*/  LDL.LU R174, [R1+0x898] ;  /* 0x0008980001ae7983 */ /* 0x000f280000300800 */
[----:B------:R-:W4:Y:S04]  /*36400*/  LDL.LU R175, [R1+0x89c] ;  /* 0x00089c0001af7983 */ /* 0x000f280000300800 */
[----:B------:R-:W4:Y:S04]  /*36410*/  LDL.LU.64 R6, [R1+0x1458] ;  /* 0x0014580001067983 */ /* 0x000f280000300a00 */
[----:B-1----:R-:W4:Y:S01]  /*36420*/  LDL.LU.64 R164, [R1+0x1450] ;  /* 0x0014500001a47983 */ /* 0x002f220000300a00 */
[----:B------:R-:W-:-:S03]  /*36430*/  IADD3 R71, P0, PT, R168, UR13, RZ ;  /* 0x0000000da8477c10 */ /* 0x000fc6000ff1e0ff */
[----:B------:R-:W4:Y:S01]  /*36440*/  LDL.LU.64 R166, [R1+0x1448] ;  /* 0x0014480001a67983 */ /* 0x000f220000300a00 */
[----:B------:R-:W-:Y:S02]  /*36450*/  IADD3.X R70, PT, PT, R169, UR9, RZ, P0, !PT ;  /* 0x00000009a9467c10 */ /* 0x000fe400087fe4ff */
[----:B------:R-:W-:Y:S01]  /*36460*/  HMMA.1688.F32.TF32 R168, R224, R42, R248 ;  /* 0x0000002ae0a8723c */ /* 0x000fe200000810f8 */
[----:B------:R-:W-:Y:S01]  /*36470*/  IADD3 R205, P0, PT, R160, UR13, RZ ;  /* 0x0000000da0cd7c10 */ /* 0x000fe2000ff1e0ff */
[----:B------:R-:W4:Y:S03]  /*36480*/  LDL.LU.64 R38, [R1+0x1440] ;  /* 0x0014400001267983 */ /* 0x000f260000300a00 */
[----:B------:R-:W-:Y:S02]  /*36490*/  IADD3.X R204, PT, PT, R161, UR9, RZ, P0, !PT ;  /* 0x00000009a1cc7c10 */ /* 0x000fe400087fe4ff */
[----:B---3--:R-:W-:-:S04]  /*364a0*/  IADD3 R213, P0, PT, R34, UR13, RZ ;  /* 0x0000000d22d57c10 */ /* 0x008fc8000ff1e0ff */
[----:B------:R-:W-:Y:S02]  /*364b0*/  IADD3.X R212, PT, PT, R35, UR9, RZ, P0, !PT ;  /* 0x0000000923d47c10 */ /* 0x000fe400087fe4ff */
[----:B------:R-:W-:-:S04]  /*364c0*/  IADD3 R215, P1, PT, R30, UR13, RZ ;  /* 0x0000000d1ed77c10 */ /* 0x000fc8000ff3e0ff */
[----:B------:R-:W-:Y:S02]  /*364d0*/  IADD3.X R214, PT, PT, R31, UR9, RZ, P1, !PT ;  /* 0x000000091fd67c10 */ /* 0x000fe40008ffe4ff */
[----:B------:R-:W3:Y:S04]  /*364e0*/  LDL.LU.64 R30, [R1+0x1438] ;  /* 0x00143800011e7983 */ /* 0x000ee80000300a00 */
[----:B------:R-:W3:Y:S04]  /*364f0*/  LDL.LU.64 R34, [R1+0x1430] ;  /* 0x0014300001227983 */ /* 0x000ee80000300a00 */
[----:B------:R1:W-:Y:S04]  /*36500*/  STL.64 [R1+0xc50], R168 ;  /* 0x000c50a801007387 */ /* 0x0003e80000100a00 */
[----:B------:R1:W-:Y:S04]  /*36510*/  STL.64 [R1+0xc58], R170 ;  /* 0x000c58aa01007387 */ /* 0x0003e80000100a00 */
[----:B------:R-:W3:Y:S01]  /*36520*/  LDL.LU.64 R160, [R1+0x1428] ;  /* 0x0014280001a07983 */ /* 0x000ee20000300a00 */
[----:B------:R-:W-:-:S04]  /*36530*/  IADD3 R241, P2, PT, R26, UR13, RZ ;  /* 0x0000000d1af17c10 */ /* 0x000fc8000ff5e0ff */
[----:B------:R-:W-:Y:S02]  /*36540*/  IADD3.X R240, PT, PT, R27, UR9, RZ, P2, !PT ;  /* 0x000000091bf07c10 */ /* 0x000fe400097fe4ff */
[----:B------:R-:W3:Y:S01]  /*36550*/  LDL.LU.64 R26, [R1+0x1420] ;  /* 0x00142000011a7983 */ /* 0x000ee20000300a00 */
[----:B--2---:R-:W-:-:S04]  /*36560*/  IADD3 R243, P3, PT, R22, UR13, RZ ;  /* 0x0000000d16f37c10 */ /* 0x004fc8000ff7e0ff */
[----:B------:R-:W-:Y:S02]  /*36570*/  IADD3.X R242, PT, PT, R23, UR9, RZ, P3, !PT ;  /* 0x0000000917f27c10 */ /* 0x000fe40009ffe4ff */
[----:B------:R-:W2:Y:S04]  /*36580*/  LDL.LU.64 R22, [R1+0x1418] ;  /* 0x0014180001167983 */ /* 0x000ea80000300a00 */
[----:B-1----:R-:W2:Y:S04]  /*36590*/  LDL.LU R168, [R1+0x880] ;  /* 0x0008800001a87983 */ /* 0x002ea80000300800 */
[----:B------:R-:W2:Y:S04]  /*365a0*/  LDL.LU R169, [R1+0x884] ;  /* 0x0008840001a97983 */ /* 0x000ea80000300800 */
[----:B------:R-:W2:Y:S04]  /*365b0*/  LDL.LU R170, [R1+0x888] ;  /* 0x0008880001aa7983 */ /* 0x000ea80000300800 */
[----:B------:R-:W2:Y:S01]  /*365c0*/  LDL.LU R171, [R1+0x88c] ;  /* 0x00088c0001ab7983 */ /* 0x000ea20000300800 */
[----:B----4-:R-:W-:-:S02]  /*365d0*/  IADD3 R245, P0, PT, R6, UR13, RZ ;  /* 0x0000000d06f57c10 */ /* 0x010fc4000ff1e0ff */
[----:B------:R-:W-:Y:S02]  /*365e0*/  IADD3 R247, P1, PT, R164, UR13, RZ ;  /* 0x0000000da4f77c10 */ /* 0x000fe4000ff3e0ff */
[----:B------:R-:W-:Y:S02]  /*365f0*/  IADD3.X R244, PT, PT, R7, UR9, RZ, P0, !PT ;  /* 0x0000000907f47c10 */ /* 0x000fe400087fe4ff */
[----:B------:R-:W4:Y:S01]  /*36600*/  LDL.LU.64 R6, [R1+0x1410] ;  /* 0x0014100001067983 */ /* 0x000f220000300a00 */
[----:B------:R-:W-:-:S03]  /*36610*/  IADD3.X R246, PT, PT, R165, UR9, RZ, P1, !PT ;  /* 0x00000009a5f67c10 */ /* 0x000fc60008ffe4ff */
[----:B------:R-:W4:Y:S01]  /*36620*/  LDL.LU.64 R164, [R1+0x1408] ;  /* 0x0014080001a47983 */ /* 0x000f220000300a00 */
[----:B------:R-:W-:Y:S01]  /*36630*/  HMMA.1688.F32.TF32 R176, R224, R46, R176 ;  /* 0x0000002ee0b0723c */ /* 0x000fe200000810b0 */
[----:B------:R-:W-:-:S07]  /*36640*/  IADD3 R251, P3, PT, R38, UR13, RZ ;  /* 0x0000000d26fb7c10 */ /* 0x000fce000ff7e0ff */
[----:B------:R-:W-:Y:S01]  /*36650*/  HMMA.1688.F32.TF32 R172, R224, R50, R172 ;  /* 0x00000032e0ac723c */ /* 0x000fe200000810ac */
[----:B------:R-:W-:-:S10]  /*36660*/  IADD3.X R250, PT, PT, R39, UR9, RZ, P3, !PT ;  /* 0x0000000927fa7c10 */ /* 0x000fd40009ffe4ff */
[----:B------:R-:W-:Y:S04]  /*36670*/  STL.64 [R1+0xc40], R176 ;  /* 0x000c40b001007387 */ /* 0x000fe80000100a00 */
[----:B------:R1:W-:Y:S04]  /*36680*/  STL.64 [R1+0xc48], R178 ;  /* 0x000c48b201007387 */ /* 0x0003e80000100a00 */
[----:B------:R-:W-:Y:S04]  /*36690*/  STL.64 [R1+0xc30], R172 ;  /* 0x000c30ac01007387 */ /* 0x000fe80000100a00 */
[----:B------:R2:W-:Y:S01]  /*366a0*/  STL.64 [R1+0xc38], R174 ;  /* 0x000c38ae01007387 */ /* 0x0005e20000100a00 */
[----:B-1----:R-:W-:Y:S01]  /*366b0*/  IMAD.MOV.U32 R178, RZ, RZ, R4 ;  /* 0x000000ffffb27224 */ /* 0x002fe200078e0004 */
[----:B---3--:R-:W-:-:S02]  /*366c0*/  IADD3 R252, P0, PT, R30, UR13, RZ ;  /* 0x0000000d1efc7c10 */ /* 0x008fc4000ff1e0ff */
[----:B------:R-:W-:Y:S02]  /*366d0*/  IADD3 R39, P1, PT, R34, UR13, RZ ;  /* 0x0000000d22277c10 */ /* 0x000fe4000ff3e0ff */
[----:B------:R-:W-:Y:S02]  /*366e0*/  IADD3.X R31, PT, PT, R31, UR9, RZ, P0, !PT ;  /* 0x000000091f1f7c10 */ /* 0x000fe400087fe4ff */
[----:B------:R-:W-:Y:S02]  /*366f0*/  IADD3.X R34, PT, PT, R35, UR9, RZ, P1, !PT ;  /* 0x0000000923227c10 */ /* 0x000fe40008ffe4ff */
[----:B------:R-:W-:-:S04]  /*36700*/  IADD3 R43, P0, PT, R26, UR13, RZ ;  /* 0x0000000d1a2b7c10 */ /* 0x000fc8000ff1e0ff */
[----:B------:R-:W-:Y:S02]  /*36710*/  IADD3.X R38, PT, PT, R27, UR9, RZ, P0, !PT ;  /* 0x000000091b267c10 */ /* 0x000fe400087fe4ff */
[----:B--2---:R-:W-:-:S04]  /*36720*/  IADD3 R46, P1, PT, R22, UR13, RZ ;  /* 0x0000000d162e7c10 */ /* 0x004fc8000ff3e0ff */
[----:B------:R-:W-:Y:S02]  /*36730*/  IADD3.X R22, PT, PT, R23, UR9, RZ, P1, !PT ;  /* 0x0000000917167c10 */ /* 0x000fe40008ffe4ff */
[----:B----4-:R-:W-:Y:S02]  /*36740*/  IADD3 R27, P0, PT, R6, UR13, RZ ;  /* 0x0000000d061b7c10 */ /* 0x010fe4000ff1e0ff */
[----:B------:R-:W-:Y:S02]  /*36750*/  IADD3 R30, P1, PT, R164, UR13, RZ ;  /* 0x0000000da41e7c10 */ /* 0x000fe4000ff3e0ff */
[----:B------:R-:W-:Y:S02]  /*36760*/  IADD3.X R23, PT, PT, R7, UR9, RZ, P0, !PT ;  /* 0x0000000907177c10 */ /* 0x000fe400087fe4ff */
[----:B------:R-:W2:Y:S01]  /*36770*/  LDL.LU.64 R6, [R1+0x14c0] ;  /* 0x0014c00001067983 */ /* 0x000ea20000300a00 */
[----:B------:R-:W-:-:S03]  /*36780*/  IADD3.X R26, PT, PT, R165, UR9, RZ, P1, !PT ;  /* 0x00000009a51a7c10 */ /* 0x000fc60008ffe4ff */
[----:B------:R-:W3:Y:S04]  /*36790*/  LDL.LU.64 R164, [R1+0x14b8] ;  /* 0x0014b80001a47983 */ /* 0x000ee80000300a00 */
[----:B------:R-:W4:Y:S01]  /*367a0*/  LDL.LU R4, [R1+0x1734] ;  /* 0x0017340001047983 */ /* 0x000f220000300800 */
[----:B------:R-:W-:-:S04]  /*367b0*/  IADD3 R249, P2, PT, R166, UR13, RZ ;  /* 0x0000000da6f97c10 */ /* 0x000fc8000ff5e0ff */
[----:B------:R-:W-:Y:S02]  /*367c0*/  IADD3.X R248, PT, PT, R167, UR9, RZ, P2, !PT ;  /* 0x00000009a7f87c10 */ /* 0x000fe400097fe4ff */
[----:B------:R-:W-:-:S04]  /*367d0*/  IADD3 R42, P2, PT, R160, UR13, RZ ;  /* 0x0000000da02a7c10 */ /* 0x000fc8000ff5e0ff */
[----:B------:R-:W-:Y:S02]  /*367e0*/  IADD3.X R35, PT, PT, R161, UR9, RZ, P2, !PT ;  /* 0x00000009a1237c10 */ /* 0x000fe400097fe4ff */
[----:B------:R-:W1:Y:S01]  /*367f0*/  S2R R161, SR_TID.X ;  /* 0x0000000000a17919 */ /* 0x000e620000002100 */
[----:B------:R-:W-:Y:S01]  /*36800*/  HMMA.1688.F32.TF32 R172, R224, R54, R168 ;  /* 0x00000036e0ac723c */ /* 0x000fe200000810a8 */
[----:B------:R-:W-:Y:S02]  /*36810*/  IMAD.MOV.U32 R176, RZ, RZ, R9 ;  /* 0x000000ffffb07224 */ /* 0x000fe400078e0009 */
[----:B------:R-:W-:Y:S01]  /*36820*/  IMAD.MOV.U32 R177, RZ, RZ, R8 ;  /* 0x000000ffffb17224 */ /* 0x000fe200078e0008 */
[----:B------:R-:W3:Y:S01]  /*36830*/  LDL.LU R168, [R1+0x1744] ;  /* 0x0017440001a87983 */ /* 0x000ee20000300800 */
[----:B------:R-:W-:Y:S01]  /*36840*/  IMAD.MOV.U32 R179, RZ, RZ, R2 ;  /* 0x000000ffffb37224 */ /* 0x000fe200078e0002 */
[----:B------:R-:W-:-:S06]  /*36850*/  UIMAD UR15, UR4, -0x20, UR5 ;  /* 0xffffffe0040f78a4 */ /* 0x000fcc000f8e0205 */
[----:B------:R-:W-:Y:S07]  /*36860*/  HMMA.1688.F32.TF32 R176, R224, R58, R176 ;  /* 0x0000003ae0b0723c */ /* 0x000fee00000810b0 */
[----:B------:R1:W-:Y:S04]  /*36870*/  STL.64 [R1+0xa90], R172 ;  /* 0x000a90ac01007387 */ /* 0x0003e80000100a00 */
[----:B------:R1:W-:Y:S04]  /*36880*/  STL.64 [R1+0xa98], R174 ;  /* 0x000a98ae01007387 */ /* 0x0003e80000100a00 */
[----:B------:R-:W3:Y:S01]  /*36890*/  LDL.LU R51, [R1+0x174c] ;  /* 0x00174c0001337983 */ /* 0x000ee20000300800 */
[----:B-1----:R-:W-:-:S03]  /*368a0*/  LOP3.LUT R47, R161, 0x1f, RZ, 0xc0, !PT ;  /* 0x0000001fa12f7812 */ /* 0x002fc600078ec0ff */
[----:B------:R-:W3:Y:S04]  /*368b0*/  LDL.LU R54, [R1+0x173c] ;  /* 0x00173c0001367983 */ /* 0x000ee80000300800 */
[----:B------:R-:W3:Y:S01]  /*368c0*/  LDL.LU R172, [R1+0x840] ;  /* 0x0008400001ac7983 */ /* 0x000ee20000300800 */
[----:B------:R-:W-:Y:S01]  /*368d0*/  IMAD.MOV.U32 R174, RZ, RZ, R5 ;  /* 0x000000ffffae7224 */ /* 0x000fe200078e0005 */
[----:B------:R-:W-:Y:S02]  /*368e0*/  ISETP.GE.AND P0, PT, R47, UR15, PT ;  /* 0x0000000f2f007c0c */ /* 0x000fe4000bf06270 */
[----:B------:R-:W3:Y:S04]  /*368f0*/  LDL.LU R173, [R1+0x844] ;  /* 0x0008440001ad7983 */ /* 0x000ee80000300800 */
[----:B------:R-:W3:Y:S01]  /*36900*/  LDL.LU R5, [R1+0x1730] ;  /* 0x0017300001057983 */ /* 0x000ee20000300800 */
[----:B------:R-:W-:-:S03]  /*36910*/  SEL R2, RZ, 0x4, P0 ;  /* 0x00000004ff027807 */ /* 0x000fc60000000000 */
[----:B------:R-:W3:Y:S01]  /*36920*/  LDL.LU R167, [R1+0x1738] ;  /* 0x0017380001a77983 */ /* 0x000ee20000300800 */
[----:B--2---:R-:W-:-:S04]  /*36930*/  IADD3 R8, P1, PT, R6, UR13, RZ ;  /* 0x0000000d06087c10 */ /* 0x004fc8000ff3e0ff */
[----:B------:R-:W-:Y:S02]  /*36940*/  IADD3.X R6, PT, PT, R7, UR9, RZ, P1, !PT ;  /* 0x0000000907067c10 */ /* 0x000fe40008ffe4ff */
[----:B----4-:R-:W-:Y:S02]  /*36950*/  IADD3 R4, P1, PT, R4, UR12, RZ ;  /* 0x0000000c04047c10 */ /* 0x010fe4000ff3e0ff */
[----:B---3--:R-:W-:-:S03]  /*36960*/  IADD3 R9, P0, PT, R164, UR13, RZ ;  /* 0x0000000da4097c10 */ /* 0x008fc6000ff1e0ff */
[----:B------:R1:W-:Y:S01]  /*36970*/  STL [R1+0x1734], R4 ;  /* 0x0017340401007387 */ /* 0x0003e20000100800 */
[----:B------:R-:W-:-:S03]  /*36980*/  IADD3.X R7, PT, PT, R165, UR9, RZ, P0, !PT ;  /* 0x00000009a5077c10 */ /* 0x000fc600087fe4ff */
[----:B------:R-:W2:Y:S04]  /*36990*/  LDL.LU R169, [R1+0x1740] ;  /* 0x0017400001a97983 */ /* 0x000ea80000300800 */
[----:B------:R-:W-:Y:S04]  /*369a0*/  STL.64 [R1+0xa60], R176 ;  /* 0x000a60b001007387 */ /* 0x000fe80000100a00 */
[----:B------:R-:W-:Y:S04]  /*369b0*/  STL.64 [R1+0xa68], R178 ;  /* 0x000a68b201007387 */ /* 0x000fe80000100a00 */
[----:B------:R-:W3:Y:S01]  /*369c0*/  LDL.LU R165, [R1+0x1748] ;  /* 0x0017480001a57983 */ /* 0x000ee20000300800 */
[----:B------:R-:W-:-:S02]  /*369d0*/  IMAD.MOV.U32 R175, RZ, RZ, R3 ;  /* 0x000000ffffaf7224 */ /* 0x000fc400078e0003 */
[----:B------:R-:W4:Y:S01]  /*369e0*/  S2R R3, SR_TID.X ;  /* 0x0000000000037919 */ /* 0x000f220000002100 */
[----:B------:R-:W-:Y:S02]  /*369f0*/  UISETP.GT.AND UP1, UPT, UR15, URZ, UPT ;  /* 0x000000ff0f00728c */ /* 0x000fe4000bf24270 */
[----:B------:R-:W-:Y:S02]  /*36a00*/  UISETP.GE.AND UP0, UPT, UR4, UR14, UPT ;  /* 0x0000000e0400728c */ /* 0x000fe4000bf06270 */
[----:B------:R-:W-:Y:S02]  /*36a10*/  UIADD3 UR6, UPT, UPT, UR6, 0x1, URZ ;  /* 0x0000000106067890 */ /* 0x000fe4000fffe0ff */
[----:B------:R-:W-:Y:S02]  /*36a20*/  USEL UR11, URZ, 0x4, !UP1 ;  /* 0x00000004ff0b7887 */ /* 0x000fe4000c800000 */
[----:B------:R-:W-:Y:S01]  /*36a30*/  UISETP.GT.AND UP1, UPT, UR6, 0x1, UPT ;  /* 0x000000010600788c */ /* 0x000fe2000bf24270 */
[----:B------:R-:W-:Y:S01]  /*36a40*/  PLOP3.LUT P2, PT, PT, PT, UP0, 0x80, 0x8 ;  /* 0x000000000008781c */ /* 0x000fe20003f4f008 */
[----:B------:R-:W-:-:S02]  /*36a50*/  USEL UR11, UR11, URZ, !UP0 ;  /* 0x000000ff0b0b7287 */ /* 0x000fc4000c000000 */
[----:B------:R-:W-:Y:S01]  /*36a60*/  USEL UR6, UR6, URZ, !UP1 ;  /* 0x000000ff06067287 */ /* 0x000fe2000c800000 */
[----:B------:R-:W-:-:S03]  /*36a70*/  SEL R2, R2, RZ, !P2 ;  /* 0x000000ff02027207 */ /* 0x000fc60005000000 */
[----:B------:R-:W-:Y:S01]  /*36a80*/  ISETP.NE.U32.AND P2, PT, RZ, UR11, PT ;  /* 0x0000000bff007c0c */ /* 0x000fe2000bf45070 */
[----:B------:R-:W-:Y:S01]  /*36a90*/  ULEA UR16, UR6, UR75, 0xf ;  /* 0x0000004b06107291 */ /* 0x000fe2000f8e78ff */
[----:B------:R-:W-:Y:S02]  /*36aa0*/  IADD3 R168, P4, PT, R168, UR12, RZ ;  /* 0x0000000ca8a87c10 */ /* 0x000fe4000ff9e0ff */
[----:B------:R-:W-:Y:S01]  /*36ab0*/  IADD3 R54, P3, PT, R54, UR12, RZ ;  /* 0x0000000c36367c10 */ /* 0x000fe2000ff7e0ff */
[----:B------:R-:W-:Y:S01]  /*36ac0*/  HMMA.1688.F32.TF32 R172, R224, R62, R172 ;  /* 0x0000003ee0ac723c */ /* 0x000fe200000810ac */
[----:B----4-:R-:W-:Y:S02]  /*36ad0*/  LOP3.LUT R164, R3, 0x3f, RZ, 0xc0, !PT ;  /* 0x0000003f03a47812 */ /* 0x010fe400078ec0ff */
[----:B------:R-:W-:Y:S02]  /*36ae0*/  IADD3.X R5, PT, PT, R5, UR7, RZ, P1, !PT ;  /* 0x0000000705057c10 */ /* 0x000fe40008ffe4ff */
[----:B------:R-:W-:Y:S01]  /*36af0*/  IADD3 R51, P1, PT, R51, UR12, RZ ;  /* 0x0000000c33337c10 */ /* 0x000fe2000ff3e0ff */
[----:B------:R-:W-:Y:S01]  /*36b00*/  IMAD.SHL.U32 R160, R164, 0x4, RZ ;  /* 0x00000004a4a07824 */ /* 0x000fe200078e00ff */
[----:B------:R-:W-:Y:S01]  /*36b10*/  IADD3.X R167, PT, PT, R167, UR7, RZ, P3, !PT ;  /* 0x00000007a7a77c10 */ /* 0x000fe20009ffe4ff */
[----:B------:R4:W-:Y:S01]  /*36b20*/  STL [R1+0x173c], R54 ;  /* 0x00173c3601007387 */ /* 0x0009e20000100800 */
[----:B------:R-:W-:Y:S01]  /*36b30*/  ISETP.NE.U32.AND P0, PT, R2, RZ, PT ;  /* 0x000000ff0200720c */ /* 0x000fe20003f05070 */
[----:B------:R-:W-:-:S02]  /*36b40*/  VIADD R2, R160, UR16 ;  /* 0x00000010a0027c36 */ /* 0x000fc40008000000 */
[----:B------:R1:W-:Y:S04]  /*36b50*/  STL [R1+0x1730], R5 ;  /* 0x0017300501007387 */ /* 0x0003e80000100800 */
[----:B------:R-:W-:Y:S04]  /*36b60*/  STL [R1+0x1744], R168 ;  /* 0x001744a801007387 */ /* 0x000fe80000100800 */
[----:B------:R-:W-:Y:S04]  /*36b70*/  STL [R1+0x174c], R51 ;  /* 0x00174c3301007387 */ /* 0x000fe80000100800 */
[----:B------:R1:W-:Y:S04]  /*36b80*/  STL [R1+0x1738], R167 ;  /* 0x001738a701007387 */ /* 0x0003e80000100800 */
[----:B------:R-:W3:Y:S04]  /*36b90*/  LDL.LU R50, [R1+0x17b4] ;  /* 0x0017b40001327983 */ /* 0x000ee80000300800 */
[----:B------:R-:W3:Y:S04]  /*36ba0*/  LDL.LU R166, [R1+0x17bc] ;  /* 0x0017bc0001a67983 */ /* 0x000ee80000300800 */
[----:B------:R-:W3:Y:S04]  /*36bb0*/  LDL.LU R59, [R1+0x17c4] ;  /* 0x0017c400013b7983 */ /* 0x000ee80000300800 */
[----:B------:R-:W-:Y:S01]  /*36bc0*/  @!PT LDS RZ, [RZ] ;  /* 0x00000000fffff984 */ /* 0x000fe20000000800 */
[----:B------:R-:W-:Y:S01]  /*36bd0*/  @!PT LDS RZ, [RZ] ;  /* 0x00000000fffff984 */ /* 0x000fe20000000800 */
[----:B------:R-:W-:Y:S01]  /*36be0*/  @!PT LDS RZ, [RZ] ;  /* 0x00000000fffff984 */ /* 0x000fe20000000800 */
[----:B------:R1:W-:Y:S04]  /*36bf0*/  LDGSTS.E [R2], desc[UR40][R4.64], P2 ;  /* 0x0000000004027fae */ /* 0x0003e800091a1028 */
[----:B------:R-:W3:Y:S01]  /*36c00*/  LDL.LU R55, [R1+0x17cc] ;  /* 0x0017cc0001377983 */ /* 0x000ee20000300800 */
[----:B-1----:R-:W-:-:S03]  /*36c10*/  IMAD.MOV.U32 R4, RZ, RZ, R54 ;  /* 0x000000ffff047224 */ /* 0x002fc600078e0036 */
[----:B----4-:R-:W4:Y:S01]  /*36c20*/  LDL.LU R54, [R1+0x17b0] ;  /* 0x0017b00001367983 */ /* 0x010f220000300800 */
[----:B------:R-:W-:Y:S01]  /*36c30*/  IMAD.MOV.U32 R5, RZ, RZ, R167 ;  /* 0x000000ffff057224 */ /* 0x000fe200078e00a7 */
[----:B------:R-:W-:-:S04]  /*36c40*/  UISETP.GT.AND UP1, UPT, UR15, 0x4, UPT ;  /* 0x000000040f00788c */ /* 0x000fc8000bf24270 */
[----:B------:R1:W-:Y:S01]  /*36c50*/  LDGSTS.E [R2+0x100], desc[UR40][R4.64], P2 ;  /* 0x0010000004027fae */ /* 0x0003e200091a1028 */
[----:B--2---:R-:W-:-:S05]  /*36c60*/  IADD3.X R169, PT, PT, R169, UR7, RZ, P4, !PT ;  /* 0x00000007a9a97c10 */ /* 0x004fca000a7fe4ff */
[----:B------:R-:W-:Y:S01]  /*36c70*/  STL [R1+0x1740], R169 ;  /* 0x001740a901007387 */ /* 0x000fe20000100800 */
[----:B---3--:R-:W-:-:S05]  /*36c80*/  IADD3.X R165, PT, PT, R165, UR7, RZ, P1, !PT ;  /* 0x00000007a5a57c10 */ /* 0x008fca0008ffe4ff */
[----:B------:R-:W-:Y:S04]  /*36c90*/  STL [R1+0x1748], R165 ;  /* 0x001748a501007387 */ /* 0x000fe80000100800 */
[----:B------:R-:W2:Y:S04]  /*36ca0*/  LDL.LU R167, [R1+0x17b8] ;  /* 0x0017b80001a77983 */ /* 0x000ea80000300800 */
[----:B------:R-:W-:Y:S04]  /*36cb0*/  STL.64 [R1+0xa20], R172 ;  /* 0x000a20ac01007387 */ /* 0x000fe80000100a00 */
[----:B------:R-:W-:Y:S04]  /*36cc0*/  STL.64 [R1+0xa28], R174 ;  /* 0x000a28ae01007387 */ /* 0x000fe80000100a00 */
[----:B------:R-:W3:Y:S04]  /*36cd0*/  LDL.LU R63, [R1+0x17c0] ;  /* 0x0017c000013f7983 */ /* 0x000ee80000300800 */
[----:B------:R-:W3:Y:S01]  /*36ce0*/  LDL.LU R58, [R1+0x17c8] ;  /* 0x0017c800013a7983 */ /* 0x000ee20000300800 */
[----:B-1----:R-:W-:-:S02]  /*36cf0*/  IMAD.MOV.U32 R4, RZ, RZ, R168 ;  /* 0x000000ffff047224 */ /* 0x002fc400078e00a8 */
[----:B------:R-:W-:Y:S01]  /*36d00*/  IMAD.MOV.U32 R5, RZ, RZ, R169 ;  /* 0x000000ffff057224 */ /* 0x000fe200078e00a9 */
[----:B------:R-:W-:-:S04]  /*36d10*/  USEL UR11, URZ, 0x4, !UP1 ;  /* 0x00000004ff0b7887 */ /* 0x000fc8000c800000 */
[----:B------:R1:W-:Y:S01]  /*36d20*/  LDGSTS.E [R2+0x200], desc[UR40][R4.64], P2 ;  /* 0x0020000004027fae */ /* 0x0003e200091a1028 */
[----:B------:R-:W-:Y:S01]  /*36d30*/  USEL UR11, UR11, URZ, !UP0 ;  /* 0x000000ff0b0b7287 */ /* 0x000fe2000c000000 */
[----:B-1----:R-:W-:Y:S02]  /*36d40*/  IMAD.MOV.U32 R4, RZ, RZ, R51 ;  /* 0x000000ffff047224 */ /* 0x002fe400078e0033 */
[----:B------:R-:W-:-:S03]  /*36d50*/  IMAD.MOV.U32 R5, RZ, RZ, R165 ;  /* 0x000000ffff057224 */ /* 0x000fc600078e00a5 */
[----:B------:R-:W-:Y:S01]  /*36d60*/  ISETP.NE.U32.AND P1, PT, RZ, UR11, PT ;  /* 0x0000000bff007c0c */ /* 0x000fe2000bf25070 */
[----:B------:R-:W3:Y:S04]  /*36d70*/  LDL.LU R51, [R1+0x1834] ;  /* 0x0018340001337983 */ /* 0x000ee80000300800 */
[----:B------:R1:W-:Y:S01]  /*36d80*/  LDGSTS.E [R2+0x300], desc[UR40][R4.64], P2 ;  /* 0x0030000004027fae */ /* 0x0003e200091a1028 */
[----:B------:R-:W-:Y:S02]  /*36d90*/  IADD3 R50, P2, PT, R50, UR12, RZ ;  /* 0x0000000c32327c10 */ /* 0x000fe4000ff5e0ff */
[----:B------:R-:W-:-:S03]  /*36da0*/  IADD3 R166, P3, PT, R166, UR12, RZ ;  /* 0x0000000ca6a67c10 */ /* 0x000fc6000ff7e0ff */
[----:B------:R-:W-:Y:S01]  /*36db0*/  STL [R1+0x17b4], R50 ;  /* 0x0017b43201007387 */ /* 0x000fe20000100800 */
[----:B------:R-:W-:-:S03]  /*36dc0*/  IADD3 R59, P4, PT, R59, UR12, RZ ;  /* 0x0000000c3b3b7c10 */ /* 0x000fc6000ff9e0ff */
[----:B------:R-:W-:Y:S01]  /*36dd0*/  STL [R1+0x17bc], R166 ;  /* 0x0017bca601007387 */ /* 0x000fe20000100800 */
[----:B-1----:R-:W-:Y:S01]  /*36de0*/  IMAD.MOV.U32 R4, RZ, RZ, R50 ;  /* 0x000000ffff047224 */ /* 0x002fe200078e0032 */
[----:B----4-:R-:W-:Y:S02]  /*36df0*/  IADD3.X R54, PT, PT, R54, UR7, RZ, P2, !PT ;  /* 0x0000000736367c10 */ /* 0x010fe400097fe4ff */
[----:B------:R-:W-:-:S03]  /*36e00*/  IADD3 R55, P2, PT, R55, UR12, RZ ;  /* 0x0000000c37377c10 */ /* 0x000fc6000ff5e0ff */
[----:B------:R1:W-:Y:S01]  /*36e10*/  STL [R1+0x17b0], R54 ;  /* 0x0017b03601007387 */ /* 0x0003e20000100800 */
[----:B------:R-:W-:-:S03]  /*36e20*/  IMAD.MOV.U32 R5, RZ, RZ, R54 ;  /* 0x000000ffff057224 */ /* 0x000fc600078e0036 */
[----:B------:R-:W-:Y:S04]  /*36e30*/  STL [R1+0x17c4], R59 ;  /* 0x0017c43b01007387 */ /* 0x000fe80000100800 */
[----:B------:R-:W-:Y:S04]  /*36e40*/  STL [R1+0x17cc], R55 ;  /* 0x0017cc3701007387 */ /* 0x000fe80000100800 */
[----:B------:R4:W-:Y:S02]  /*36e50*/  LDGSTS.E [R2+0x1000], desc[UR40][R4.64], P1 ;  /* 0x0100000004027fae */ /* 0x0009e400089a1028 */
[----:B----4-:R-:W-:Y:S01]  /*36e60*/  IMAD.MOV.U32 R4, RZ, RZ, R166 ;  /* 0x000000ffff047224 */ /* 0x010fe200078e00a6 */
[----:B--2---:R-:W-:-:S05]  /*36e70*/  IADD3.X R167, PT, PT, R167, UR7, RZ, P3, !PT ;  /* 0x00000007a7a77c10 */ /* 0x004fca0009ffe4ff */
[----:B------:R2:W-:Y:S04]  /*36e80*/  STL [R1+0x17b8], R167 ;  /* 0x0017b8a701007387 */ /* 0x0005e80000100800 */
[----:B-1----:R-:W4:Y:S01]  /*36e90*/  LDL.LU R54, [R1+0x1830] ;  /* 0x0018300001367983 */ /* 0x002f220000300800 */
[----:B---3--:R-:W-:Y:S01]  /*36ea0*/  IADD3.X R63, PT, PT, R63, UR7, RZ, P4, !PT ;  /* 0x000000073f3f7c10 */ /* 0x008fe2000a7fe4ff */
[----:B------:R-:W-:-:S04]  /*36eb0*/  IMAD.MOV.U32 R5, RZ, RZ, R167 ;  /* 0x000000ffff057224 */ /* 0x000fc800078e00a7 */
[----:B------:R1:W-:Y:S04]  /*36ec0*/  STL [R1+0x17c0], R63 ;  /* 0x0017c03f01007387 */ /* 0x0003e80000100800 */
[----:B------:R-:W3:Y:S04]  /*36ed0*/  LDL.LU R165, [R1+0x183c] ;  /* 0x00183c0001a57983 */ /* 0x000ee80000300800 */
[----:B------:R-:W3:Y:S04]  /*36ee0*/  LDL.LU R62, [R1+0x1844] ;  /* 0x00184400013e7983 */ /* 0x000ee80000300800 */
[----:B------:R-:W3:Y:S04]  /*36ef0*/  LDL.LU R50, [R1+0x184c] ;  /* 0x00184c0001327983 */ /* 0x000ee80000300800 */
[----:B--2---:R-:W2:Y:S01]  /*36f00*/  LDL.LU R167, [R1+0x1838] ;  /* 0x0018380001a77983 */ /* 0x004ea20000300800 */
[----:B------:R-:W-:-:S03]  /*36f10*/  IADD3.X R58, PT, PT, R58, UR7, RZ, P2, !PT ;  /* 0x000000073a3a7c10 */ /* 0x000fc600097fe4ff */
[----:B------:R1:W-:Y:S02]  /*36f20*/  LDGSTS.E [R2+0x1100], desc[UR40][R4.64], P1 ;  /* 0x0110000004027fae */ /* 0x0003e400089a1028 */
[----:B-1----:R-:W-:Y:S02]  /*36f30*/  IMAD.MOV.U32 R4, RZ, RZ, R59 ;  /* 0x000000ffff047224 */ /* 0x002fe400078e003b */
[----:B------:R-:W-:Y:S02]  /*36f40*/  IMAD.MOV.U32 R5, RZ, RZ, R63 ;  /* 0x000000ffff057224 */ /* 0x000fe400078e003f */
[----:B------:R-:W2:Y:S04]  /*36f50*/  LDL.LU R63, [R1+0x1840] ;  /* 0x00184000013f7983 */ /* 0x000ea80000300800 */
[----:B------:R1:W-:Y:S04]  /*36f60*/  LDGSTS.E [R2+0x1200], desc[UR40][R4.64], P1 ;  /* 0x0120000004027fae */ /* 0x0003e800089a1028 */
[----:B------:R1:W-:Y:S02]  /*36f70*/  STL [R1+0x17c8], R58 ;  /* 0x0017c83a01007387 */ /* 0x0003e40000100800 */
[----:B-1----:R-:W-:-:S02]  /*36f80*/  IMAD.MOV.U32 R5, RZ, RZ, R58 ;  /* 0x000000ffff057224 */ /* 0x002fc400078e003a */
[----:B------:R-:W2:Y:S01]  /*36f90*/  LDL.LU R58, [R1+0x1848] ;  /* 0x00184800013a7983 */ /* 0x000ea20000300800 */
[----:B------:R-:W-:-:S04]  /*36fa0*/  UISETP.GT.AND UP1, UPT, UR15, 0x8, UPT ;  /* 0x000000080f00788c */ /* 0x000fc8000bf24270 */
[----:B------:R-:W-:Y:S01]  /*36fb0*/  USEL UR11, URZ, 0x4, !UP1 ;  /* 0x00000004ff0b7887 */ /* 0x000fe2000c800000 */
[----:B------:R-:W-:-:S03]  /*36fc0*/  IMAD.MOV.U32 R4, RZ, RZ, R55 ;  /* 0x000000ffff047224 */ /* 0x000fc600078e0037 */
[----:B------:R-:W-:Y:S01]  /*36fd0*/  USEL UR11, UR11, URZ, !UP0 ;  /* 0x000000ff0b0b7287 */ /* 0x000fe2000c000000 */
[----:B------:R-:W-:Y:S01]  /*36fe0*/  IADD3 R51, P3, PT, R51, UR12, RZ ;  /* 0x0000000c33337c10 */ /* 0x000fe2000ff7e0ff */
[----:B------:R1:W-:Y:S04]  /*36ff0*/  LDGSTS.E [R2+0x1300], desc[UR40][R4.64], P1 ;  /* 0x0130000004027fae */ /* 0x0003e800089a1028 */
[----:B------:R-:W-:Y:S01]  /*37000*/  ISETP.NE.U32.AND P2, PT, RZ, UR11, PT ;  /* 0x0000000bff007c0c */ /* 0x000fe2000bf45070 */
[----:B------:R-:W-:Y:S01]  /*37010*/  STL [R1+0x1834], R51 ;  /* 0x0018343301007387 */ /* 0x000fe20000100800 */
[----:B-1----:R-:W-:Y:S01]  /*37020*/  IMAD.MOV.U32 R4, RZ, RZ, R51 ;  /* 0x000000ffff047224 */ /* 0x002fe200078e0033 */
[----:B----4-:R-:W-:Y:S02]  /*37030*/  IADD3.X R54, PT, PT, R54, UR7, RZ, P3, !PT ;  /* 0x0000000736367c10 */ /* 0x010fe40009ffe4ff */
[----:B---3--:R-:W-:-:S02]  /*37040*/  IADD3 R165, P1, PT, R165, UR12, RZ ;  /* 0x0000000ca5a57c10 */ /* 0x008fc4000ff3e0ff */
[----:B------:R-:W-:-:S03]  /*37050*/  IADD3 R62, P3, PT, R62, UR12, RZ ;  /* 0x0000000c3e3e7c10 */ /* 0x000fc6000ff7e0ff */
[----:B------:R-:W-:Y:S01]  /*37060*/  STL [R1+0x183c], R165 ;  /* 0x00183ca501007387 */ /* 0x000fe20000100800 */
[----:B------:R-:W-:-:S03]  /*37070*/  IADD3 R50, P4, PT, R50, UR12, RZ ;  /* 0x0000000c32327c10 */ /* 0x000fc6000ff9e0ff */
[----:B------:R1:W-:Y:S01]  /*37080*/  STL [R1+0x1830], R54 ;  /* 0x0018303601007387 */ /* 0x0003e20000100800 */
[----:B--2---:R-:W-:-:S03]  /*37090*/  IADD3.X R167, PT, PT, R167, UR7, RZ, P1, !PT ;  /* 0x00000007a7a77c10 */ /* 0x004fc60008ffe4ff */
[----:B------:R-:W-:Y:S01]  /*370a0*/  STL [R1+0x1844], R62 ;  /* 0x0018443e01007387 */ /* 0x000fe20000100800 */
[----:B------:R-:W-:-:S03]  /*370b0*/  IMAD.MOV.U32 R5, RZ, RZ, R54 ;  /* 0x000000ffff057224 */ /* 0x000fc600078e0036 */
[----:B------:R2:W-:Y:S04]  /*370c0*/  STL [R1+0x1838], R167 ;  /* 0x001838a701007387 */ /* 0x0005e80000100800 */
[----:B------:R-:W-:Y:S04]  /*370d0*/  STL [R1+0x184c], R50 ;  /* 0x00184c3201007387 */ /* 0x000fe80000100800 */
[----:B-1----:R-:W3:Y:S04]  /*370e0*/  LDL.LU R54, [R1+0x18b0] ;  /* 0x0018b00001367983 */ /* 0x002ee80000300800 */
[----:B------:R-:W4:Y:S01]  /*370f0*/  LDL.LU R51, [R1+0x18b4] ;  /* 0x0018b40001337983 */ /* 0x000f220000300800 */
[----:B------:R-:W-:-:S03]  /*37100*/  IADD3.X R63, PT, PT, R63, UR7, RZ, P3, !PT ;  /* 0x000000073f3f7c10 */ /* 0x000fc60009ffe4ff */
[----:B------:R1:W-:Y:S04]  /*37110*/  LDGSTS.E [R2+0x2000], desc[UR40][R4.64], P2 ;  /* 0x0200000004027fae */ /* 0x0003e800091a1028 */
[----:B------:R-:W3:Y:S04]  /*37120*/  LDL.LU R166, [R1+0x18bc] ;  /* 0x0018bc0001a67983 */ /* 0x000ee80000300800 */
[----:B------:R-:W3:Y:S01]  /*37130*/  LDL.LU R59, [R1+0x18c4] ;  /* 0x0018c400013b7983 */ /* 0x000ee20000300800 */
[----:B-1----:R-:W-:-:S03]  /*37140*/  IMAD.MOV.U32 R4, RZ, RZ, R165 ;  /* 0x000000ffff047224 */ /* 0x002fc600078e00a5 */
[----:B------:R-:W3:Y:S01]  /*37150*/  LDL.LU R55, [R1+0x18cc] ;  /* 0x0018cc0001377983 */ /* 0x000ee20000300800 */
[----:B------:R-:W-:Y:S01]  /*37160*/  IMAD.MOV.U32 R5, RZ, RZ, R167 ;  /* 0x000000ffff057224 */ /* 0x000fe200078e00a7 */
[----:B------:R-:W-:Y:S02]  /*37170*/  IADD3.X R58, PT, PT, R58, UR7, RZ, P4, !PT ;  /* 0x000000073a3a7c10 */ /* 0x000fe4000a7fe4ff */
[----:B------:R1:W-:Y:S04]  /*37180*/  STL [R1+0x1840], R63 ;  /* 0x0018403f01007387 */ /* 0x0003e80000100800 */
[----:B--2---:R-:W2:Y:S04]  /*37190*/  LDL.LU R167, [R1+0x18b8] ;  /* 0x0018b80001a77983 */ /* 0x004ea80000300800 */
[----:B------:R1:W-:Y:S04]  /*371a0*/  LDGSTS.E [R2+0x2100], desc[UR40][R4.64], P2 ;  /* 0x0210000004027fae */ /* 0x0003e800091a1028 */
[----:B------:R1:W-:Y:S02]  /*371b0*/  STL [R1+0x1848], R58 ;  /* 0x0018483a01007387 */ /* 0x0003e40000100800 */
[----:B-1----:R-:W-:-:S02]  /*371c0*/  IMAD.MOV.U32 R5, RZ, RZ, R63 ;  /* 0x000000ffff057224 */ /* 0x002fc400078e003f */
[----:B------:R-:W2:Y:S01]  /*371d0*/  LDL.LU R63, [R1+0x18c0] ;  /* 0x0018c000013f7983 */ /* 0x000ea20000300800 */
[----:B------:R-:W-:-:S05]  /*371e0*/  IMAD.MOV.U32 R4, RZ, RZ, R62 ;  /* 0x000000ffff047224 */ /* 0x000fca00078e003e */
[----:B------:R1:W-:Y:S02]  /*371f0*/  LDGSTS.E [R2+0x2200], desc[UR40][R4.64], P2 ;  /* 0x0220000004027fae */ /* 0x0003e400091a1028 */
[----:B-1----:R-:W-:Y:S02]  /*37200*/  IMAD.MOV.U32 R5, RZ, RZ, R58 ;  /* 0x000000ffff057224 */ /* 0x002fe400078e003a */
[----:B------:R-:W2:Y:S01]  /*37210*/  LDL.LU R58, [R1+0x18c8] ;  /* 0x0018c800013a7983 */ /* 0x000ea20000300800 */
[----:B------:R-:W-:Y:S01]  /*37220*/  UISETP.GT.AND UP1, UPT, UR15, 0xc, UPT ;  /* 0x0000000c0f00788c */ /* 0x000fe2000bf24270 */
[----:B------:R-:W-:Y:S02]  /*37230*/  IMAD.MOV.U32 R4, RZ, RZ, R50 ;  /* 0x000000ffff047224 */ /* 0x000fe400078e0032 */
[----:B------:R-:W2:Y:S01]  /*37240*/  LDL.LU R50, [R1+0x1934] ;  /* 0x0019340001327983 */ /* 0x000ea20000300800 */
[----:B------:R-:W-:-:S03]  /*37250*/  USEL UR11, URZ, 0x4, !UP1 ;  /* 0x00000004ff0b7887 */ /* 0x000fc6000c800000 */
[----:B------:R1:W-:Y:S01]  /*37260*/  LDGSTS.E [R2+0x2300], desc[UR40][R4.64], P2 ;  /* 0x0230000004027fae */ /* 0x0003e200091a1028 */
[----:B------:R-:W-:-:S06]  /*37270*/  USEL UR11, UR11, URZ, !UP0 ;  /* 0x000000ff0b0b7287 */ /* 0x000fcc000c000000 */
[----:B------:R-:W-:Y:S02]  /*37280*/  ISETP.NE.U32.AND P1, PT, RZ, UR11, PT ;  /* 0x0000000bff007c0c */ /* 0x000fe4000bf25070 */
[----:B----4-:R-:W-:-:S04]  /*37290*/  IADD3 R51, P2, PT, R51, UR12, RZ ;  /* 0x0000000c33337c10 */ /* 0x010fc8000ff5e0ff */
[----:B---3--:R-:W-:Y:S02]  /*372a0*/  IADD3.X R54, PT, PT, R54, UR7, RZ, P2, !PT ;  /* 0x0000000736367c10 */ /* 0x008fe400097fe4ff */
[----:B------:R-:W-:Y:S01]  /*372b0*/  IADD3 R166, P3, PT, R166, UR12, RZ ;  /* 0x0000000ca6a67c10 */ /* 0x000fe2000ff7e0ff */
[----:B------:R-:W-:Y:S01]  /*372c0*/  STL [R1+0x18b4], R51 ;  /* 0x0018b43301007387 */ /* 0x000fe20000100800 */
[----:B------:R-:W-:-:S03]  /*372d0*/  IADD3 R59, P4, PT, R59, UR12, RZ ;  /* 0x0000000c3b3b7c10 */ /* 0x000fc6000ff9e0ff */
[----:B------:R-:W-:Y:S01]  /*372e0*/  STL [R1+0x18bc], R166 ;  /* 0x0018bca601007387 */ /* 0x000fe20000100800 */
[----:B------:R-:W-:-:S03]  /*372f0*/  IADD3 R55, P2, PT, R55, UR12, RZ ;  /* 0x0000000c37377c10 */ /* 0x000fc6000ff5e0ff */
[----:B------:R3:W-:Y:S01]  /*37300*/  STL [R1+0x18b0], R54 ;  /* 0x0018b03601007387 */ /* 0x0007e20000100800 */
[----:B-1----:R-:W-:Y:S02]  /*37310*/  IMAD.MOV.U32 R4, RZ, RZ, R51 ;  /* 0x000000ffff047224 */ /* 0x002fe400078e0033 */
[----:B------:R-:W-:Y:S01]  /*37320*/  IMAD.MOV.U32 R5, RZ, RZ, R54 ;  /* 0x000000ffff057224 */ /* 0x000fe200078e0036 */
[----:B------:R-:W-:Y:S01]  /*37330*/  STL [R1+0x18c4], R59 ;  /* 0x0018c43b01007387 */ /* 0x000fe20000100800 */
[----:B--2---:R-:W-:-:S03]  /*37340*/  IADD3.X R167, PT, PT, R167, UR7, RZ, P3, !PT ;  /* 0x00000007a7a77c10 */ /* 0x004fc60009ffe4ff */
[----:B------:R-:W-:Y:S04]  /*37350*/  STL [R1+0x18cc], R55 ;  /* 0x0018cc3701007387 */ /* 0x000fe80000100800 */
[----:B------:R1:W-:Y:S04]  /*37360*/  STL [R1+0x18b8], R167 ;  /* 0x0018b8a701007387 */ /* 0x0003e80000100800 */
[----:B---3--:R-:W2:Y:S04]  /*37370*/  LDL.LU R54, [R1+0x1930] ;  /* 0x0019300001367983 */ /* 0x008ea80000300800 */
[----:B------:R3:W-:Y:S01]  /*37380*/  LDGSTS.E [R2+0x3000], desc[UR40][R4.64], P1 ;  /* 0x0300000004027fae */ /* 0x0007e200089a1028 */
[----:B------:R-:W-:-:S05]  /*37390*/  IADD3.X R63, PT, PT, R63, UR7, RZ, P4, !PT ;  /* 0x000000073f3f7c10 */ /* 0x000fca000a7fe4ff */
[----:B------:R4:W-:Y:S01]  /*373a0*/  STL [R1+0x18c0], R63 ;  /* 0x0018c03f01007387 */ /* 0x0009e20000100800 */
[----:B---3--:R-:W-:-:S03]  /*373b0*/  IMAD.MOV.U32 R4, RZ, RZ, R166 ;  /* 0x000000ffff047224 */ /* 0x008fc600078e00a6 */
[----:B------:R-:W3:Y:S01]  /*373c0*/  LDL.LU R165, [R1+0x193c] ;  /* 0x00193c0001a57983 */ /* 0x000ee20000300800 */
[----:B------:R-:W-:-:S03]  /*373d0*/  IMAD.MOV.U32 R5, RZ, RZ, R167 ;  /* 0x000000ffff057224 */ /* 0x000fc600078e00a7 */
[----:B------:R-:W3:Y:S04]  /*373e0*/  LDL.LU R62, [R1+0x1944] ;  /* 0x00194400013e7983 */ /* 0x000ee80000300800 */
[----:B------:R-:W3:Y:S04]  /*373f0*/  LDL.LU R51, [R1+0x194c] ;  /* 0x00194c0001337983 */ /* 0x000ee80000300800 */
[----:B-1----:R-:W3:Y:S01]  /*37400*/  LDL.LU R167, [R1+0x1938] ;  /* 0x0019380001a77983 */ /* 0x002ee20000300800 */
[----:B------:R-:W-:-:S03]  /*37410*/  IADD3.X R58, PT, PT, R58, UR7, RZ, P2, !PT ;  /* 0x000000073a3a7c10 */ /* 0x000fc600097fe4ff */
[----:B------:R1:W-:Y:S02]  /*37420*/  LDGSTS.E [R2+0x3100], desc[UR40][R4.64], P1 ;  /* 0x0310000004027fae */ /* 0x0003e400089a1028 */
[----:B-1----:R-:W-:Y:S02]  /*37430*/  IMAD.MOV.U32 R4, RZ, RZ, R59 ;  /* 0x000000ffff047224 */ /* 0x002fe400078e003b */
[----:B------:R-:W-:Y:S02]  /*37440*/  IMAD.MOV.U32 R5, RZ, RZ, R63 ;  /* 0x000000ffff057224 */ /* 0x000fe400078e003f */
[----:B----4-:R-:W4:Y:S04]  /*37450*/  LDL.LU R63, [R1+0x1940] ;  /* 0x00194000013f7983 */ /* 0x010f280000300800 */
[----:B------:R1:W-:Y:S04]  /*37460*/  LDGSTS.E [R2+0x3200], desc[UR40][R4.64], P1 ;  /* 0x0320000004027fae */ /* 0x0003e800089a1028 */
[----:B------:R1:W-:Y:S02]  /*37470*/  STL [R1+0x18c8], R58 ;  /* 0x0018c83a01007387 */ /* 0x0003e40000100800 */
[----:B-1----:R-:W-:-:S02]  /*37480*/  IMAD.MOV.U32 R5, RZ, RZ, R58 ;  /* 0x000000ffff057224 */ /* 0x002fc400078e003a */
[----:B------:R-:W4:Y:S01]  /*37490*/  LDL.LU R58, [R1+0x1948] ;  /* 0x00194800013a7983 */ /* 0x000f220000300800 */
        /* <DEDUP_REMOVED lines=9> */
[----:B--2---:R-:W-:-:S05]  /*37530*/  IADD3.X R54, PT, PT, R54, UR7, RZ, P3, !PT ;  /* 0x0000000736367c10 */ /* 0x004fca0009ffe4ff */
[----:B------:R-:W-:-:S05]  /*37540*/  IMAD.MOV.U32 R5, RZ, RZ, R54 ;  /* 0x000000ffff057224 */ /* 0x000fca00078e0036 */
[----:B------:R1:W-:Y:S01]  /*37550*/  LDGSTS.E [R2+0x4000], desc[UR40][R4.64], P2 ;  /* 0x0400000004027fae */ /* 0x0003e200091a1028 */
[----:B---3--:R-:W-:Y:S02]  /*37560*/  IADD3 R165, P1, PT, R165, UR12, RZ ;  /* 0x0000000ca5a57c10 */ /* 0x008fe4000ff3e0ff */
[----:B------:R-:W-:-:S03]  /*37570*/  IADD3 R62, P3, PT, R62, UR12, RZ ;  /* 0x0000000c3e3e7c10 */ /* 0x000fc6000ff7e0ff */
[----:B------:R-:W-:Y:S01]  /*37580*/  STL [R1+0x193c], R165 ;  /* 0x00193ca501007387 */ /* 0x000fe20000100800 */
[----:B------:R-:W-:-:S03]  /*37590*/  IADD3 R51, P4, PT, R51, UR12, RZ ;  /* 0x0000000c33337c10 */ /* 0x000fc6000ff9e0ff */
[----:B------:R2:W-:Y:S01]  /*375a0*/  STL [R1+0x1930], R54 ;  /* 0x0019303601007387 */ /* 0x0005e20000100800 */
[----:B------:R-:W-:-:S03]  /*375b0*/  IADD3.X R167, PT, PT, R167, UR7, RZ, P1, !PT ;  /* 0x00000007a7a77c10 */ /* 0x000fc60008ffe4ff */
[----:B------:R-:W-:Y:S04]  /*375c0*/  STL [R1+0x1944], R62 ;  /* 0x0019443e01007387 */ /* 0x000fe80000100800 */
[----:B------:R3:W-:Y:S04]  /*375d0*/  STL [R1+0x1938], R167 ;  /* 0x001938a701007387 */ /* 0x0007e80000100800 */
[----:B------:R-:W-:Y:S01]  /*375e0*/  STL [R1+0x194c], R51 ;  /* 0x00194c3301007387 */ /* 0x000fe20000100800 */
[----:B-1----:R-:W-:-:S03]  /*375f0*/  IMAD.MOV.U32 R4, RZ, RZ, R165 ;  /* 0x000000ffff047224 */ /* 0x002fc600078e00a5 */
[----:B--2---:R-:W2:Y:S01]  /*37600*/  LDL.LU R54, [R1+0x19b0] ;  /* 0x0019b00001367983 */ /* 0x004ea20000300800 */
[----:B------:R-:W-:-:S03]  /*37610*/  IMAD.MOV.U32 R5, RZ, RZ, R167 ;  /* 0x000000ffff057224 */ /* 0x000fc600078e00a7 */
[----:B------:R-:W2:Y:S01]  /*37620*/  LDL.LU R50, [R1+0x19b4] ;  /* 0x0019b40001327983 */ /* 0x000ea20000300800 */
[----:B----4-:R-:W-:-:S03]  /*37630*/  IADD3.X R63, PT, PT, R63, UR7, RZ, P3, !PT ;  /* 0x000000073f3f7c10 */ /* 0x010fc60009ffe4ff */
[----:B------:R-:W4:Y:S04]  /*37640*/  LDL.LU R166, [R1+0x19bc] ;  /* 0x0019bc0001a67983 */ /* 0x000f280000300800 */
[----:B------:R-:W4:Y:S04]  /*37650*/  LDL.LU R59, [R1+0x19c4] ;  /* 0x0019c400013b7983 */ /* 0x000f280000300800 */
[----:B------:R-:W4:Y:S04]  /*37660*/  LDL.LU R55, [R1+0x19cc] ;  /* 0x0019cc0001377983 */ /* 0x000f280000300800 */
[----:B------:R-:W-:Y:S04]  /*37670*/  STL [R1+0x1940], R63 ;  /* 0x0019403f01007387 */ /* 0x000fe80000100800 */
[----:B---3--:R-:W3:Y:S01]  /*37680*/  LDL.LU R167, [R1+0x19b8] ;  /* 0x0019b80001a77983 */ /* 0x008ee20000300800 */
[----:B------:R-:W-:-:S03]  /*37690*/  IADD3.X R58, PT, PT, R58, UR7, RZ, P4, !PT ;  /* 0x000000073a3a7c10 */ /* 0x000fc6000a7fe4ff */
[----:B------:R1:W-:Y:S04]  /*376a0*/  LDGSTS.E [R2+0x4100], desc[UR40][R4.64], P2 ;  /* 0x0410000004027fae */ /* 0x0003e800091a1028 */
[----:B------:R1:W-:Y:S02]  /*376b0*/  STL [R1+0x1948], R58 ;  /* 0x0019483a01007387 */ /* 0x0003e40000100800 */
[----:B-1----:R-:W-:Y:S02]  /*376c0*/  IMAD.MOV.U32 R4, RZ, RZ, R62 ;  /* 0x000000ffff047224 */ /* 0x002fe400078e003e */
[----:B------:R-:W3:Y:S01]  /*376d0*/  LDL.LU R62, [R1+0x19c0] ;  /* 0x0019c000013e7983 */ /* 0x000ee20000300800 */
[----:B------:R-:W-:-:S05]  /*376e0*/  IMAD.MOV.U32 R5, RZ, RZ, R63 ;  /* 0x000000ffff057224 */ /* 0x000fca00078e003f */
[----:B------:R1:W-:Y:S02]  /*376f0*/  LDGSTS.E [R2+0x4200], desc[UR40][R4.64], P2 ;  /* 0x0420000004027fae */ /* 0x0003e400091a1028 */
[----:B-1----:R-:W-:Y:S02]  /*37700*/  IMAD.MOV.U32 R5, RZ, RZ, R58 ;  /* 0x000000ffff057224 */ /* 0x002fe400078e003a */
[----:B------:R-:W3:Y:S01]  /*37710*/  LDL.LU R58, [R1+0x19c8] ;  /* 0x0019c800013a7983 */ /* 0x000ee20000300800 */
[----:B------:R-:W-:Y:S01]  /*37720*/  UISETP.GT.AND UP1, UPT, UR15, 0x14, UPT ;  /* 0x000000140f00788c */ /* 0x000fe2000bf24270 */
[----:B------:R-:W-:Y:S02]  /*37730*/  IMAD.MOV.U32 R4, RZ, RZ, R51 ;  /* 0x000000ffff047224 */ /* 0x000fe400078e0033 */
[----:B------:R-:W3:Y:S01]  /*37740*/  LDL.LU R51, [R1+0x1a34] ;  /* 0x001a340001337983 */ /* 0x000ee20000300800 */
[----:B------:R-:W-:-:S03]  /*37750*/  USEL UR11, URZ, 0x4, !UP1 ;  /* 0x00000004ff0b7887 */ /* 0x000fc6000c800000 */
[----:B------:R1:W-:Y:S01]  /*37760*/  LDGSTS.E [R2+0x4300], desc[UR40][R4.64], P2 ;  /* 0x0430000004027fae */ /* 0x0003e200091a1028 */
[----:B------:R-:W-:-:S06]  /*37770*/  USEL UR11, UR11, URZ, !UP0 ;  /* 0x000000ff0b0b7287 */ /* 0x000fcc000c000000 */
[----:B------:R-:W-:Y:S02]  /*37780*/  ISETP.NE.U32.AND P1, PT, RZ, UR11, PT ;  /* 0x0000000bff007c0c */ /* 0x000fe4000bf25070 */
[----:B--2---:R-:W-:Y:S02]  /*37790*/  IADD3 R50, P2, PT, R50, UR12, RZ ;  /* 0x0000000c32327c10 */ /* 0x004fe4000ff5e0ff */
[----:B----4-:R-:W-:Y:S02]  /*377a0*/  IADD3 R166, P3, PT, R166, UR12, RZ ;  /* 0x0000000ca6a67c10 */ /* 0x010fe4000ff7e0ff */
[----:B------:R-:W-:Y:S02]  /*377b0*/  IADD3.X R54, PT, PT, R54, UR7, RZ, P2, !PT ;  /* 0x0000000736367c10 */ /* 0x000fe400097fe4ff */
[----:B------:R-:W-:Y:S01]  /*377c0*/  IADD3 R59, P4, PT, R59, UR12, RZ ;  /* 0x0000000c3b3b7c10 */ /* 0x000fe2000ff9e0ff */
[----:B------:R-:W-:Y:S01]  /*377d0*/  STL [R1+0x19b4], R50 ;  /* 0x0019b43201007387 */ /* 0x000fe20000100800 */
[----:B------:R-:W-:-:S03]  /*377e0*/  IADD3 R55, P2, PT, R55, UR12, RZ ;  /* 0x0000000c37377c10 */ /* 0x000fc6000ff5e0ff */
[----:B------:R-:W-:Y:S01]  /*377f0*/  STL [R1+0x19bc], R166 ;  /* 0x0019bca601007387 */ /* 0x000fe20000100800 */
[----:B-1----:R-:W-:-:S03]  /*37800*/  IMAD.MOV.U32 R4, RZ, RZ, R50 ;  /* 0x000000ffff047224 */ /* 0x002fc600078e0032 */
[----:B------:R1:W-:Y:S01]  /*37810*/  STL [R1+0x19b0], R54 ;  /* 0x0019b03601007387 */ /* 0x0003e20000100800 */
[----:B---3--:R-:W-:-:S03]  /*37820*/  IADD3.X R167, PT, PT, R167, UR7, RZ, P3, !PT ;  /* 0x00000007a7a77c10 */ /* 0x008fc60009ffe4ff */
[----:B------:R-:W-:Y:S01]  /*37830*/  STL [R1+0x19c4], R59 ;  /* 0x0019c43b01007387 */ /* 0x000fe20000100800 */
[----:B------:R-:W-:-:S03]  /*37840*/  IMAD.MOV.U32 R5, RZ, RZ, R54 ;  /* 0x000000ffff057224 */ /* 0x000fc600078e0036 */
[----:B------:R-:W-:Y:S04]  /*37850*/  STL [R1+0x19cc], R55 ;  /* 0x0019cc3701007387 */ /* 0x000fe80000100800 */
[----:B------:R2:W-:Y:S04]  /*37860*/  STL [R1+0x19b8], R167 ;  /* 0x0019b8a701007387 */ /* 0x0005e80000100800 */
[----:B-1----:R-:W3:Y:S04]  /*37870*/  LDL.LU R54, [R1+0x1a30] ;  /* 0x001a300001367983 */ /* 0x002ee80000300800 */
[----:B------:R1:W-:Y:S01]  /*37880*/  LDGSTS.E [R2+0x5000], desc[UR40][R4.64], P1 ;  /* 0x0500000004027fae */ /* 0x0003e200089a1028 */
[----:B------:R-:W-:-:S05]  /*37890*/  IADD3.X R62, PT, PT, R62, UR7, RZ, P4, !PT ;  /* 0x000000073e3e7c10 */ /* 0x000fca000a7fe4ff */
[----:B------:R4:W-:Y:S04]  /*378a0*/  STL [R1+0x19c0], R62 ;  /* 0x0019c03e01007387 */ /* 0x0009e80000100800 */
[----:B------:R-:W3:Y:S01]  /*378b0*/  LDL.LU R63, [R1+0x1a3c] ;  /* 0x001a3c00013f7983 */ /* 0x000ee20000300800 */
[----:B-1----:R-:W-:-:S03]  /*378c0*/  IMAD.MOV.U32 R5, RZ, RZ, R167 ;  /* 0x000000ffff057224 */ /* 0x002fc600078e00a7 */
[----:B------:R-:W3:Y:S04]  /*378d0*/  LDL.LU R165, [R1+0x1a44] ;  /* 0x001a440001a57983 */ /* 0x000ee80000300800 */
[----:B------:R-:W3:Y:S04]  /*378e0*/  LDL.LU R50, [R1+0x1a4c] ;  /* 0x001a4c0001327983 */ /* 0x000ee80000300800 */
[----:B--2---:R-:W2:Y:S01]  /*378f0*/  LDL.LU R167, [R1+0x1a38] ;  /* 0x001a380001a77983 */ /* 0x004ea20000300800 */
[----:B------:R-:W-:Y:S01]  /*37900*/  IMAD.MOV.U32 R4, RZ, RZ, R166 ;  /* 0x000000ffff047224 */ /* 0x000fe200078e00a6 */
[----:B------:R-:W-:-:S02]  /*37910*/  IADD3.X R58, PT, PT, R58, UR7, RZ, P2, !PT ;  /* 0x000000073a3a7c10 */ /* 0x000fc400097fe4ff */
[----:B------:R-:W2:Y:S04]  /*37920*/  LDL.LU R166, [R1+0x1a40] ;  /* 0x001a400001a67983 */ /* 0x000ea80000300800 */
[----:B------:R1:W-:Y:S04]  /*37930*/  LDGSTS.E [R2+0x5100], desc[UR40][R4.64], P1 ;  /* 0x0510000004027fae */ /* 0x0003e800089a1028 */
[----:B------:R-:W-:Y:S01]  /*37940*/  STL [R1+0x19c8], R58 ;  /* 0x0019c83a01007387 */ /* 0x000fe20000100800 */
[----:B-1----:R-:W-:-:S03]  /*37950*/  IMAD.MOV.U32 R5, RZ, RZ, R62 ;  /* 0x000000ffff057224 */ /* 0x002fc600078e003e */
[----:B----4-:R-:W4:Y:S01]  /*37960*/  LDL.LU R62, [R1+0x1a48] ;  /* 0x001a4800013e7983 */ /* 0x010f220000300800 */
[----:B------:R-:W-:Y:S01]  /*37970*/  UISETP.GT.AND UP1, UPT, UR15, 0x18, UPT ;  /* 0x000000180f00788c */ /* 0x000fe2000bf24270 */
[----:B------:R-:W-:-:S03]  /*37980*/  IMAD.MOV.U32 R4, RZ, RZ, R59 ;  /* 0x000000ffff047224 */ /* 0x000fc600078e003b */
[----:B------:R-:W-:Y:S02]  /*37990*/  USEL UR11, URZ, 0x4, !UP1 ;  /* 0x00000004ff0b7887 */ /* 0x000fe4000c800000 */
[----:B------:R1:W-:Y:S02]  /*379a0*/  LDGSTS.E [R2+0x5200], desc[UR40][R4.64], P1 ;  /* 0x0520000004027fae */ /* 0x0003e400089a1028 */
[----:B------:R-:W-:Y:S01]  /*379b0*/  USEL UR11, UR11, URZ, !UP0 ;  /* 0x000000ff0b0b7287 */ /* 0x000fe2000c000000 */
[----:B------:R-:W-:Y:S01]  /*379c0*/  IADD3 R51, P3, PT, R51, UR12, RZ ;  /* 0x0000000c33337c10 */ /* 0x000fe2000ff7e0ff */
[----:B-1----:R-:W-:Y:S02]  /*379d0*/  IMAD.MOV.U32 R4, RZ, RZ, R55 ;  /* 0x000000ffff047224 */ /* 0x002fe400078e0037 */
[----:B------:R-:W-:Y:S02]  /*379e0*/  IMAD.MOV.U32 R5, RZ, RZ, R58 ;  /* 0x000000ffff057224 */ /* 0x000fe400078e003a */
[----:B------:R-:W-:-:S03]  /*379f0*/  ISETP.NE.U32.AND P2, PT, RZ, UR11, PT ;  /* 0x0000000bff007c0c */ /* 0x000fc6000bf45070 */
[----:B------:R1:W-:Y:S04]  /*37a00*/  LDGSTS.E [R2+0x5300], desc[UR40][R4.64], P1 ;  /* 0x0530000004027fae */ /* 0x0003e800089a1028 */
[----:B------:R-:W-:Y:S01]  /*37a10*/  STL [R1+0x1a34], R51 ;  /* 0x001a343301007387 */ /* 0x000fe20000100800 */
[----:B-1----:R-:W-:Y:S01]  /*37a20*/  IMAD.MOV.U32 R4, RZ, RZ, R51 ;  /* 0x000000ffff047224 */ /* 0x002fe200078e0033 */
[----:B---3--:R-:W-:-:S05]  /*37a30*/  IADD3.X R54, PT, PT, R54, UR7, RZ, P3, !PT ;  /* 0x0000000736367c10 */ /* 0x008fca0009ffe4ff */
[----:B------:R-:W-:-:S05]  /*37a40*/  IMAD.MOV.U32 R5, RZ, RZ, R54 ;  /* 0x000000ffff057224 */ /* 0x000fca00078e0036 */
[----:B------:R1:W-:Y:S01]  /*37a50*/  LDGSTS.E [R2+0x6000], desc[UR40][R4.64], P2 ;  /* 0x0600000004027fae */ /* 0x0003e200091a1028 */
[----:B------:R-:W-:Y:S02]  /*37a60*/  IADD3 R63, P1, PT, R63, UR12, RZ ;  /* 0x0000000c3f3f7c10 */ /* 0x000fe4000ff3e0ff */
[----:B------:R-:W-:-:S03]  /*37a70*/  IADD3 R165, P3, PT, R165, UR12, RZ ;  /* 0x0000000ca5a57c10 */ /* 0x000fc6000ff7e0ff */
[----:B------:R-:W-:Y:S01]  /*37a80*/  STL [R1+0x1a3c], R63 ;  /* 0x001a3c3f01007387 */ /* 0x000fe20000100800 */
[----:B------:R-:W-:-:S03]  /*37a90*/  IADD3 R50, P4, PT, R50, UR12, RZ ;  /* 0x0000000c32327c10 */ /* 0x000fc6000ff9e0ff */
[----:B------:R3:W-:Y:S01]  /*37aa0*/  STL [R1+0x1a30], R54 ;  /* 0x001a303601007387 */ /* 0x0007e20000100800 */
[----:B--2---:R-:W-:-:S03]  /*37ab0*/  IADD3.X R167, PT, PT, R167, UR7, RZ, P1, !PT ;  /* 0x00000007a7a77c10 */ /* 0x004fc60008ffe4ff */
[----:B------:R2:W-:Y:S04]  /*37ac0*/  STL [R1+0x1a44], R165 ;  /* 0x001a44a501007387 */ /* 0x0005e80000100800 */
[----:B------:R-:W-:Y:S01]  /*37ad0*/  STL [R1+0x1a38], R167 ;  /* 0x001a38a701007387 */ /* 0x000fe20000100800 */
[----:B------:R-:W-:-:S03]  /*37ae0*/  IADD3.X R166, PT, PT, R166, UR7, RZ, P3, !PT ;  /* 0x00000007a6a67c10 */ /* 0x000fc60009ffe4ff */
[----:B------:R-:W-:Y:S01]  /*37af0*/  STL [R1+0x1a4c], R50 ;  /* 0x001a4c3201007387 */ /* 0x000fe20000100800 */
[----:B-1----:R-:W-:-:S03]  /*37b00*/  IMAD.MOV.U32 R4, RZ, RZ, R63 ;  /* 0x000000ffff047224 */ /* 0x002fc600078e003f */
[----:B------:R-:W2:Y:S01]  /*37b10*/  LDL.LU R59, [R1+0x1aa0] ;  /* 0x001aa000013b7983 */ /* 0x000ea20000300800 */
[----:B------:R-:W-:-:S03]  /*37b20*/  IMAD.MOV.U32 R5, RZ, RZ, R167 ;  /* 0x000000ffff057224 */ /* 0x000fc600078e00a7 */
[----:B---3--:R-:W3:Y:S04]  /*37b30*/  LDL.LU R54, [R1+0x1aa4] ;  /* 0x001aa40001367983 */ /* 0x008ee80000300800 */
[----:B------:R-:W3:Y:S01]  /*37b40*/  LDL.LU R51, [R1+0x1aac] ;  /* 0x001aac0001337983 */ /* 0x000ee20000300800 */
[----:B----4-:R-:W-:-:S03]  /*37b50*/  IADD3.X R62, PT, PT, R62, UR7, RZ, P4, !PT ;  /* 0x000000073e3e7c10 */ /* 0x010fc6000a7fe4ff */
[----:B------:R-:W4:Y:S04]  /*37b60*/  LDL.LU R55, [R1+0x1ab4] ;  /* 0x001ab40001377983 */ /* 0x000f280000300800 */
[----:B------:R-:W4:Y:S04]  /*37b70*/  LDL.LU R58, [R1+0x1abc] ;  /* 0x001abc00013a7983 */ /* 0x000f280000300800 */
[----:B------:R-:W-:Y:S04]  /*37b80*/  STL [R1+0x1a40], R166 ;  /* 0x001a40a601007387 */ /* 0x000fe80000100800 */
[----:B------:R-:W4:Y:S04]  /*37b90*/  LDL.LU R63, [R1+0x1aa8] ;  /* 0x001aa800013f7983 */ /* 0x000f280000300800 */
[----:B------:R1:W-:Y:S04]  /*37ba0*/  LDGSTS.E [R2+0x6100], desc[UR40][R4.64], P2 ;  /* 0x0610000004027fae */ /* 0x0003e800091a1028 */
[----:B------:R2:W-:Y:S01]  /*37bb0*/  STL [R1+0x1a48], R62 ;  /* 0x001a483e01007387 */ /* 0x0005e20000100800 */
[----:B-1----:R-:W-:-:S03]  /*37bc0*/  IMAD.MOV.U32 R4, RZ, RZ, R165 ;  /* 0x000000ffff047224 */ /* 0x002fc600078e00a5 */
[----:B--2---:R-:W2:Y:S01]  /*37bd0*/  LDL.LU R165, [R1+0x1ab0] ;  /* 0x001ab00001a57983 */ /* 0x004ea20000300800 */
[----:B------:R-:W-:Y:S01]  /*37be0*/  UISETP.GT.AND UP1, UPT, UR15, 0x1c, UPT ;  /* 0x0000001c0f00788c */ /* 0x000fe2000bf24270 */
[----:B------:R-:W-:-:S03]  /*37bf0*/  IMAD.MOV.U32 R5, RZ, RZ, R166 ;  /* 0x000000ffff057224 */ /* 0x000fc600078e00a6 */
[----:B------:R-:W-:Y:S02]  /*37c00*/  USEL UR11, URZ, 0x4, !UP1 ;  /* 0x00000004ff0b7887 */ /* 0x000fe4000c800000 */
[----:B------:R1:W-:Y:S02]  /*37c10*/  LDGSTS.E [R2+0x6200], desc[UR40][R4.64], P2 ;  /* 0x0620000004027fae */ /* 0x0003e400091a1028 */
[----:B------:R-:W-:-:S06]  /*37c20*/  USEL UR11, UR11, URZ, !UP0 ;  /* 0x000000ff0b0b7287 */ /* 0x000fcc000c000000 */
[----:B------:R-:W-:Y:S01]  /*37c30*/  ISETP.NE.U32.AND P3, PT, RZ, UR11, PT ;  /* 0x0000000bff007c0c */ /* 0x000fe2000bf65070 */
[----:B-1----:R-:W-:Y:S02]  /*37c40*/  IMAD.MOV.U32 R4, RZ, RZ, R50 ;  /* 0x000000ffff047224 */ /* 0x002fe400078e0032 */
[----:B------:R-:W-:Y:S02]  /*37c50*/  IMAD.MOV.U32 R5, RZ, RZ, R62 ;  /* 0x000000ffff057224 */ /* 0x000fe400078e003e */
[----:B------:R-:W2:Y:S04]  /*37c60*/  LDL.LU R62, [R1+0x1ab8] ;  /* 0x001ab800013e7983 */ /* 0x000ea80000300800 */
[----:B------:R1:W-:Y:S04]  /*37c70*/  LDGSTS.E [R2+0x6300], desc[UR40][R4.64], P2 ;  /* 0x0630000004027fae */ /* 0x0003e800091a1028 */
[----:B------:R-:W2:Y:S01]  /*37c80*/  LDL.LU R50, [R1+0x1754] ;  /* 0x0017540001327983 */ /* 0x000ea20000300800 */
[----:B---3--:R-:W-:-:S02]  /*37c90*/  IADD3 R54, P1, PT, R54, UR12, RZ ;  /* 0x0000000c36367c10 */ /* 0x008fc4000ff3e0ff */
[----:B------:R-:W-:Y:S02]  /*37ca0*/  IADD3 R51, P2, PT, R51, UR12, RZ ;  /* 0x0000000c33337c10 */ /* 0x000fe4000ff5e0ff */
[----:B------:R-:W-:Y:S02]  /*37cb0*/  IADD3.X R59, PT, PT, R59, UR7, RZ, P1, !PT ;  /* 0x000000073b3b7c10 */ /* 0x000fe40008ffe4ff */
[----:B----4-:R-:W-:Y:S01]  /*37cc0*/  IADD3 R55, P4, PT, R55, UR12, RZ ;  /* 0x0000000c37377c10 */ /* 0x010fe2000ff9e0ff */
[----:B------:R3:W-:Y:S01]  /*37cd0*/  STL [R1+0x1aa4], R54 ;  /* 0x001aa43601007387 */ /* 0x0007e20000100800 */
[----:B------:R-:W-:-:S03]  /*37ce0*/  IADD3 R58, P1, PT, R58, UR12, RZ ;  /* 0x0000000c3a3a7c10 */ /* 0x000fc6000ff3e0ff */
[----:B------:R-:W-:Y:S01]  /*37cf0*/  STL [R1+0x1aac], R51 ;  /* 0x001aac3301007387 */ /* 0x000fe20000100800 */
[----:B-1----:R-:W-:Y:S02]  /*37d00*/  IMAD.MOV.U32 R4, RZ, RZ, R54 ;  /* 0x000000ffff047224 */ /* 0x002fe400078e0036 */
[----:B------:R-:W-:Y:S01]  /*37d10*/  IMAD.MOV.U32 R5, RZ, RZ, R59 ;  /* 0x000000ffff057224 */ /* 0x000fe200078e003b */
[----:B------:R1:W-:Y:S01]  /*37d20*/  STL [R1+0x1aa0], R59 ;  /* 0x001aa03b01007387 */ /* 0x0003e20000100800 */
[----:B------:R-:W-:-:S03]  /*37d30*/  IADD3.X R63, PT, PT, R63, UR7, RZ, P2, !PT ;  /* 0x000000073f3f7c10 */ /* 0x000fc600097fe4ff */
[----:B------:R-:W-:Y:S04]  /*37d40*/  STL [R1+0x1ab4], R55 ;  /* 0x001ab43701007387 */ /* 0x000fe80000100800 */
[----:B------:R-:W-:Y:S04]  /*37d50*/  STL [R1+0x1abc], R58 ;  /* 0x001abc3a01007387 */ /* 0x000fe80000100800 */
[----:B------:R4:W-:Y:S04]  /*37d60*/  STL [R1+0x1aa8], R63 ;  /* 0x001aa83f01007387 */ /* 0x0009e80000100800 */
[----:B---3--:R-:W3:Y:S04]  /*37d70*/  LDL.LU R54, [R1+0x1750] ;  /* 0x0017500001367983 */ /* 0x008ee80000300800 */
[----:B------:R2:W-:Y:S02]  /*37d80*/  LDGSTS.E [R2+0x7000], desc[UR40][R4.64], P3 ;  /* 0x0700000004027fae */ /* 0x0005e400099a1028 */
[----:B--2---:R-:W-:-:S05]  /*37d90*/  IADD3.X R165, PT, PT, R165, UR7, RZ, P4, !PT ;  /* 0x00000007a5a57c10 */ /* 0x004fca000a7fe4ff */
[----:B------:R2:W-:Y:S04]  /*37da0*/  STL [R1+0x1ab0], R165 ;  /* 0x001ab0a501007387 */ /* 0x0005e80000100800 */
[----:B-1----:R-:W3:Y:S01]  /*37db0*/  LDL.LU R59, [R1+0x175c] ;  /* 0x00175c00013b7983 */ /* 0x002ee20000300800 */
[----:B------:R-:W-:Y:S02]  /*37dc0*/  IMAD.MOV.U32 R5, RZ, RZ, R63 ;  /* 0x000000ffff057224 */ /* 0x000fe400078e003f */
[----:B------:R-:W-:Y:S01]  /*37dd0*/  IMAD.MOV.U32 R4, RZ, RZ, R51 ;  /* 0x000000ffff047224 */ /* 0x000fe200078e0033 */
[----:B----4-:R-:W4:Y:S04]  /*37de0*/  LDL.LU R63, [R1+0x1758] ;  /* 0x00175800013f7983 */ /* 0x010f280000300800 */
[----:B------:R-:W4:Y:S01]  /*37df0*/  LDL.LU R51, [R1+0x1764] ;  /* 0x0017640001337983 */ /* 0x000f220000300800 */
[----:B------:R-:W-:-:S03]  /*37e00*/  UISETP.GT.AND UP1, UPT, UR15, 0x1, UPT ;  /* 0x000000010f00788c */ /* 0x000fc6000bf24270 */
[----:B------:R1:W-:Y:S01]  /*37e10*/  LDGSTS.E [R2+0x7100], desc[UR40][R4.64], P3 ;  /* 0x0710000004027fae */ /* 0x0003e200099a1028 */
[----:B------:R-:W-:Y:S01]  /*37e20*/  IADD3.X R62, PT, PT, R62, UR7, RZ, P1, !PT ;  /* 0x000000073e3e7c10 */ /* 0x000fe20008ffe4ff */
[----:B------:R-:W-:Y:S01]  /*37e30*/  USEL UR11, URZ, 0x4, !UP1 ;  /* 0x00000004ff0b7887 */ /* 0x000fe2000c800000 */
[----:B------:R-:W-:-:S03]  /*37e40*/  LOP3.LUT R3, R3, 0x3f, RZ, 0xc0, !PT ;  /* 0x0000003f03037812 */ /* 0x000fc600078ec0ff */
[----:B------:R-:W-:Y:S01]  /*37e50*/  USEL UR11, UR11, URZ, !UP0 ;  /* 0x000000ff0b0b7287 */ /* 0x000fe2000c000000 */
[----:B-1----:R-:W-:Y:S02]  /*37e60*/  IMAD.MOV.U32 R4, RZ, RZ, R55 ;  /* 0x000000ffff047224 */ /* 0x002fe400078e0037 */
[----:B------:R-:W-:Y:S01]  /*37e70*/  IMAD.MOV.U32 R5, RZ, RZ, R165 ;  /* 0x000000ffff057224 */ /* 0x000fe200078e00a5 */
[----:B------:R-:W4:Y:S04]  /*37e80*/  LDL.LU R55, [R1+0x1760] ;  /* 0x0017600001377983 */ /* 0x000f280000300800 */
[----:B------:R1:W-:Y:S01]  /*37e90*/  LDGSTS.E [R2+0x7200], desc[UR40][R4.64], P3 ;  /* 0x0720000004027fae */ /* 0x0003e200099a1028 */
[----:B------:R-:W-:Y:S01]  /*37ea0*/  IADD3 R50, P2, PT, R50, UR12, RZ ;  /* 0x0000000c32327c10 */ /* 0x000fe2000ff5e0ff */
[----:B------:R-:W-:-:S02]  /*37eb0*/  IMAD.SHL.U32 R167, R3, 0x4, RZ ;  /* 0x0000000403a77824 */ /* 0x000fc400078e00ff */
[----:B------:R1:W-:Y:S01]  /*37ec0*/  STL [R1+0x1ab8], R62 ;  /* 0x001ab83e01007387 */ /* 0x0003e20000100800 */
[----:B------:R-:W-:-:S03]  /*37ed0*/  ISETP.NE.U32.AND P1, PT, RZ, UR11, PT ;  /* 0x0000000bff007c0c */ /* 0x000fc6000bf25070 */
[----:B--2---:R-:W2:Y:S01]  /*37ee0*/  LDL.LU R165, [R1+0x1768] ;  /* 0x0017680001a57983 */ /* 0x004ea20000300800 */
[----:B-1----:R-:W-:Y:S02]  /*37ef0*/  IMAD.MOV.U32 R4, RZ, RZ, R58 ;  /* 0x000000ffff047224 */ /* 0x002fe400078e003a */
[----:B------:R-:W-:Y:S02]  /*37f00*/  IMAD.MOV.U32 R5, RZ, RZ, R62 ;  /* 0x000000ffff057224 */ /* 0x000fe400078e003e */
[----:B------:R-:W2:Y:S04]  /*37f10*/  LDL.LU R62, [R1+0x176c] ;  /* 0x00176c00013e7983 */ /* 0x000ea80000300800 */
[----:B------:R1:W-:Y:S01]  /*37f20*/  LDGSTS.E [R2+0x7300], desc[UR40][R4.64], P3 ;  /* 0x0730000004027fae */ /* 0x0003e200099a1028 */
[----:B------:R-:W-:-:S03]  /*37f30*/  LOP3.LUT R58, R167, 0x20, RZ, 0x3c, !PT ;  /* 0x00000020a73a7812 */ /* 0x000fc600078e3cff */
[----:B------:R-:W-:Y:S04]  /*37f40*/  STL [R1+0x1754], R50 ;  /* 0x0017543201007387 */ /* 0x000fe80000100800 */
[----:B------:R-:W2:Y:S01]  /*37f50*/  LDL.LU R3, [R1+0x17d4] ;  /* 0x0017d40001037983 */ /* 0x000ea20000300800 */
[----:B-1----:R-:W-:Y:S02]  /*37f60*/  VIADD R2, R58, UR16 ;  /* 0x000000103a027c36 */ /* 0x002fe40008000000 */
[----:B------:R-:W-:Y:S01]  /*37f70*/  IMAD.MOV.U32 R4, RZ, RZ, R50 ;  /* 0x000000ffff047224 */ /* 0x000fe200078e0032 */
[----:B---3--:R-:W-:-:S05]  /*37f80*/  IADD3.X R54, PT, PT, R54, UR7, RZ, P2, !PT ;  /* 0x0000000736367c10 */ /* 0x008fca00097fe4ff */
[----:B------:R-:W-:-:S05]  /*37f90*/  IMAD.MOV.U32 R5, RZ, RZ, R54 ;  /* 0x000000ffff057224 */ /* 0x000fca00078e0036 */
[----:B------:R1:W-:Y:S01]  /*37fa0*/  LDGSTS.E [R2+0x400], desc[UR40][R4.64], P1 ;  /* 0x0040000004027fae */ /* 0x0003e200089a1028 */
[----:B------:R-:W-:-:S04]  /*37fb0*/  IADD3 R59, P3, PT, R59, UR12, RZ ;  /* 0x0000000c3b3b7c10 */ /* 0x000fc8000ff7e0ff */
[----:B----4-:R-:W-:Y:S01]  /*37fc0*/  IADD3.X R63, PT, PT, R63, UR7, RZ, P3, !PT ;  /* 0x000000073f3f7c10 */ /* 0x010fe20009ffe4ff */
[----:B------:R-:W-:Y:S01]  /*37fd0*/  STL [R1+0x175c], R59 ;  /* 0x00175c3b01007387 */ /* 0x000fe20000100800 */
[----:B------:R-:W-:-:S03]  /*37fe0*/  IADD3 R51, P2, PT, R51, UR12, RZ ;  /* 0x0000000c33337c10 */ /* 0x000fc6000ff5e0ff */
[----:B------:R3:W-:Y:S04]  /*37ff0*/  STL [R1+0x1750], R54 ;  /* 0x0017503601007387 */ /* 0x0007e80000100800 */
[----:B------:R-:W-:Y:S04]  /*38000*/  STL [R1+0x1764], R51 ;  /* 0x0017643301007387 */ /* 0x000fe80000100800 */
[----:B---3--:R-:W3:Y:S04]  /*38010*/  LDL.LU R54, [R1+0x17d0] ;  /* 0x0017d00001367983 */ /* 0x008ee80000300800 */
[----:B------:R4:W-:Y:S04]  /*38020*/  STL [R1+0x1758], R63 ;  /* 0x0017583f01007387 */ /* 0x0009e80000100800 */
[----:B------:R-:W3:Y:S01]  /*38030*/  LDL.LU R58, [R1+0x17dc] ;  /* 0x0017dc00013a7983 */ /* 0x000ee20000300800 */
[----:B-1----:R-:W-:-:S03]  /*38040*/  IMAD.MOV.U32 R5, RZ, RZ, R63 ;  /* 0x000000ffff057224 */ /* 0x002fc600078e003f */
[----:B------:R-:W3:Y:S04]  /*38050*/  LDL.LU R50, [R1+0x17e4] ;  /* 0x0017e40001327983 */ /* 0x000ee80000300800 */
[----:B----4-:R-:W4:Y:S01]  /*38060*/  LDL.LU R63, [R1+0x17d8] ;  /* 0x0017d800013f7983 */ /* 0x010f220000300800 */
[----:B------:R-:W-:Y:S01]  /*38070*/  IMAD.MOV.U32 R4, RZ, RZ, R59 ;  /* 0x000000ffff047224 */ /* 0x000fe200078e003b */
[----:B------:R-:W-:Y:S01]  /*38080*/  IADD3.X R55, PT, PT, R55, UR7, RZ, P2, !PT ;  /* 0x0000000737377c10 */ /* 0x000fe200097fe4ff */
[----:B------:R-:W-:-:S03]  /*38090*/  UISETP.GT.AND UP1, UPT, UR15, 0x5, UPT ;  /* 0x000000050f00788c */ /* 0x000fc6000bf24270 */
[----:B------:R1:W-:Y:S01]  /*380a0*/  LDGSTS.E [R2+0x500], desc[UR40][R4.64], P1 ;  /* 0x0050000004027fae */ /* 0x0003e200089a1028 */
[----:B--2---:R-:W-:Y:S01]  /*380b0*/  IADD3 R62, P3, PT, R62, UR12, RZ ;  /* 0x0000000c3e3e7c10 */ /* 0x004fe2000ff7e0ff */
[----:B------:R-:W-:-:S03]  /*380c0*/  USEL UR11, URZ, 0x4, !UP1 ;  /* 0x00000004ff0b7887 */ /* 0x000fc6000c800000 */
[----:B------:R-:W-:Y:S01]  /*380d0*/  IADD3.X R165, PT, PT, R165, UR7, RZ, P3, !PT ;  /* 0x00000007a5a57c10 */ /* 0x000fe20009ffe4ff */
[----:B-1----:R-:W-:Y:S02]  /*380e0*/  IMAD.MOV.U32 R4, RZ, RZ, R51 ;  /* 0x000000ffff047224 */ /* 0x002fe400078e0033 */
[----:B------:R-:W-:Y:S01]  /*380f0*/  IMAD.MOV.U32 R5, RZ, RZ, R55 ;  /* 0x000000ffff057224 */ /* 0x000fe200078e0037 */
[----:B------:R-:W-:Y:S01]  /*38100*/  STL [R1+0x176c], R62 ;  /* 0x00176c3e01007387 */ /* 0x000fe20000100800 */
[----:B------:R-:W-:-:S03]  /*38110*/  IADD3 R3, P4, PT, R3, UR12, RZ ;  /* 0x0000000c03037c10 */ /* 0x000fc6000ff9e0ff */
[----:B------:R1:W-:Y:S01]  /*38120*/  LDGSTS.E [R2+0x600], desc[UR40][R4.64], P1 ;  /* 0x0060000004027fae */ /* 0x0003e200089a1028 */
[----:B------:R-:W-:-:S03]  /*38130*/  USEL UR11, UR11, URZ, !UP0 ;  /* 0x000000ff0b0b7287 */ /* 0x000fc6000c000000 */
[----:B------:R2:W-:Y:S04]  /*38140*/  STL [R1+0x1760], R55 ;  /* 0x0017603701007387 */ /* 0x0005e80000100800 */
[----:B------:R-:W-:Y:S01]  /*38150*/  STL [R1+0x17d4], R3 ;  /* 0x0017d40301007387 */ /* 0x000fe20000100800 */
[----:B-1----:R-:W-:Y:S02]  /*38160*/  IMAD.MOV.U32 R4, RZ, RZ, R62 ;  /* 0x000000ffff047224 */ /* 0x002fe400078e003e */
[----:B------:R-:W-:Y:S01]  /*38170*/  IMAD.MOV.U32 R5, RZ, RZ, R165 ;  /* 0x000000ffff057224 */ /* 0x000fe200078e00a5 */
[----:B--2---:R-:W2:Y:S01]  /*38180*/  LDL.LU R55, [R1+0x17e0] ;  /* 0x0017e00001377983 */ /* 0x004ea20000300800 */
[----:B------:R-:W-:-:S03]  /*38190*/  ISETP.NE.U32.AND P2, PT, RZ, UR11, PT ;  /* 0x0000000bff007c0c */ /* 0x000fc6000bf45070 */
[----:B------:R1:W-:Y:S04]  /*381a0*/  STL [R1+0x1768], R165 ;  /* 0x001768a501007387 */ /* 0x0003e80000100800 */
[----:B------:R1:W-:Y:S04]  /*381b0*/  LDGSTS.E [R2+0x700], desc[UR40][R4.64], P1 ;  /* 0x0070000004027fae */ /* 0x0003e800089a1028 */
[----:B------:R-:W2:Y:S04]  /*381c0*/  LDL.LU R59, [R1+0x17ec] ;  /* 0x0017ec00013b7983 */ /* 0x000ea80000300800 */
[----:B------:R-:W2:Y:S01]  /*381d0*/  LDL.LU R51, [R1+0x1854] ;  /* 0x0018540001337983 */ /* 0x000ea20000300800 */
[----:B-1----:R-:W-:Y:S01]  /*381e0*/  IMAD.MOV.U32 R4, RZ, RZ, R3 ;  /* 0x000000ffff047224 */ /* 0x002fe200078e0003 */
[----:B---3--:R-:W-:-:S02]  /*381f0*/  IADD3.X R54, PT, PT, R54, UR7, RZ, P4, !PT ;  /* 0x0000000736367c10 */ /* 0x008fc4000a7fe4ff */
[----:B------:R-:W-:Y:S02]  /*38200*/  IADD3 R58, P3, PT, R58, UR12, RZ ;  /* 0x0000000c3a3a7c10 */ /* 0x000fe4000ff7e0ff */
[----:B------:R-:W-:-:S03]  /*38210*/  IADD3 R50, P1, PT, R50, UR12, RZ ;  /* 0x0000000c32327c10 */ /* 0x000fc6000ff3e0ff */
[----:B------:R-:W-:Y:S01]  /*38220*/  STL [R1+0x17dc], R58 ;  /* 0x0017dc3a01007387 */ /* 0x000fe20000100800 */
[----:B----4-:R-:W-:-:S03]  /*38230*/  IADD3.X R63, PT, PT, R63, UR7, RZ, P3, !PT ;  /* 0x000000073f3f7c10 */ /* 0x010fc60009ffe4ff */
[----:B------:R1:W-:Y:S01]  /*38240*/  STL [R1+0x17d0], R54 ;  /* 0x0017d03601007387 */ /* 0x0003e20000100800 */
[----:B------:R-:W-:-:S03]  /*38250*/  IMAD.MOV.U32 R5, RZ, RZ, R54 ;  /* 0x000000ffff057224 */ /* 0x000fc600078e0036 */
[----:B------:R-:W3:Y:S04]  /*38260*/  LDL.LU R165, [R1+0x17e8] ;  /* 0x0017e80001a57983 */ /* 0x000ee80000300800 */
[----:B------:R-:W-:Y:S04]  /*38270*/  STL [R1+0x17e4], R50 ;  /* 0x0017e43201007387 */ /* 0x000fe80000100800 */
[----:B-1----:R-:W4:Y:S04]  /*38280*/  LDL.LU R54, [R1+0x1850] ;  /* 0x0018500001367983 */ /* 0x002f280000300800 */
[----:B------:R1:W-:Y:S04]  /*38290*/  STL [R1+0x17d8], R63 ;  /* 0x0017d83f01007387 */ /* 0x0003e80000100800 */
[----:B------:R-:W4:Y:S04]  /*382a0*/  LDL.LU R62, [R1+0x185c] ;  /* 0x00185c00013e7983 */ /* 0x000f280000300800 */
[----:B------:R-:W4:Y:S04]  /*382b0*/  LDL.LU R3, [R1+0x1864] ;  /* 0x0018640001037983 */ /* 0x000f280000300800 */
[----:B------:R1:W-:Y:S02]  /*382c0*/  LDGSTS.E [R2+0x1400], desc[UR40][R4.64], P2 ;  /* 0x0140000004027fae */ /* 0x0003e400091a1028 */
[----:B-1----:R-:W-:-:S02]  /*382d0*/  IMAD.MOV.U32 R5, RZ, RZ, R63 ;  /* 0x000000ffff057224 */ /* 0x002fc400078e003f */
[----:B------:R-:W4:Y:S01]  /*382e0*/  LDL.LU R63, [R1+0x1858] ;  /* 0x00185800013f7983 */ /* 0x000f220000300800 */
[----:B------:R-:W-:Y:S01]  /*382f0*/  IMAD.MOV.U32 R4, RZ, RZ, R58 ;  /* 0x000000ffff047224 */ /* 0x000fe200078e003a */
[----:B--2---:R-:W-:Y:S01]  /*38300*/  IADD3.X R55, PT, PT, R55, UR7, RZ, P1, !PT ;  /* 0x0000000737377c10 */ /* 0x004fe20008ffe4ff */
[----:B------:R-:W-:-:S03]  /*38310*/  UISETP.GT.AND UP1, UPT, UR15, 0x9, UPT ;  /* 0x000000090f00788c */ /* 0x000fc6000bf24270 */
[----:B------:R1:W-:Y:S01]  /*38320*/  LDGSTS.E [R2+0x1500], desc[UR40][R4.64], P2 ;  /* 0x0150000004027fae */ /* 0x0003e200091a1028 */
[----:B------:R-:W-:Y:S01]  /*38330*/  IADD3 R59, P3, PT, R59, UR12, RZ ;  /* 0x0000000c3b3b7c10 */ /* 0x000fe2000ff7e0ff */
[----:B------:R-:W-:Y:S01]  /*38340*/  USEL UR11, URZ, 0x4, !UP1 ;  /* 0x00000004ff0b7887 */ /* 0x000fe2000c800000 */
[----:B------:R-:W-:-:S03]  /*38350*/  IADD3 R51, P4, PT, R51, UR12, RZ ;  /* 0x0000000c33337c10 */ /* 0x000fc6000ff9e0ff */
[----:B------:R-:W-:Y:S01]  /*38360*/  STL [R1+0x17ec], R59 ;  /* 0x0017ec3b01007387 */ /* 0x000fe20000100800 */
[----:B-1----:R-:W-:Y:S02]  /*38370*/  IMAD.MOV.U32 R4, RZ, RZ, R50 ;  /* 0x000000ffff047224 */ /* 0x002fe400078e0032 */
[----:B------:R-:W-:Y:S01]  /*38380*/  IMAD.MOV.U32 R5, RZ, RZ, R55 ;  /* 0x000000ffff057224 */ /* 0x000fe200078e0037 */
[----:B------:R-:W-:Y:S01]  /*38390*/  USEL UR11, UR11, URZ, !UP0 ;  /* 0x000000ff0b0b7287 */ /* 0x000fe2000c000000 */
[----:B------:R1:W-:Y:S04]  /*383a0*/  STL [R1+0x17e0], R55 ;  /* 0x0017e03701007387 */ /* 0x0003e80000100800 */
[----:B------:R-:W-:Y:S04]  /*383b0*/  STL [R1+0x1854], R51 ;  /* 0x0018543301007387 */ /* 0x000fe80000100800 */
[----:B------:R2:W-:Y:S04]  /*383c0*/  LDGSTS.E [R2+0x1600], desc[UR40][R4.64], P2 ;  /* 0x0160000004027fae */ /* 0x0005e800091a1028 */
[----:B-1----:R-:W4:Y:S01]  /*383d0*/  LDL.LU R55, [R1+0x1860] ;  /* 0x0018600001377983 */ /* 0x002f220000300800 */
[----:B------:R-:W-:Y:S01]  /*383e0*/  ISETP.NE.U32.AND P1, PT, RZ, UR11, PT ;  /* 0x0000000bff007c0c */ /* 0x000fe2000bf25070 */
[----:B--2---:R-:W-:Y:S01]  /*383f0*/  IMAD.MOV.U32 R4, RZ, RZ, R59 ;  /* 0x000000ffff047224 */ /* 0x004fe200078e003b */
[----:B---3--:R-:W-:-:S05]  /*38400*/  IADD3.X R165, PT, PT, R165, UR7, RZ, P3, !PT ;  /* 0x00000007a5a57c10 */ /* 0x008fca0009ffe4ff */
[----:B------:R-:W-:Y:S01]  /*38410*/  IMAD.MOV.U32 R5, RZ, RZ, R165 ;  /* 0x000000ffff057224 */ /* 0x000fe200078e00a5 */
[----:B------:R1:W-:Y:S01]  /*38420*/  STL [R1+0x17e8], R165 ;  /* 0x0017e8a501007387 */ /* 0x0003e20000100800 */
[----:B----4-:R-:W-:-:S03]  /*38430*/  IADD3.X R54, PT, PT, R54, UR7, RZ, P4, !PT ;  /* 0x0000000736367c10 */ /* 0x010fc6000a7fe4ff */
[----:B------:R-:W2:Y:S04]  /*38440*/  LDL.LU R58, [R1+0x186c] ;  /* 0x00186c00013a7983 */ /* 0x000ea80000300800 */
[----:B------:R-:W3:Y:S01]  /*38450*/  LDL.LU R50, [R1+0x18d4] ;  /* 0x0018d40001327983 */ /* 0x000ee20000300800 */
[----:B------:R-:W-:-:S03]  /*38460*/  IADD3 R62, P3, PT, R62, UR12, RZ ;  /* 0x0000000c3e3e7c10 */ /* 0x000fc6000ff7e0ff */
[----:B------:R4:W-:Y:S01]  /*38470*/  LDGSTS.E [R2+0x1700], desc[UR40][R4.64], P2 ;  /* 0x0170000004027fae */ /* 0x0009e200091a1028 */
[----:B------:R-:W-:-:S03]  /*38480*/  IADD3 R3, P2, PT, R3, UR12, RZ ;  /* 0x0000000c03037c10 */ /* 0x000fc6000ff5e0ff */
[----:B------:R-:W-:Y:S04]  /*38490*/  STL [R1+0x185c], R62 ;  /* 0x00185c3e01007387 */ /* 0x000fe80000100800 */
[----:B------:R4:W-:Y:S04]  /*384a0*/  STL [R1+0x1850], R54 ;  /* 0x0018503601007387 */ /* 0x0009e80000100800 */
[----:B-1----:R-:W3:Y:S01]  /*384b0*/  LDL.LU R165, [R1+0x1868] ;  /* 0x0018680001a57983 */ /* 0x002ee20000300800 */
[----:B----4-:R-:W-:Y:S02]  /*384c0*/  IMAD.MOV.U32 R4, RZ, RZ, R51 ;  /* 0x000000ffff047224 */ /* 0x010fe400078e0033 */
[----:B------:R-:W-:Y:S01]  /*384d0*/  IMAD.MOV.U32 R5, RZ, RZ, R54 ;  /* 0x000000ffff057224 */ /* 0x000fe200078e0036 */
[----:B------:R-:W-:Y:S01]  /*384e0*/  STL [R1+0x1864], R3 ;  /* 0x0018640301007387 */ /* 0x000fe20000100800 */
[----:B------:R-:W-:-:S03]  /*384f0*/  IADD3.X R63, PT, PT, R63, UR7, RZ, P3, !PT ;  /* 0x000000073f3f7c10 */ /* 0x000fc60009ffe4ff */
[----:B------:R-:W4:Y:S04]  /*38500*/  LDL.LU R51, [R1+0x18d0] ;  /* 0x0018d00001337983 */ /* 0x000f280000300800 */
[----:B------:R-:W-:Y:S04]  /*38510*/  STL [R1+0x1858], R63 ;  /* 0x0018583f01007387 */ /* 0x000fe80000100800 */
[----:B------:R-:W4:Y:S04]  /*38520*/  LDL.LU R59, [R1+0x18dc] ;  /* 0x0018dc00013b7983 */ /* 0x000f280000300800 */
[----:B------:R-:W4:Y:S04]  /*38530*/  LDL.LU R54, [R1+0x18e4] ;  /* 0x0018e40001367983 */ /* 0x000f280000300800 */
[----:B------:R1:W-:Y:S02]  /*38540*/  LDGSTS.E [R2+0x2400], desc[UR40][R4.64], P1 ;  /* 0x0240000004027fae */ /* 0x0003e400089a1028 */
[----:B-1----:R-:W-:-:S02]  /*38550*/  IMAD.MOV.U32 R4, RZ, RZ, R62 ;  /* 0x000000ffff047224 */ /* 0x002fc400078e003e */
[----:B------:R-:W4:Y:S01]  /*38560*/  LDL.LU R62, [R1+0x18d8] ;  /* 0x0018d800013e7983 */ /* 0x000f220000300800 */
[----:B------:R-:W-:Y:S01]  /*38570*/  IMAD.MOV.U32 R5, RZ, RZ, R63 ;  /* 0x000000ffff057224 */ /* 0x000fe200078e003f */
[----:B------:R-:W-:Y:S01]  /*38580*/  IADD3.X R55, PT, PT, R55, UR7, RZ, P2, !PT ;  /* 0x0000000737377c10 */ /* 0x000fe200097fe4ff */
[----:B------:R-:W-:-:S03]  /*38590*/  UISETP.GT.AND UP1, UPT, UR15, 0xd, UPT ;  /* 0x0000000d0f00788c */ /* 0x000fc6000bf24270 */
[----:B------:R1:W-:Y:S01]  /*385a0*/  LDGSTS.E [R2+0x2500], desc[UR40][R4.64], P1 ;  /* 0x0250000004027fae */ /* 0x0003e200089a1028 */
[----:B------:R-:W-:Y:S01]  /*385b0*/  USEL UR11, URZ, 0x4, !UP1 ;  /* 0x00000004ff0b7887 */ /* 0x000fe2000c800000 */
[----:B-1----:R-:W-:Y:S02]  /*385c0*/  IMAD.MOV.U32 R4, RZ, RZ, R3 ;  /* 0x000000ffff047224 */ /* 0x002fe400078e0003 */
[----:B------:R-:W-:Y:S01]  /*385d0*/  IMAD.MOV.U32 R5, RZ, RZ, R55 ;  /* 0x000000ffff057224 */ /* 0x000fe200078e0037 */
[----:B------:R-:W-:-:S04]  /*385e0*/  USEL UR11, UR11, URZ, !UP0 ;  /* 0x000000ff0b0b7287 */ /* 0x000fc8000c000000 */
[----:B------:R1:W-:Y:S02]  /*385f0*/  LDGSTS.E [R2+0x2600], desc[UR40][R4.64], P1 ;  /* 0x0260000004027fae */ /* 0x0003e400089a1028 */
[----:B------:R-:W-:Y:S02]  /*38600*/  ISETP.NE.U32.AND P2, PT, RZ, UR11, PT ;  /* 0x0000000bff007c0c */ /* 0x000fe4000bf45070 */
[----:B--2---:R-:W-:Y:S02]  /*38610*/  IADD3 R58, P3, PT, R58, UR12, RZ ;  /* 0x0000000c3a3a7c10 */ /* 0x004fe4000ff7e0ff */
[----:B---3--:R-:W-:-:S03]  /*38620*/  IADD3 R50, P4, PT, R50, UR12, RZ ;  /* 0x0000000c32327c10 */ /* 0x008fc6000ff9e0ff */
[----:B-1----:R-:W-:Y:S01]  /*38630*/  IMAD.MOV.U32 R4, RZ, RZ, R58 ;  /* 0x000000ffff047224 */ /* 0x002fe200078e003a */
[----:B------:R-:W-:Y:S04]  /*38640*/  STL [R1+0x186c], R58 ;  /* 0x00186c3a01007387 */ /* 0x000fe80000100800 */
[----:B------:R1:W-:Y:S01]  /*38650*/  STL [R1+0x1860], R55 ;  /* 0x0018603701007387 */ /* 0x0003e20000100800 */
[----:B------:R-:W-:-:S03]  /*38660*/  IADD3.X R165, PT, PT, R165, UR7, RZ, P3, !PT ;  /* 0x00000007a5a57c10 */ /* 0x000fc60009ffe4ff */
[----:B------:R-:W-:Y:S02]  /*38670*/  STL [R1+0x18d4], R50 ;  /* 0x0018d43201007387 */ /* 0x000fe40000100800 */
[----:B------:R-:W-:Y:S02]  /*38680*/  IMAD.MOV.U32 R5, RZ, RZ, R165 ;  /* 0x000000ffff057224 */ /* 0x000fe400078e00a5 */
[----:B-1----:R-:W2:Y:S01]  /*38690*/  LDL.LU R55, [R1+0x18e0] ;  /* 0x0018e00001377983 */ /* 0x002ea20000300800 */
[----:B----4-:R-:W-:-:S03]  /*386a0*/  IADD3.X R51, PT, PT, R51, UR7, RZ, P4, !PT ;  /* 0x0000000733337c10 */ /* 0x010fc6000a7fe4ff */
[----:B------:R1:W-:Y:S04]  /*386b0*/  STL [R1+0x1868], R165 ;  /* 0x001868a501007387 */ /* 0x0003e80000100800 */
[----:B------:R3:W-:Y:S01]  /*386c0*/  LDGSTS.E [R2+0x2700], desc[UR40][R4.64], P1 ;  /* 0x0270000004027fae */ /* 0x0007e200089a1028 */
[----:B------:R-:W-:-:S03]  /*386d0*/  IADD3 R59, P3, PT, R59, UR12, RZ ;  /* 0x0000000c3b3b7c10 */ /* 0x000fc6000ff7e0ff */
[----:B------:R-:W4:Y:S01]  /*386e0*/  LDL.LU R63, [R1+0x18ec] ;  /* 0x0018ec00013f7983 */ /* 0x000f220000300800 */
[----:B------:R-:W-:-:S03]  /*386f0*/  IADD3 R54, P1, PT, R54, UR12, RZ ;  /* 0x0000000c36367c10 */ /* 0x000fc6000ff3e0ff */
[----:B------:R-:W4:Y:S04]  /*38700*/  LDL.LU R3, [R1+0x1954] ;  /* 0x0019540001037983 */ /* 0x000f280000300800 */
[----:B------:R-:W-:Y:S01]  /*38710*/  STL [R1+0x18dc], R59 ;  /* 0x0018dc3b01007387 */ /* 0x000fe20000100800 */
[----:B---3--:R-:W-:-:S03]  /*38720*/  IMAD.MOV.U32 R4, RZ, RZ, R50 ;  /* 0x000000ffff047224 */ /* 0x008fc600078e0032 */
[----:B------:R3:W-:Y:S04]  /*38730*/  STL [R1+0x18d0], R51 ;  /* 0x0018d03301007387 */ /* 0x0007e80000100800 */
[----:B-1----:R-:W4:Y:S01]  /*38740*/  LDL.LU R165, [R1+0x18e8] ;  /* 0x0018e80001a57983 */ /* 0x002f220000300800 */
[----:B------:R-:W-:-:S03]  /*38750*/  IADD3.X R62, PT, PT, R62, UR7, RZ, P3, !PT ;  /* 0x000000073e3e7c10 */ /* 0x000fc60009ffe4ff */
[----:B------:R1:W-:Y:S04]  /*38760*/  STL [R1+0x18e4], R54 ;  /* 0x0018e43601007387 */ /* 0x0003e80000100800 */
[----:B------:R-:W4:Y:S01]  /*38770*/  LDL.LU R50, [R1+0x1950] ;  /* 0x0019500001327983 */ /* 0x000f220000300800 */
[----:B------:R-:W-:-:S03]  /*38780*/  IMAD.MOV.U32 R5, RZ, RZ, R51 ;  /* 0x000000ffff057224 */ /* 0x000fc600078e0033 */
[----:B------:R-:W-:Y:S04]  /*38790*/  STL [R1+0x18d8], R62 ;  /* 0x0018d83e01007387 */ /* 0x000fe80000100800 */
[----:B------:R-:W4:Y:S04]  /*387a0*/  LDL.LU R58, [R1+0x195c] ;  /* 0x00195c00013a7983 */ /* 0x000f280000300800 */
[----:B---3--:R-:W3:Y:S04]  /*387b0*/  LDL.LU R51, [R1+0x1964] ;  /* 0x0019640001337983 */ /* 0x008ee80000300800 */
[----:B------:R1:W-:Y:S02]  /*387c0*/  LDGSTS.E [R2+0x3400], desc[UR40][R4.64], P2 ;  /* 0x0340000004027fae */ /* 0x0003e400091a1028 */
[----:B-1----:R-:W-:-:S02]  /*387d0*/  IMAD.MOV.U32 R4, RZ, RZ, R59 ;  /* 0x000000ffff047224 */ /* 0x002fc400078e003b */
[----:B------:R-:W3:Y:S01]  /*387e0*/  LDL.LU R59, [R1+0x1958] ;  /* 0x00195800013b7983 */ /* 0x000ee20000300800 */
[----:B------:R-:W-:Y:S01]  /*387f0*/  IMAD.MOV.U32 R5, RZ, RZ, R62 ;  /* 0x000000ffff057224 */ /* 0x000fe200078e003e */
[----:B------:R-:W-:-:S04]  /*38800*/  UISETP.GT.AND UP1, UPT, UR15, 0x11, UPT ;  /* 0x000000110f00788c */ /* 0x000fc8000bf24270 */
[----:B------:R1:W-:Y:S01]  /*38810*/  LDGSTS.E [R2+0x3500], desc[UR40][R4.64], P2 ;  /* 0x0350000004027fae */ /* 0x0003e200091a1028 */
[----:B------:R-:W-:-:S04]  /*38820*/  USEL UR11, URZ, 0x4, !UP1 ;  /* 0x00000004ff0b7887 */ /* 0x000fc8000c800000 */
[----:B------:R-:W-:Y:S01]  /*38830*/  USEL UR11, UR11, URZ, !UP0 ;  /* 0x000000ff0b0b7287 */ /* 0x000fe2000c000000 */
[----:B-1----:R-:W-:Y:S01]  /*38840*/  IMAD.MOV.U32 R4, RZ, RZ, R54 ;  /* 0x000000ffff047224 */ /* 0x002fe200078e0036 */
[----:B--2---:R-:W-:-:S05]  /*38850*/  IADD3.X R55, PT, PT, R55, UR7, RZ, P1, !PT ;  /* 0x0000000737377c10 */ /* 0x004fca0008ffe4ff */
[----:B------:R-:W-:-:S05]  /*38860*/  IMAD.MOV.U32 R5, RZ, RZ, R55 ;  /* 0x000000ffff057224 */ /* 0x000fca00078e0037 */
[----:B------:R1:W-:Y:S01]  /*38870*/  LDGSTS.E [R2+0x3600], desc[UR40][R4.64], P2 ;  /* 0x0360000004027fae */ /* 0x0003e200091a1028 */
[----:B----4-:R-:W-:Y:S02]  /*38880*/  IADD3 R63, P3, PT, R63, UR12, RZ ;  /* 0x0000000c3f3f7c10 */ /* 0x010fe4000ff7e0ff */
[----:B------:R-:W-:-:S03]  /*38890*/  IADD3 R3, P4, PT, R3, UR12, RZ ;  /* 0x0000000c03037c10 */ /* 0x000fc6000ff9e0ff */
[----:B------:R-:W-:Y:S04]  /*388a0*/  STL [R1+0x18ec], R63 ;  /* 0x0018ec3f01007387 */ /* 0x000fe80000100800 */
[----:B------:R2:W-:Y:S01]  /*388b0*/  STL [R1+0x18e0], R55 ;  /* 0x0018e03701007387 */ /* 0x0005e20000100800 */
[----:B-1----:R-:W-:Y:S01]  /*388c0*/  IMAD.MOV.U32 R4, RZ, RZ, R63 ;  /* 0x000000ffff047224 */ /* 0x002fe200078e003f */
[----:B------:R-:W-:Y:S02]  /*388d0*/  IADD3.X R165, PT, PT, R165, UR7, RZ, P3, !PT ;  /* 0x00000007a5a57c10 */ /* 0x000fe40009ffe4ff */
[----:B------:R-:W-:Y:S04]  /*388e0*/  STL [R1+0x1954], R3 ;  /* 0x0019540301007387 */ /* 0x000fe80000100800 */
[----:B------:R-:W4:Y:S01]  /*388f0*/  LDL.LU R54, [R1+0x1960] ;  /* 0x0019600001367983 */ /* 0x000f220000300800 */
[----:B------:R-:W-:-:S03]  /*38900*/  IMAD.MOV.U32 R5, RZ, RZ, R165 ;  /* 0x000000ffff057224 */ /* 0x000fc600078e00a5 */
[----:B------:R1:W-:Y:S01]  /*38910*/  STL [R1+0x18e8], R165 ;  /* 0x0018e8a501007387 */ /* 0x0003e20000100800 */
[----:B------:R-:W-:-:S03]  /*38920*/  IADD3.X R50, PT, PT, R50, UR7, RZ, P4, !PT ;  /* 0x0000000732327c10 */ /* 0x000fc6000a7fe4ff */
[----:B--2---:R-:W2:Y:S01]  /*38930*/  LDL.LU R55, [R1+0x196c] ;  /* 0x00196c0001377983 */ /* 0x004ea20000300800 */
[----:B------:R-:W-:-:S03]  /*38940*/  ISETP.NE.U32.AND P1, PT, RZ, UR11, PT ;  /* 0x0000000bff007c0c */ /* 0x000fc6000bf25070 */
[----:B------:R-:W2:Y:S01]  /*38950*/  LDL.LU R62, [R1+0x19d4] ;  /* 0x0019d400013e7983 */ /* 0x000ea20000300800 */
[----:B------:R-:W-:-:S03]  /*38960*/  IADD3 R58, P3, PT, R58, UR12, RZ ;  /* 0x0000000c3a3a7c10 */ /* 0x000fc6000ff7e0ff */
[----:B------:R1:W-:Y:S01]  /*38970*/  LDGSTS.E [R2+0x3700], desc[UR40][R4.64], P2 ;  /* 0x0370000004027fae */ /* 0x0003e200091a1028 */
[----:B---3--:R-:W-:-:S03]  /*38980*/  IADD3 R51, P2, PT, R51, UR12, RZ ;  /* 0x0000000c33337c10 */ /* 0x008fc6000ff5e0ff */
[----:B------:R-:W-:Y:S04]  /*38990*/  STL [R1+0x195c], R58 ;  /* 0x00195c3a01007387 */ /* 0x000fe80000100800 */
[----:B------:R3:W-:Y:S04]  /*389a0*/  STL [R1+0x1950], R50 ;  /* 0x0019503201007387 */ /* 0x0007e80000100800 */
[----:B-1----:R-:W2:Y:S01]  /*389b0*/  LDL.LU R165, [R1+0x1968] ;  /* 0x0019680001a57983 */ /* 0x002ea20000300800 */
[----:B------:R-:W-:Y:S02]  /*389c0*/  IMAD.MOV.U32 R4, RZ, RZ, R3 ;  /* 0x000000ffff047224 */ /* 0x000fe400078e0003 */
[----:B------:R-:W-:Y:S01]  /*389d0*/  IMAD.MOV.U32 R5, RZ, RZ, R50 ;  /* 0x000000ffff057224 */ /* 0x000fe200078e0032 */
[----:B------:R-:W-:Y:S01]  /*389e0*/  STL [R1+0x1964], R51 ;  /* 0x0019643301007387 */ /* 0x000fe20000100800 */
[----:B------:R-:W-:-:S03]  /*389f0*/  IADD3.X R59, PT, PT, R59, UR7, RZ, P3, !PT ;  /* 0x000000073b3b7c10 */ /* 0x000fc60009ffe4ff */
[----:B------:R-:W2:Y:S04]  /*38a00*/  LDL.LU R63, [R1+0x19d0] ;  /* 0x0019d000013f7983 */ /* 0x000ea80000300800 */
[----:B------:R-:W-:Y:S04]  /*38a10*/  STL [R1+0x1958], R59 ;  /* 0x0019583b01007387 */ /* 0x000fe80000100800 */
[----:B---3--:R-:W3:Y:S04]  /*38a20*/  LDL.LU R50, [R1+0x19dc] ;  /* 0x0019dc0001327983 */ /* 0x008ee80000300800 */
[----:B------:R-:W3:Y:S04]  /*38a30*/  LDL.LU R3, [R1+0x19e4] ;  /* 0x0019e40001037983 */ /* 0x000ee80000300800 */
[----:B------:R1:W-:Y:S02]  /*38a40*/  LDGSTS.E [R2+0x4400], desc[UR40][R4.64], P1 ;  /* 0x0440000004027fae */ /* 0x0003e400089a1028 */
[----:B-1----:R-:W-:-:S02]  /*38a50*/  IMAD.MOV.U32 R4, RZ, RZ, R58 ;  /* 0x000000ffff047224 */ /* 0x002fc400078e003a */
[----:B------:R-:W3:Y:S01]  /*38a60*/  LDL.LU R58, [R1+0x19d8] ;  /* 0x0019d800013a7983 */ /* 0x000ee20000300800 */
[----:B------:R-:W-:-:S05]  /*38a70*/  IMAD.MOV.U32 R5, RZ, RZ, R59 ;  /* 0x000000ffff057224 */ /* 0x000fca00078e003b */
[----:B------:R1:W-:Y:S02]  /*38a80*/  LDGSTS.E [R2+0x4500], desc[UR40][R4.64], P1 ;  /* 0x0450000004027fae */ /* 0x0003e400089a1028 */
[----:B-1----:R-:W-:Y:S01]  /*38a90*/  IMAD.MOV.U32 R4, RZ, RZ, R51 ;  /* 0x000000ffff047224 */ /* 0x002fe200078e0033 */
[----:B----4-:R-:W-:-:S05]  /*38aa0*/  IADD3.X R54, PT, PT, R54, UR7, RZ, P2, !PT ;  /* 0x0000000736367c10 */ /* 0x010fca00097fe4ff */
[----:B------:R-:W-:Y:S01]  /*38ab0*/  IMAD.MOV.U32 R5, RZ, RZ, R54 ;  /* 0x000000ffff057224 */ /* 0x000fe200078e0036 */
[----:B--2---:R-:W-:-:S04]  /*38ac0*/  IADD3 R55, P3, PT, R55, UR12, RZ ;  /* 0x0000000c37377c10 */ /* 0x004fc8000ff7e0ff */
[----:B------:R1:W-:Y:S01]  /*38ad0*/  LDGSTS.E [R2+0x4600], desc[UR40][R4.64], P1 ;  /* 0x0460000004027fae */ /* 0x0003e200089a1028 */
[----:B------:R-:W-:-:S03]  /*38ae0*/  IADD3 R62, P4, PT, R62, UR12, RZ ;  /* 0x0000000c3e3e7c10 */ /* 0x000fc6000ff9e0ff */
[----:B------:R-:W-:Y:S04]  /*38af0*/  STL [R1+0x196c], R55 ;  /* 0x00196c3701007387 */ /* 0x000fe80000100800 */
[----:B------:R2:W-:Y:S01]  /*38b00*/  STL [R1+0x1960], R54 ;  /* 0x0019603601007387 */ /* 0x0005e20000100800 */
[----:B-1----:R-:W-:Y:S01]  /*38b10*/  IMAD.MOV.U32 R4, RZ, RZ, R55 ;  /* 0x000000ffff047224 */ /* 0x002fe200078e0037 */
[----:B------:R-:W-:Y:S02]  /*38b20*/  IADD3.X R165, PT, PT, R165, UR7, RZ, P3, !PT ;  /* 0x00000007a5a57c10 */ /* 0x000fe40009ffe4ff */
[----:B------:R1:W-:Y:S03]  /*38b30*/  STL [R1+0x19d4], R62 ;  /* 0x0019d43e01007387 */ /* 0x0003e60000100800 */
[----:B------:R-:W-:Y:S01]  /*38b40*/  IMAD.MOV.U32 R5, RZ, RZ, R165 ;  /* 0x000000ffff057224 */ /* 0x000fe200078e00a5 */
[----:B--2---:R-:W2:Y:S01]  /*38b50*/  LDL.LU R54, [R1+0x19e0] ;  /* 0x0019e00001367983 */ /* 0x004ea20000300800 */
[----:B------:R-:W-:-:S03]  /*38b60*/  IADD3.X R63, PT, PT, R63, UR7, RZ, P4, !PT ;  /* 0x000000073f3f7c10 */ /* 0x000fc6000a7fe4ff */
[----:B------:R-:W-:Y:S04]  /*38b70*/  STL [R1+0x1968], R165 ;  /* 0x001968a501007387 */ /* 0x000fe80000100800 */
[----:B------:R-:W4:Y:S01]  /*38b80*/  LDL.LU R51, [R1+0x19ec] ;  /* 0x0019ec0001337983 */ /* 0x000f220000300800 */
[----:B---3--:R-:W-:-:S03]  /*38b90*/  IADD3 R50, P3, PT, R50, UR12, RZ ;  /* 0x0000000c32327c10 */ /* 0x008fc6000ff7e0ff */
[----:B------:R3:W-:Y:S01]  /*38ba0*/  LDGSTS.E [R2+0x4700], desc[UR40][R4.64], P1 ;  /* 0x0470000004027fae */ /* 0x0007e200089a1028 */
[----:B------:R-:W-:-:S03]  /*38bb0*/  IADD3 R3, P1, PT, R3, UR12, RZ ;  /* 0x0000000c03037c10 */ /* 0x000fc6000ff3e0ff */
[----:B------:R-:W4:Y:S04]  /*38bc0*/  LDL.LU R59, [R1+0x1a54] ;  /* 0x001a5400013b7983 */ /* 0x000f280000300800 */
[----:B------:R-:W-:Y:S04]  /*38bd0*/  STL [R1+0x19dc], R50 ;  /* 0x0019dc3201007387 */ /* 0x000fe80000100800 */
[----:B------:R1:W-:Y:S01]  /*38be0*/  STL [R1+0x19d0], R63 ;  /* 0x0019d03f01007387 */ /* 0x0003e20000100800 */
[----:B---3--:R-:W-:-:S03]  /*38bf0*/  IMAD.MOV.U32 R4, RZ, RZ, R62 ;  /* 0x000000ffff047224 */ /* 0x008fc600078e003e */
[----:B------:R-:W3:Y:S01]  /*38c00*/  LDL.LU R55, [R1+0x19e8] ;  /* 0x0019e80001377983 */ /* 0x000ee20000300800 */
[----:B------:R-:W-:-:S03]  /*38c10*/  IADD3.X R58, PT, PT, R58, UR7, RZ, P3, !PT ;  /* 0x000000073a3a7c10 */ /* 0x000fc60009ffe4ff */
[----:B------:R-:W-:Y:S04]  /*38c20*/  STL [R1+0x19e4], R3 ;  /* 0x0019e40301007387 */ /* 0x000fe80000100800 */
[----:B------:R-:W3:Y:S04]  /*38c30*/  LDL.LU R166, [R1+0x1a50] ;  /* 0x001a500001a67983 */ /* 0x000ee80000300800 */
[----:B------:R2:W-:Y:S04]  /*38c40*/  STL [R1+0x19d8], R58 ;  /* 0x0019d83a01007387 */ /* 0x0005e80000100800 */
[----:B-1----:R-:W3:Y:S01]  /*38c50*/  LDL.LU R62, [R1+0x1a5c] ;  /* 0x001a5c00013e7983 */ /* 0x002ee20000300800 */
[----:B------:R-:W-:-:S04]  /*38c60*/  UISETP.GT.AND UP1, UPT, UR15, 0x15, UPT ;  /* 0x000000150f00788c */ /* 0x000fc8000bf24270 */
[----:B------:R-:W-:-:S04]  /*38c70*/  USEL UR11, URZ, 0x4, !UP1 ;  /* 0x00000004ff0b7887 */ /* 0x000fc8000c800000 */
[----:B------:R-:W-:-:S06]  /*38c80*/  USEL UR11, UR11, URZ, !UP0 ;  /* 0x000000ff0b0b7287 */ /* 0x000fcc000c000000 */
[----:B------:R-:W-:Y:S01]  /*38c90*/  ISETP.NE.U32.AND P2, PT, RZ, UR11, PT ;  /* 0x0000000bff007c0c */ /* 0x000fe2000bf45070 */
[----:B------:R-:W-:Y:S02]  /*38ca0*/  IMAD.MOV.U32 R5, RZ, RZ, R63 ;  /* 0x000000ffff057224 */ /* 0x000fe400078e003f */
[----:B------:R-:W3:Y:S10]  /*38cb0*/  LDL.LU R63, [R1+0x1a58] ;  /* 0x001a5800013f7983 */ /* 0x000ef40000300800 */
[----:B------:R1:W-:Y:S02]  /*38cc0*/  LDGSTS.E [R2+0x5400], desc[UR40][R4.64], P2 ;  /* 0x0540000004027fae */ /* 0x0003e400091a1028 */
[----:B-1----:R-:W-:-:S02]  /*38cd0*/  IMAD.MOV.U32 R4, RZ, RZ, R50 ;  /* 0x000000ffff047224 */ /* 0x002fc400078e0032 */
[----:B------:R-:W-:-:S05]  /*38ce0*/  IMAD.MOV.U32 R5, RZ, RZ, R58 ;  /* 0x000000ffff057224 */ /* 0x000fca00078e003a */
[----:B------:R1:W-:Y:S02]  /*38cf0*/  LDGSTS.E [R2+0x5500], desc[UR40][R4.64], P2 ;  /* 0x0550000004027fae */ /* 0x0003e400091a1028 */
[----:B-1----:R-:W-:Y:S01]  /*38d00*/  IMAD.MOV.U32 R4, RZ, RZ, R3 ;  /* 0x000000ffff047224 */ /* 0x002fe200078e0003 */
[----:B--2---:R-:W-:Y:S02]  /*38d10*/  IADD3.X R54, PT, PT, R54, UR7, RZ, P1, !PT ;  /* 0x0000000736367c10 */ /* 0x004fe40008ffe4ff */
[----:B----4-:R-:W-:-:S03]  /*38d20*/  IADD3 R51, P3, PT, R51, UR12, RZ ;  /* 0x0000000c33337c10 */ /* 0x010fc6000ff7e0ff */
[----:B------:R-:W-:Y:S02]  /*38d30*/  IMAD.MOV.U32 R5, RZ, RZ, R54 ;  /* 0x000000ffff057224 */ /* 0x000fe400078e0036 */
[----:B------:R-:W-:Y:S01]  /*38d40*/  STL [R1+0x19ec], R51 ;  /* 0x0019ec3301007387 */ /* 0x000fe20000100800 */
[----:B------:R-:W-:-:S03]  /*38d50*/  IADD3 R59, P4, PT, R59, UR12, RZ ;  /* 0x0000000c3b3b7c10 */ /* 0x000fc6000ff9e0ff */
[----:B------:R1:W-:Y:S04]  /*38d60*/  STL [R1+0x19e0], R54 ;  /* 0x0019e03601007387 */ /* 0x0003e80000100800 */
[----:B------:R-:W2:Y:S04]  /*38d70*/  LDL.LU R50, [R1+0x1a64] ;  /* 0x001a640001327983 */ /* 0x000ea80000300800 */
[----:B------:R-:W-:Y:S01]  /*38d80*/  STL [R1+0x1a54], R59 ;  /* 0x001a543b01007387 */ /* 0x000fe20000100800 */
[----:B---3--:R-:W-:-:S03]  /*38d90*/  IADD3.X R55, PT, PT, R55, UR7, RZ, P3, !PT ;  /* 0x0000000737377c10 */ /* 0x008fc60009ffe4ff */
[----:B------:R-:W3:Y:S04]  /*38da0*/  LDL.LU R58, [R1+0x1a60] ;  /* 0x001a6000013a7983 */ /* 0x000ee80000300800 */
[----:B------:R4:W-:Y:S01]  /*38db0*/  STL [R1+0x19e8], R55 ;  /* 0x0019e83701007387 */ /* 0x0009e20000100800 */
[----:B------:R-:W-:-:S03]  /*38dc0*/  IADD3.X R166, PT, PT, R166, UR7, RZ, P4, !PT ;  /* 0x00000007a6a67c10 */ /* 0x000fc6000a7fe4ff */
[----:B-1----:R-:W3:Y:S04]  /*38dd0*/  LDL.LU R54, [R1+0x1a6c] ;  /* 0x001a6c0001367983 */ /* 0x002ee80000300800 */
[----:B------:R-:W3:Y:S01]  /*38de0*/  LDL.LU R3, [R1+0x1ac4] ;  /* 0x001ac40001037983 */ /* 0x000ee20000300800 */
[----:B------:R-:W-:-:S03]  /*38df0*/  IADD3 R62, P3, PT, R62, UR12, RZ ;  /* 0x0000000c3e3e7c10 */ /* 0x000fc6000ff7e0ff */
[----:B------:R1:W-:Y:S04]  /*38e00*/  LDGSTS.E [R2+0x5600], desc[UR40][R4.64], P2 ;  /* 0x0560000004027fae */ /* 0x0003e800091a1028 */
[----:B------:R-:W-:Y:S04]  /*38e10*/  STL [R1+0x1a5c], R62 ;  /* 0x001a5c3e01007387 */ /* 0x000fe80000100800 */
[----:B------:R2:W-:Y:S01]  /*38e20*/  STL [R1+0x1a50], R166 ;  /* 0x001a50a601007387 */ /* 0x0005e20000100800 */
[----:B-1----:R-:W-:-:S03]  /*38e30*/  IMAD.MOV.U32 R5, RZ, RZ, R55 ;  /* 0x000000ffff057224 */ /* 0x002fc600078e0037 */
[----:B----4-:R-:W4:Y:S01]  /*38e40*/  LDL.LU R55, [R1+0x1a68] ;  /* 0x001a680001377983 */ /* 0x010f220000300800 */
[----:B------:R-:W-:-:S03]  /*38e50*/  IMAD.MOV.U32 R4, RZ, RZ, R51 ;  /* 0x000000ffff047224 */ /* 0x000fc600078e0033 */
[----:B------:R-:W4:Y:S04]  /*38e60*/  LDL.LU R51, [R1+0x1ac0] ;  /* 0x001ac00001337983 */ /* 0x000f280000300800 */
[----:B------:R-:W4:Y:S01]  /*38e70*/  LDL.LU R165, [R1+0x1acc] ;  /* 0x001acc0001a57983 */ /* 0x000f220000300800 */
[----:B------:R-:W-:-:S03]  /*38e80*/  UISETP.GT.AND UP1, UPT, UR15, 0x19, UPT ;  /* 0x000000190f00788c */ /* 0x000fc6000bf24270 */
[----:B------:R1:W-:Y:S01]  /*38e90*/  LDGSTS.E [R2+0x5700], desc[UR40][R4.64], P2 ;  /* 0x0570000004027fae */ /* 0x0003e200091a1028 */
[----:B------:R-:W-:-:S04]  /*38ea0*/  USEL UR11, URZ, 0x4, !UP1 ;  /* 0x00000004ff0b7887 */ /* 0x000fc8000c800000 */
[----:B------:R-:W-:-:S06]  /*38eb0*/  USEL UR11, UR11, URZ, !UP0 ;  /* 0x000000ff0b0b7287 */ /* 0x000fcc000c000000 */
[----:B------:R-:W-:Y:S01]  /*38ec0*/  ISETP.NE.U32.AND P1, PT, RZ, UR11, PT ;  /* 0x0000000bff007c0c */ /* 0x000fe2000bf25070 */
[----:B-1----:R-:W-:Y:S01]  /*38ed0*/  IMAD.MOV.U32 R4, RZ, RZ, R59 ;  /* 0x000000ffff047224 */ /* 0x002fe200078e003b */
[----:B------:R-:W-:Y:S01]  /*38ee0*/  IADD3.X R63, PT, PT, R63, UR7, RZ, P3, !PT ;  /* 0x000000073f3f7c10 */ /* 0x000fe20009ffe4ff */
[----:B------:R-:W-:-:S10]  /*38ef0*/  IMAD.MOV.U32 R5, RZ, RZ, R166 ;  /* 0x000000ffff057224 */ /* 0x000fd400078e00a6 */
[----:B------:R1:W-:Y:S02]  /*38f00*/  LDGSTS.E [R2+0x6400], desc[UR40][R4.64], P1 ;  /* 0x0640000004027fae */ /* 0x0003e400089a1028 */
[----:B-1----:R-:W-:Y:S02]  /*38f10*/  IMAD.MOV.U32 R4, RZ, RZ, R62 ;  /* 0x000000ffff047224 */ /* 0x002fe400078e003e */
[----:B------:R-:W-:-:S05]  /*38f20*/  IMAD.MOV.U32 R5, RZ, RZ, R63 ;  /* 0x000000ffff057224 */ /* 0x000fca00078e003f */
[----:B------:R1:W-:Y:S01]  /*38f30*/  LDGSTS.E [R2+0x6500], desc[UR40][R4.64], P1 ;  /* 0x0650000004027fae */ /* 0x0003e200089a1028 */
[----:B--2---:R-:W-:-:S05]  /*38f40*/  IADD3 R50, P2, PT, R50, UR12, RZ ;  /* 0x0000000c32327c10 */ /* 0x004fca000ff5e0ff */
[----:B------:R2:W-:Y:S01]  /*38f50*/  STL [R1+0x1a64], R50 ;  /* 0x001a643201007387 */ /* 0x0005e20000100800 */
[----:B---3--:R-:W-:-:S03]  /*38f60*/  IADD3.X R58, PT, PT, R58, UR7, RZ, P2, !PT ;  /* 0x000000073a3a7c10 */ /* 0x008fc600097fe4ff */
[----:B------:R-:W3:Y:S04]  /*38f70*/  LDL.LU R59, [R1+0x1ad4] ;  /* 0x001ad400013b7983 */ /* 0x000ee80000300800 */
[----:B------:R-:W-:Y:S01]  /*38f80*/  STL [R1+0x1a58], R63 ;  /* 0x001a583f01007387 */ /* 0x000fe20000100800 */
[----:B------:R-:W-:-:S03]  /*38f90*/  IADD3 R54, P3, PT, R54, UR12, RZ ;  /* 0x0000000c36367c10 */ /* 0x000fc6000ff7e0ff */
[----:B------:R-:W3:Y:S01]  /*38fa0*/  LDL.LU R166, [R1+0x1ac8] ;  /* 0x001ac80001a67983 */ /* 0x000ee20000300800 */
[----:B------:R-:W-:-:S03]  /*38fb0*/  IADD3 R3, P4, PT, R3, UR12, RZ ;  /* 0x0000000c03037c10 */ /* 0x000fc6000ff9e0ff */
[----:B------:R-:W-:Y:S01]  /*38fc0*/  STL [R1+0x1a6c], R54 ;  /* 0x001a6c3601007387 */ /* 0x000fe20000100800 */
[----:B-1----:R-:W-:-:S03]  /*38fd0*/  IMAD.MOV.U32 R4, RZ, RZ, R50 ;  /* 0x000000ffff047224 */ /* 0x002fc600078e0032 */
[----:B------:R1:W-:Y:S04]  /*38fe0*/  STL [R1+0x1a60], R58 ;  /* 0x001a603a01007387 */ /* 0x0003e80000100800 */
[----:B------:R-:W-:Y:S04]  /*38ff0*/  STL [R1+0x1ac4], R3 ;  /* 0x001ac40301007387 */ /* 0x000fe80000100800 */
[----:B------:R-:W3:Y:S01]  /*39000*/  LDL.LU R62, [R1+0x1ad0] ;  /* 0x001ad000013e7983 */ /* 0x000ee20000300800 */
[----:B----4-:R-:W-:-:S05]  /*39010*/  IADD3.X R55, PT, PT, R55, UR7, RZ, P3, !PT ;  /* 0x0000000737377c10 */ /* 0x010fca0009ffe4ff */
[----:B------:R-:W-:Y:S04]  /*39020*/  STL [R1+0x1a68], R55 ;  /* 0x001a683701007387 */ /* 0x000fe80000100800 */
[----:B--2---:R-:W2:Y:S01]  /*39030*/  LDL.LU R50, [R1+0x1adc] ;  /* 0x001adc0001327983 */ /* 0x004ea20000300800 */
[----:B------:R-:W-:Y:S02]  /*39040*/  IADD3 R165, P3, PT, R165, UR12, RZ ;  /* 0x0000000ca5a57c10 */ /* 0x000fe4000ff7e0ff */
[----:B------:R-:W-:Y:S01]  /*39050*/  IADD3.X R51, PT, PT, R51, UR7, RZ, P4, !PT ;  /* 0x0000000733337c10 */ /* 0x000fe2000a7fe4ff */
[----:B------:R-:W-:Y:S02]  /*39060*/  IMAD.MOV.U32 R5, RZ, RZ, R58 ;  /* 0x000000ffff057224 */ /* 0x000fe400078e003a */
[----:B------:R-:W-:Y:S04]  /*39070*/  STL [R1+0x1acc], R165 ;  /* 0x001acca501007387 */ /* 0x000fe80000100800 */
[----:B------:R4:W-:Y:S04]  /*39080*/  STL [R1+0x1ac0], R51 ;  /* 0x001ac03301007387 */ /* 0x0009e80000100800 */
[----:B-1----:R-:W2:Y:S01]  /*39090*/  LDL.LU R58, [R1+0x1ad8] ;  /* 0x001ad800013a7983 */ /* 0x002ea20000300800 */
[----:B------:R-:W-:-:S03]  /*390a0*/  UISETP.GT.AND UP1, UPT, UR15, 0x1d, UPT ;  /* 0x0000001d0f00788c */ /* 0x000fc6000bf24270 */
[----:B------:R1:W-:Y:S01]  /*390b0*/  LDGSTS.E [R2+0x6600], desc[UR40][R4.64], P1 ;  /* 0x0660000004027fae */ /* 0x0003e200089a1028 */
[----:B------:R-:W-:-:S04]  /*390c0*/  USEL UR11, URZ, 0x4, !UP1 ;  /* 0x00000004ff0b7887 */ /* 0x000fc8000c800000 */
[----:B------:R-:W-:Y:S01]  /*390d0*/  USEL UR11, UR11, URZ, !UP0 ;  /* 0x000000ff0b0b7287 */ /* 0x000fe2000c000000 */
[----:B-1----:R-:W-:Y:S02]  /*390e0*/  IMAD.MOV.U32 R4, RZ, RZ, R54 ;  /* 0x000000ffff047224 */ /* 0x002fe400078e0036 */
[----:B------:R-:W-:-:S03]  /*390f0*/  IMAD.MOV.U32 R5, RZ, RZ, R55 ;  /* 0x000000ffff057224 */ /* 0x000fc600078e0037 */
[----:B------:R-:W-:Y:S02]  /*39100*/  ISETP.NE.U32.AND P2, PT, RZ, UR11, PT ;  /* 0x0000000bff007c0c */ /* 0x000fe4000bf45070 */
[----:B------:R1:W-:Y:S02]  /*39110*/  LDGSTS.E [R2+0x6700], desc[UR40][R4.64], P1 ;  /* 0x0670000004027fae */ /* 0x0003e400089a1028 */
[----:B-1----:R-:W-:Y:S02]  /*39120*/  IMAD.MOV.U32 R4, RZ, RZ, R3 ;  /* 0x000000ffff047224 */ /* 0x002fe400078e0003 */
[----:B------:R-:W-:-:S07]  /*39130*/  IMAD.MOV.U32 R5, RZ, RZ, R51 ;  /* 0x000000ffff057224 */ /* 0x000fce00078e0033 */
[----:B------:R1:W-:Y:S02]  /*39140*/  LDGSTS.E [R2+0x7400], desc[UR40][R4.64], P2 ;  /* 0x0740000004027fae */ /* 0x0003e400091a1028 */
[----:B-1----:R-:W-:Y:S01]  /*39150*/  IMAD.MOV.U32 R4, RZ, RZ, R165 ;  /* 0x000000ffff047224 */ /* 0x002fe200078e00a5 */
[----:B---3--:R-:W-:-:S05]  /*39160*/  IADD3 R59, P1, PT, R59, UR12, RZ ;  /* 0x0000000c3b3b7c10 */ /* 0x008fca000ff3e0ff */
[----:B------:R-:W-:Y:S01]  /*39170*/  STL [R1+0x1ad4], R59 ;  /* 0x001ad43b01007387 */ /* 0x000fe20000100800 */
[----:B------:R-:W-:-:S05]  /*39180*/  IADD3.X R166, PT, PT, R166, UR7, RZ, P3, !PT ;  /* 0x00000007a6a67c10 */ /* 0x000fca0009ffe4ff */
[----:B------:R-:W-:Y:S04]  /*39190*/  STL [R1+0x1ac8], R166 ;  /* 0x001ac8a601007387 */ /* 0x000fe80000100800 */
[----:B------:R-:W3:Y:S04]  /*391a0*/  LDL.LU R54, [R1+0x1770] ;  /* 0x0017700001367983 */ /* 0x000ee80000300800 */
[----:B----4-:R-:W4:Y:S01]  /*391b0*/  LDL.LU R51, [R1+0x1774] ;  /* 0x0017740001337983 */ /* 0x010f220000300800 */
[----:B------:R-:W-:-:S03]  /*391c0*/  IADD3.X R62, PT, PT, R62, UR7, RZ, P1, !PT ;  /* 0x000000073e3e7c10 */ /* 0x000fc60008ffe4ff */
[----:B------:R-:W3:Y:S01]  /*391d0*/  LDL.LU R63, [R1+0x177c] ;  /* 0x00177c00013f7983 */ /* 0x000ee20000300800 */
[----:B------:R-:W-:-:S03]  /*391e0*/  IMAD.MOV.U32 R5, RZ, RZ, R166 ;  /* 0x000000ffff057224 */ /* 0x000fc600078e00a6 */
[----:B------:R-:W3:Y:S04]  /*391f0*/  LDL.LU R55, [R1+0x1784] ;  /* 0x0017840001377983 */ /* 0x000ee80000300800 */
[----:B------:R-:W3:Y:S04]  /*39200*/  LDL.LU R3, [R1+0x178c] ;  /* 0x00178c0001037983 */ /* 0x000ee80000300800 */
[----:B------:R1:W-:Y:S01]  /*39210*/  LDGSTS.E [R2+0x7500], desc[UR40][R4.64], P2 ;  /* 0x0750000004027fae */ /* 0x0003e200091a1028 */
[----:B--2---:R-:W-:-:S05]  /*39220*/  IADD3 R50, P3, PT, R50, UR12, RZ ;  /* 0x0000000c32327c10 */ /* 0x004fca000ff7e0ff */
[----:B------:R-:W-:Y:S04]  /*39230*/  STL [R1+0x1adc], R50 ;  /* 0x001adc3201007387 */ /* 0x000fe80000100800 */
[----:B------:R2:W-:Y:S04]  /*39240*/  STL [R1+0x1ad0], R62 ;  /* 0x001ad03e01007387 */ /* 0x0005e80000100800 */
[----:B------:R-:W3:Y:S01]  /*39250*/  LDL.LU R165, [R1+0x1778] ;  /* 0x0017780001a57983 */ /* 0x000ee20000300800 */
[----:B-1----:R-:W-:Y:S01]  /*39260*/  IMAD.MOV.U32 R4, RZ, RZ, R59 ;  /* 0x000000ffff047224 */ /* 0x002fe200078e003b */
[----:B------:R-:W-:Y:S01]  /*39270*/  IADD3.X R58, PT, PT, R58, UR7, RZ, P3, !PT ;  /* 0x000000073a3a7c10 */ /* 0x000fe20009ffe4ff */
[----:B------:R-:W-:-:S02]  /*39280*/  IMAD.MOV.U32 R5, RZ, RZ, R62 ;  /* 0x000000ffff057224 */ /* 0x000fc400078e003e */
[----:B--2---:R-:W2:Y:S04]  /*39290*/  LDL.LU R62, [R1+0x1780] ;  /* 0x00178000013e7983 */ /* 0x004ea80000300800 */
        /* <DEDUP_REMOVED lines=8> */
[----:B------:R-:W-:Y:S01]  /*39320*/  IMAD.SHL.U32 R164, R164, 0x4, RZ ;  /* 0x00000004a4a47824 */ /* 0x000fe200078e00ff */
[----:B------:R1:W-:Y:S04]  /*39330*/  LDGSTS.E [R2+0x7700], desc[UR40][R4.64], P2 ;  /* 0x0770000004027fae */ /* 0x0003e800091a1028 */
[----:B------:R-:W-:Y:S02]  /*39340*/  ISETP.NE.U32.AND P1, PT, RZ, UR11, PT ;  /* 0x0000000bff007c0c */ /* 0x000fe4000bf25070 */
[----:B------:R-:W-:-:S05]  /*39350*/  LOP3.LUT R58, R164, 0x40, RZ, 0x3c, !PT ;  /* 0x00000040a43a7812 */ /* 0x000fca00078e3cff */
[----:B-1----:R-:W-:Y:S01]  /*39360*/  VIADD R2, R58, UR16 ;  /* 0x000000103a027c36 */ /* 0x002fe20008000000 */
[----:B----4-:R-:W-:Y:S02]  /*39370*/  IADD3 R51, P3, PT, R51, UR12, RZ ;  /* 0x0000000c33337c10 */ /* 0x010fe4000ff7e0ff */
[----:B---3--:R-:W-:Y:S02]  /*39380*/  IADD3 R63, P2, PT, R63, UR12, RZ ;  /* 0x0000000c3f3f7c10 */ /* 0x008fe4000ff5e0ff */
[----:B------:R-:W-:Y:S02]  /*39390*/  IADD3.X R54, PT, PT, R54, UR7, RZ, P3, !PT ;  /* 0x0000000736367c10 */ /* 0x000fe40009ffe4ff */
[----:B------:R-:W-:Y:S01]  /*393a0*/  IADD3 R55, P4, PT, R55, UR12, RZ ;  /* 0x0000000c37377c10 */ /* 0x000fe2000ff9e0ff */
[----:B------:R1:W-:Y:S01]  /*393b0*/  STL [R1+0x1774], R51 ;  /* 0x0017743301007387 */ /* 0x0003e20000100800 */
[----:B------:R-:W-:-:S03]  /*393c0*/  IADD3 R3, P3, PT, R3, UR12, RZ ;  /* 0x0000000c03037c10 */ /* 0x000fc6000ff7e0ff */
[----:B------:R-:W-:Y:S01]  /*393d0*/  STL [R1+0x177c], R63 ;  /* 0x00177c3f01007387 */ /* 0x000fe20000100800 */
[----:B------:R-:W-:Y:S02]  /*393e0*/  IMAD.MOV.U32 R4, RZ, RZ, R51 ;  /* 0x000000ffff047224 */ /* 0x000fe400078e0033 */
[----:B------:R-:W-:Y:S01]  /*393f0*/  IMAD.MOV.U32 R5, RZ, RZ, R54 ;  /* 0x000000ffff057224 */ /* 0x000fe200078e0036 */
[----:B------:R3:W-:Y:S04]  /*39400*/  STL [R1+0x1770], R54 ;  /* 0x0017703601007387 */ /* 0x0007e80000100800 */
[----:B------:R-:W-:Y:S04]  /*39410*/  STL [R1+0x1784], R55 ;  /* 0x0017843701007387 */ /* 0x000fe80000100800 */
[----:B------:R-:W-:Y:S04]  /*39420*/  STL [R1+0x178c], R3 ;  /* 0x00178c0301007387 */ /* 0x000fe80000100800 */
[----:B------:R4:W-:Y:S01]  /*39430*/  LDGSTS.E [R2+0x800], desc[UR40][R4.64], P1 ;  /* 0x0080000004027fae */ /* 0x0009e200089a1028 */
[----:B------:R-:W-:-:S05]  /*39440*/  IADD3.X R165, PT, PT, R165, UR7, RZ, P2, !PT ;  /* 0x00000007a5a57c10 */ /* 0x000fca00097fe4ff */
[----:B------:R2:W-:Y:S02]  /*39450*/  STL [R1+0x1778], R165 ;  /* 0x001778a501007387 */ /* 0x0005e40000100800 */
[----:B--2---:R-:W-:Y:S02]  /*39460*/  IADD3.X R62, PT, PT, R62, UR7, RZ, P4, !PT ;  /* 0x000000073e3e7c10 */ /* 0x004fe4000a7fe4ff */
[----:B------:R-:W2:Y:S01]  /*39470*/  LDL.LU R58, [R1+0x17f0] ;  /* 0x0017f000013a7983 */ /* 0x000ea20000300800 */
[----:B----4-:R-:W-:-:S03]  /*39480*/  IMAD.MOV.U32 R4, RZ, RZ, R63 ;  /* 0x000000ffff047224 */ /* 0x010fc600078e003f */
[----:B-1----:R-:W4:Y:S01]  /*39490*/  LDL.LU R51, [R1+0x17f4] ;  /* 0x0017f40001337983 */ /* 0x002f220000300800 */
[----:B------:R-:W-:-:S03]  /*394a0*/  IMAD.MOV.U32 R5, RZ, RZ, R165 ;  /* 0x000000ffff057224 */ /* 0x000fc600078e00a5 */
[----:B------:R-:W2:Y:S04]  /*394b0*/  LDL.LU R164, [R1+0x17fc] ;  /* 0x0017fc0001a47983 */ /* 0x000ea80000300800 */
[----:B------:R-:W2:Y:S01]  /*394c0*/  LDL.LU R59, [R1+0x1804] ;  /* 0x00180400013b7983 */ /* 0x000ea20000300800 */
[----:B------:R-:W-:-:S03]  /*394d0*/  IADD3.X R50, PT, PT, R50, UR7, RZ, P3, !PT ;  /* 0x0000000732327c10 */ /* 0x000fc60009ffe4ff */
[----:B---3--:R-:W3:Y:S04]  /*394e0*/  LDL.LU R54, [R1+0x180c] ;  /* 0x00180c0001367983 */ /* 0x008ee80000300800 */
[----:B------:R1:W-:Y:S04]  /*394f0*/  STL [R1+0x1780], R62 ;  /* 0x0017803e01007387 */ /* 0x0003e80000100800 */
[----:B------:R-:W3:Y:S04]  /*39500*/  LDL.LU R165, [R1+0x17f8] ;  /* 0x0017f80001a57983 */ /* 0x000ee80000300800 */
[----:B------:R1:W-:Y:S04]  /*39510*/  LDGSTS.E [R2+0x900], desc[UR40][R4.64], P1 ;  /* 0x0090000004027fae */ /* 0x0003e800089a1028 */
[----:B------:R1:W-:Y:S02]  /*39520*/  STL [R1+0x1788], R50 ;  /* 0x0017883201007387 */ /* 0x0003e40000100800 */
[----:B-1----:R-:W-:-:S02]  /*39530*/  IMAD.MOV.U32 R5, RZ, RZ, R62 ;  /* 0x000000ffff057224 */ /* 0x002fc400078e003e */
[----:B------:R-:W3:Y:S01]  /*39540*/  LDL.LU R62, [R1+0x1800] ;  /* 0x00180000013e7983 */ /* 0x000ee20000300800 */
[----:B------:R-:W-:-:S03]  /*39550*/  IMAD.MOV.U32 R4, RZ, RZ, R55 ;  /* 0x000000ffff047224 */ /* 0x000fc600078e0037 */
[----:B------:R-:W3:Y:S01]  /*39560*/  LDL.LU R55, [R1+0x1808] ;  /* 0x0018080001377983 */ /* 0x000ee20000300800 */
[----:B------:R-:W-:-:S03]  /*39570*/  UISETP.GT.AND UP1, UPT, UR15, 0x6, UPT ;  /* 0x000000060f00788c */ /* 0x000fc6000bf24270 */
[----:B------:R1:W-:Y:S01]  /*39580*/  LDGSTS.E [R2+0xa00], desc[UR40][R4.64], P1 ;  /* 0x00a0000004027fae */ /* 0x0003e200089a1028 */
[----:B------:R-:W-:-:S04]  /*39590*/  USEL UR11, URZ, 0x4, !UP1 ;  /* 0x00000004ff0b7887 */ /* 0x000fc8000c800000 */
[----:B------:R-:W-:Y:S01]  /*395a0*/  USEL UR11, UR11, URZ, !UP0 ;  /* 0x000000ff0b0b7287 */ /* 0x000fe2000c000000 */
[----:B-1----:R-:W-:Y:S02]  /*395b0*/  IMAD.MOV.U32 R4, RZ, RZ, R3 ;  /* 0x000000ffff047224 */ /* 0x002fe400078e0003 */
[----:B------:R-:W-:-:S03]  /*395c0*/  IMAD.MOV.U32 R5, RZ, RZ, R50 ;  /* 0x000000ffff057224 */ /* 0x000fc600078e0032 */
[----:B------:R-:W-:Y:S01]  /*395d0*/  ISETP.NE.U32.AND P2, PT, RZ, UR11, PT ;  /* 0x0000000bff007c0c */ /* 0x000fe2000bf45070 */
[----:B------:R-:W3:Y:S04]  /*395e0*/  LDL.LU R50, [R1+0x1870] ;  /* 0x0018700001327983 */ /* 0x000ee80000300800 */
[----:B------:R1:W-:Y:S04]  /*395f0*/  LDGSTS.E [R2+0xb00], desc[UR40][R4.64], P1 ;  /* 0x00b0000004027fae */ /* 0x0003e800089a1028 */
[----:B------:R-:W3:Y:S01]  /*39600*/  LDL.LU R3, [R1+0x1874] ;  /* 0x0018740001037983 */ /* 0x000ee20000300800 */
[----:B----4-:R-:W-:-:S02]  /*39610*/  IADD3 R51, P1, PT, R51, UR12, RZ ;  /* 0x0000000c33337c10 */ /* 0x010fc4000ff3e0ff */
[----:B--2---:R-:W-:Y:S02]  /*39620*/  IADD3 R164, P3, PT, R164, UR12, RZ ;  /* 0x0000000ca4a47c10 */ /* 0x004fe4000ff7e0ff */
[----:B------:R-:W-:Y:S02]  /*39630*/  IADD3.X R58, PT, PT, R58, UR7, RZ, P1, !PT ;  /* 0x000000073a3a7c10 */ /* 0x000fe40008ffe4ff */
[----:B------:R-:W-:Y:S01]  /*39640*/  IADD3 R59, P4, PT, R59, UR12, RZ ;  /* 0x0000000c3b3b7c10 */ /* 0x000fe2000ff9e0ff */
[----:B------:R-:W-:Y:S01]  /*39650*/  STL [R1+0x17f4], R51 ;  /* 0x0017f43301007387 */ /* 0x000fe20000100800 */
[----:B---3--:R-:W-:-:S03]  /*39660*/  IADD3 R54, P1, PT, R54, UR12, RZ ;  /* 0x0000000c36367c10 */ /* 0x008fc6000ff3e0ff */
        /* <DEDUP_REMOVED lines=8> */
[----:B------:R-:W3:Y:S04]  /*396f0*/  LDL.LU R63, [R1+0x187c] ;  /* 0x00187c00013f7983 */ /* 0x000ee80000300800 */
[----:B------:R4:W-:Y:S01]  /*39700*/  LDGSTS.E [R2+0x1800], desc[UR40][R4.64], P2 ;  /* 0x0180000004027fae */ /* 0x0009e200091a1028 */
[----:B------:R-:W-:-:S05]  /*39710*/  IADD3.X R62, PT, PT, R62, UR7, RZ, P4, !PT ;  /* 0x000000073e3e7c10 */ /* 0x000fca000a7fe4ff */
[----:B------:R2:W-:Y:S04]  /*39720*/  STL [R1+0x1800], R62 ;  /* 0x0018003e01007387 */ /* 0x0005e80000100800 */
[----:B-1----:R-:W3:Y:S01]  /*39730*/  LDL.LU R58, [R1+0x1884] ;  /* 0x00188400013a7983 */ /* 0x002ee20000300800 */
[----:B----4-:R-:W-:Y:S02]  /*39740*/  IMAD.MOV.U32 R4, RZ, RZ, R164 ;  /* 0x000000ffff047224 */ /* 0x010fe400078e00a4 */
[----:B------:R-:W-:Y:S01]  /*39750*/  IMAD.MOV.U32 R5, RZ, RZ, R165 ;  /* 0x000000ffff057224 */ /* 0x000fe200078e00a5 */
[----:B------:R-:W4:Y:S04]  /*39760*/  LDL.LU R51, [R1+0x188c] ;  /* 0x00188c0001337983 */ /* 0x000f280000300800 */
[----:B--2---:R-:W2:Y:S01]  /*39770*/  LDL.LU R165, [R1+0x1878] ;  /* 0x0018780001a57983 */ /* 0x004ea20000300800 */
[----:B------:R-:W-:-:S03]  /*39780*/  IADD3.X R55, PT, PT, R55, UR7, RZ, P1, !PT ;  /* 0x0000000737377c10 */ /* 0x000fc60008ffe4ff */
[----:B------:R1:W-:Y:S02]  /*39790*/  LDGSTS.E [R2+0x1900], desc[UR40][R4.64], P2 ;  /* 0x0190000004027fae */ /* 0x0003e400091a1028 */
[----:B-1----:R-:W-:Y:S02]  /*397a0*/  IMAD.MOV.U32 R4, RZ, RZ, R59 ;  /* 0x000000ffff047224 */ /* 0x002fe400078e003b */
[----:B------:R-:W-:Y:S02]  /*397b0*/  IMAD.MOV.U32 R5, RZ, RZ, R62 ;  /* 0x000000ffff057224 */ /* 0x000fe400078e003e */
[----:B------:R-:W2:Y:S04]  /*397c0*/  LDL.LU R62, [R1+0x1880] ;  /* 0x00188000013e7983 */ /* 0x000ea80000300800 */
[----:B------:R1:W-:Y:S04]  /*397d0*/  LDGSTS.E [R2+0x1a00], desc[UR40][R4.64], P2 ;  /* 0x01a0000004027fae */ /* 0x0003e800091a1028 */
[----:B------:R2:W-:Y:S01]  /*397e0*/  STL [R1+0x1808], R55 ;  /* 0x0018083701007387 */ /* 0x0005e20000100800 */
[----:B-1----:R-:W-:-:S03]  /*397f0*/  IMAD.MOV.U32 R4, RZ, RZ, R54 ;  /* 0x000000ffff047224 */ /* 0x002fc600078e0036 */
[----:B------:R-:W2:Y:S01]  /*39800*/  LDL.LU R54, [R1+0x1888] ;  /* 0x0018880001367983 */ /* 0x000ea20000300800 */
[----:B------:R-:W-:-:S04]  /*39810*/  UISETP.GT.AND UP1, UPT, UR15, 0xa, UPT ;  /* 0x0000000a0f00788c */ /* 0x000fc8000bf24270 */
[----:B------:R-:W-:Y:S01]  /*39820*/  USEL UR11, URZ, 0x4, !UP1 ;  /* 0x00000004ff0b7887 */ /* 0x000fe2000c800000 */
[----:B------:R-:W-:-:S03]  /*39830*/  IMAD.MOV.U32 R5, RZ, RZ, R55 ;  /* 0x000000ffff057224 */ /* 0x000fc600078e0037 */
[----:B------:R-:W-:Y:S01]  /*39840*/  USEL UR11, UR11, URZ, !UP0 ;  /* 0x000000ff0b0b7287 */ /* 0x000fe2000c000000 */
[----:B------:R-:W-:Y:S01]  /*39850*/  IADD3 R3, P3, PT, R3, UR12, RZ ;  /* 0x0000000c03037c10 */ /* 0x000fe2000ff7e0ff */
[----:B------:R1:W-:Y:S04]  /*39860*/  LDGSTS.E [R2+0x1b00], desc[UR40][R4.64], P2 ;  /* 0x01b0000004027fae */ /* 0x0003e800091a1028 */
[----:B------:R-:W-:Y:S02]  /*39870*/  ISETP.NE.U32.AND P1, PT, RZ, UR11, PT ;  /* 0x0000000bff007c0c */ /* 0x000fe4000bf25070 */
[----:B------:R-:W-:Y:S01]  /*39880*/  IADD3.X R50, PT, PT, R50, UR7, RZ, P3, !PT ;  /* 0x0000000732327c10 */ /* 0x000fe20009ffe4ff */
[----:B------:R2:W-:Y:S01]  /*39890*/  STL [R1+0x1874], R3 ;  /* 0x0018740301007387 */ /* 0x0005e20000100800 */
[----:B-1----:R-:W-:-:S03]  /*398a0*/  IMAD.MOV.U32 R4, RZ, RZ, R3 ;  /* 0x000000ffff047224 */ /* 0x002fc600078e0003 */
[----:B------:R-:W-:-:S06]  /*398b0*/  IMAD.MOV.U32 R5, RZ, RZ, R50 ;  /* 0x000000ffff057224 */ /* 0x000fcc00078e0032 */
[----:B------:R1:W-:Y:S01]  /*398c0*/  LDGSTS.E [R2+0x2800], desc[UR40][R4.64], P1 ;  /* 0x0280000004027fae */ /* 0x0003e200089a1028 */
[----:B---3--:R-:W-:-:S05]  /*398d0*/  IADD3 R63, P2, PT, R63, UR12, RZ ;  /* 0x0000000c3f3f7c10 */ /* 0x008fca000ff5e0ff */
[----:B------:R-:W-:Y:S04]  /*398e0*/  STL [R1+0x187c], R63 ;  /* 0x00187c3f01007387 */ /* 0x000fe80000100800 */
[----:B------:R3:W-:Y:S01]  /*398f0*/  STL [R1+0x1870], R50 ;  /* 0x0018703201007387 */ /* 0x0007e20000100800 */
[----:B------:R-:W-:Y:S02]  /*39900*/  IADD3 R58, P3, PT, R58, UR12, RZ ;  /* 0x0000000c3a3a7c10 */ /* 0x000fe4000ff7e0ff */
[----:B----4-:R-:W-:Y:S02]  /*39910*/  IADD3 R51, P4, PT, R51, UR12, RZ ;  /* 0x0000000c33337c10 */ /* 0x010fe4000ff9e0ff */
[----:B--2---:R-:W-:Y:S01]  /*39920*/  IADD3.X R165, PT, PT, R165, UR7, RZ, P2, !PT ;  /* 0x00000007a5a57c10 */ /* 0x004fe200097fe4ff */
[----:B------:R-:W-:Y:S04]  /*39930*/  STL [R1+0x1884], R58 ;  /* 0x0018843a01007387 */ /* 0x000fe80000100800 */
[----:B------:R2:W-:Y:S04]  /*39940*/  STL [R1+0x1878], R165 ;  /* 0x001878a501007387 */ /* 0x0005e80000100800 */
[----:B------:R-:W-:Y:S01]  /*39950*/  STL [R1+0x188c], R51 ;  /* 0x00188c3301007387 */ /* 0x000fe20000100800 */
[----:B-1----:R-:W-:-:S03]  /*39960*/  IMAD.MOV.U32 R4, RZ, RZ, R63 ;  /* 0x000000ffff047224 */ /* 0x002fc600078e003f */
[----:B------:R-:W4:Y:S01]  /*39970*/  LDL.LU R55, [R1+0x18f0] ;  /* 0x0018f00001377983 */ /* 0x000f220000300800 */
[----:B------:R-:W-:-:S03]  /*39980*/  IMAD.MOV.U32 R5, RZ, RZ, R165 ;  /* 0x000000ffff057224 */ /* 0x000fc600078e00a5 */
[----:B------:R-:W4:Y:S01]  /*39990*/  LDL.LU R3, [R1+0x18f4] ;  /* 0x0018f40001037983 */ /* 0x000f220000300800 */
[----:B------:R-:W-:-:S03]  /*399a0*/  IADD3.X R62, PT, PT, R62, UR7, RZ, P3, !PT ;  /* 0x000000073e3e7c10 */ /* 0x000fc60009ffe4ff */
[----:B------:R-:W4:Y:S04]  /*399b0*/  LDL.LU R164, [R1+0x18fc] ;  /* 0x0018fc0001a47983 */ /* 0x000f280000300800 */
[----:B------:R-:W4:Y:S04]  /*399c0*/  LDL.LU R59, [R1+0x1904] ;  /* 0x00190400013b7983 */ /* 0x000f280000300800 */
[----:B---3--:R-:W3:Y:S04]  /*399d0*/  LDL.LU R50, [R1+0x190c] ;  /* 0x00190c0001327983 */ /* 0x008ee80000300800 */
[----:B------:R1:W-:Y:S04]  /*399e0*/  STL [R1+0x1880], R62 ;  /* 0x0018803e01007387 */ /* 0x0003e80000100800 */
[----:B--2---:R-:W2:Y:S01]  /*399f0*/  LDL.LU R165, [R1+0x18f8] ;  /* 0x0018f80001a57983 */ /* 0x004ea20000300800 */
[----:B------:R-:W-:-:S03]  /*39a00*/  IADD3.X R54, PT, PT, R54, UR7, RZ, P4, !PT ;  /* 0x0000000736367c10 */ /* 0x000fc6000a7fe4ff */
[----:B------:R1:W-:Y:S04]  /*39a10*/  LDGSTS.E [R2+0x2900], desc[UR40][R4.64], P1 ;  /* 0x0290000004027fae */ /* 0x0003e800089a1028 */
[----:B------:R1:W-:Y:S02]  /*39a20*/  STL [R1+0x1888], R54 ;  /* 0x0018883601007387 */ /* 0x0003e40000100800 */
[----:B-1----:R-:W-:Y:S02]  /*39a30*/  IMAD.MOV.U32 R5, RZ, RZ, R62 ;  /* 0x000000ffff057224 */ /* 0x002fe400078e003e */
[----:B------:R-:W2:Y:S01]  /*39a40*/  LDL.LU R62, [R1+0x1900] ;  /* 0x00190000013e7983 */ /* 0x000ea20000300800 */
[----:B------:R-:W-:-:S03]  /*39a50*/  IMAD.MOV.U32 R4, RZ, RZ, R58 ;  /* 0x000000ffff047224 */ /* 0x000fc600078e003a */
[----:B------:R-:W2:Y:S01]  /*39a60*/  LDL.LU R58, [R1+0x1908] ;  /* 0x00190800013a7983 */ /* 0x000ea20000300800 */
[----:B------:R-:W-:-:S03]  /*39a70*/  UISETP.GT.AND UP1, UPT, UR15, 0xe, UPT ;  /* 0x0000000e0f00788c */ /* 0x000fc6000bf24270 */
[----:B------:R1:W-:Y:S01]  /*39a80*/  LDGSTS.E [R2+0x2a00], desc[UR40][R4.64], P1 ;  /* 0x02a0000004027fae */ /* 0x0003e200089a1028 */
[----:B------:R-:W-:-:S04]  /*39a90*/  USEL UR11, URZ, 0x4, !UP1 ;  /* 0x00000004ff0b7887 */ /* 0x000fc8000c800000 */
[----:B------:R-:W-:Y:S01]  /*39aa0*/  USEL UR11, UR11, URZ, !UP0 ;  /* 0x000000ff0b0b7287 */ /* 0x000fe2000c000000 */
[----:B-1----:R-:W-:Y:S02]  /*39ab0*/  IMAD.MOV.U32 R4, RZ, RZ, R51 ;  /* 0x000000ffff047224 */ /* 0x002fe400078e0033 */
[----:B------:R-:W-:-:S03]  /*39ac0*/  IMAD.MOV.U32 R5, RZ, RZ, R54 ;  /* 0x000000ffff057224 */ /* 0x000fc600078e0036 */
[----:B------:R-:W-:Y:S01]  /*39ad0*/  ISETP.NE.U32.AND P2, PT, RZ, UR11, PT ;  /* 0x0000000bff007c0c */ /* 0x000fe2000bf45070 */
[----:B------:R-:W2:Y:S04]  /*39ae0*/  LDL.LU R54, [R1+0x1970] ;  /* 0x0019700001367983 */ /* 0x000ea80000300800 */
[----:B------:R1:W-:Y:S04]  /*39af0*/  LDGSTS.E [R2+0x2b00], desc[UR40][R4.64], P1 ;  /* 0x02b0000004027fae */ /* 0x0003e800089a1028 */
[----:B------:R-:W2:Y:S01]  /*39b00*/  LDL.LU R51, [R1+0x1974] ;  /* 0x0019740001337983 */ /* 0x000ea20000300800 */
[----:B----4-:R-:W-:-:S02]  /*39b10*/  IADD3 R3, P1, PT, R3, UR12, RZ ;  /* 0x0000000c03037c10 */ /* 0x010fc4000ff3e0ff */
[----:B------:R-:W-:Y:S02]  /*39b20*/  IADD3 R164, P3, PT, R164, UR12, RZ ;  /* 0x0000000ca4a47c10 */ /* 0x000fe4000ff7e0ff */
        /* <DEDUP_REMOVED lines=8> */
[----:B--2---:R-:W-:-:S03]  /*39bb0*/  IADD3.X R165, PT, PT, R165, UR7, RZ, P3, !PT ;  /* 0x00000007a5a57c10 */ /* 0x004fc60009ffe4ff */
[----:B------:R-:W-:Y:S04]  /*39bc0*/  STL [R1+0x1904], R59 ;  /* 0x0019043b01007387 */ /* 0x000fe80000100800 */
[----:B------:R-:W-:Y:S04]  /*39bd0*/  STL [R1+0x190c], R50 ;  /* 0x00190c3201007387 */ /* 0x000fe80000100800 */
[----:B------:R2:W-:Y:S04]  /*39be0*/  STL [R1+0x18f8], R165 ;  /* 0x0018f8a501007387 */ /* 0x0005e80000100800 */
[----:B------:R-:W3:Y:S04]  /*39bf0*/  LDL.LU R63, [R1+0x197c] ;  /* 0x00197c00013f7983 */ /* 0x000ee80000300800 */
[----:B------:R4:W-:Y:S01]  /*39c00*/  LDGSTS.E [R2+0x3800], desc[UR40][R4.64], P2 ;  /* 0x0380000004027fae */ /* 0x0009e200091a1028 */
[----:B------:R-:W-:-:S05]  /*39c10*/  IADD3.X R62, PT, PT, R62, UR7, RZ, P4, !PT ;  /* 0x000000073e3e7c10 */ /* 0x000fca000a7fe4ff */
[----:B------:R-:W-:Y:S04]  /*39c20*/  STL [R1+0x1900], R62 ;  /* 0x0019003e01007387 */ /* 0x000fe80000100800 */
        /* <DEDUP_REMOVED lines=8> */
[----:B------:R-:W-:Y:S01]  /*39cb0*/  IMAD.MOV.U32 R5, RZ, RZ, R62 ;  /* 0x000000ffff057224 */ /* 0x000fe200078e003e */
[----:B------:R-:W2:Y:S04]  /*39cc0*/  LDL.LU R59, [R1+0x1980] ;  /* 0x00198000013b7983 */ /* 0x000ea80000300800 */
[----:B------:R1:W-:Y:S04]  /*39cd0*/  LDGSTS.E [R2+0x3a00], desc[UR40][R4.64], P2 ;  /* 0x03a0000004027fae */ /* 0x0003e800091a1028 */
[----:B------:R2:W-:Y:S01]  /*39ce0*/  STL [R1+0x1908], R58 ;  /* 0x0019083a01007387 */ /* 0x0005e20000100800 */
[----:B-1----:R-:W-:-:S03]  /*39cf0*/  IMAD.MOV.U32 R4, RZ, RZ, R50 ;  /* 0x000000ffff047224 */ /* 0x002fc600078e0032 */
[----:B------:R-:W2:Y:S01]  /*39d00*/  LDL.LU R50, [R1+0x1988] ;  /* 0x0019880001327983 */ /* 0x000ea20000300800 */
[----:B------:R-:W-:Y:S01]  /*39d10*/  UISETP.GT.AND UP1, UPT, UR15, 0x12, UPT ;  /* 0x000000120f00788c */ /* 0x000fe2000bf24270 */
[----:B------:R-:W-:-:S03]  /*39d20*/  IMAD.MOV.U32 R5, RZ, RZ, R58 ;  /* 0x000000ffff057224 */ /* 0x000fc600078e003a */
[----:B------:R-:W-:Y:S01]  /*39d30*/  USEL UR11, URZ, 0x4, !UP1 ;  /* 0x00000004ff0b7887 */ /* 0x000fe2000c800000 */
[----:B------:R-:W-:Y:S01]  /*39d40*/  IADD3 R51, P3, PT, R51, UR12, RZ ;  /* 0x0000000c33337c10 */ /* 0x000fe2000ff7e0ff */
[----:B------:R1:W-:Y:S02]  /*39d50*/  LDGSTS.E [R2+0x3b00], desc[UR40][R4.64], P2 ;  /* 0x03b0000004027fae */ /* 0x0003e400091a1028 */
[----:B------:R-:W-:Y:S01]  /*39d60*/  USEL UR11, UR11, URZ, !UP0 ;  /* 0x000000ff0b0b7287 */ /* 0x000fe2000c000000 */
[----:B------:R-:W-:Y:S01]  /*39d70*/  IADD3.X R54, PT, PT, R54, UR7, RZ, P3, !PT ;  /* 0x0000000736367c10 */ /* 0x000fe20009ffe4ff */
[----:B------:R-:W-:Y:S04]  /*39d80*/  STL [R1+0x1974], R51 ;  /* 0x0019743301007387 */ /* 0x000fe80000100800 */
[----:B------:R-:W-:Y:S01]  /*39d90*/  ISETP.NE.U32.AND P1, PT, RZ, UR11, PT ;  /* 0x0000000bff007c0c */ /* 0x000fe2000bf25070 */
[----:B-1----:R-:W-:-:S02]  /*39da0*/  IMAD.MOV.U32 R5, RZ, RZ, R54 ;  /* 0x000000ffff057224 */ /* 0x002fc400078e0036 */
[----:B------:R-:W-:-:S10]  /*39db0*/  IMAD.MOV.U32 R4, RZ, RZ, R51 ;  /* 0x000000ffff047224 */ /* 0x000fd400078e0033 */
        /* <DEDUP_REMOVED lines=9> */
[----:B------:R-:W-:Y:S04]  /*39e50*/  STL [R1+0x198c], R3 ;  /* 0x00198c0301007387 */ /* 0x000fe80000100800 */
[----:B------:R-:W4:Y:S04]  /*39e60*/  LDL.LU R58, [R1+0x19f0] ;  /* 0x0019f000013a7983 */ /* 0x000f280000300800 */
[----:B---3--:R-:W3:Y:S01]  /*39e70*/  LDL.LU R54, [R1+0x19f4] ;  /* 0x0019f40001367983 */ /* 0x008ee20000300800 */
[----:B------:R-:W-:-:S03]  /*39e80*/  IADD3.X R59, PT, PT, R59, UR7, RZ, P3, !PT ;  /* 0x000000073b3b7c10 */ /* 0x000fc60009ffe4ff */
[----:B------:R-:W4:Y:S01]  /*39e90*/  LDL.LU R164, [R1+0x19fc] ;  /* 0x0019fc0001a47983 */ /* 0x000f220000300800 */
[----:B-1----:R-:W-:-:S03]  /*39ea0*/  IMAD.MOV.U32 R5, RZ, RZ, R165 ;  /* 0x000000ffff057224 */ /* 0x002fc600078e00a5 */
[----:B------:R-:W4:Y:S01]  /*39eb0*/  LDL.LU R62, [R1+0x1a04] ;  /* 0x001a0400013e7983 */ /* 0x000f220000300800 */
[----:B------:R-:W-:-:S03]  /*39ec0*/  IMAD.MOV.U32 R4, RZ, RZ, R63 ;  /* 0x000000ffff047224 */ /* 0x000fc600078e003f */
[----:B------:R-:W4:Y:S04]  /*39ed0*/  LDL.LU R51, [R1+0x1a0c] ;  /* 0x001a0c0001337983 */ /* 0x000f280000300800 */
[----:B------:R-:W-:Y:S01]  /*39ee0*/  STL [R1+0x1980], R59 ;  /* 0x0019803b01007387 */ /* 0x000fe20000100800 */
[----:B------:R-:W-:-:S03]  /*39ef0*/  IADD3.X R50, PT, PT, R50, UR7, RZ, P4, !PT ;  /* 0x0000000732327c10 */ /* 0x000fc6000a7fe4ff */
[----:B--2---:R-:W2:Y:S04]  /*39f00*/  LDL.LU R165, [R1+0x19f8] ;  /* 0x0019f80001a57983 */ /* 0x004ea80000300800 */
[----:B------:R1:W-:Y:S04]  /*39f10*/  STL [R1+0x1988], R50 ;  /* 0x0019883201007387 */ /* 0x0003e80000100800 */
[----:B------:R-:W2:Y:S04]  /*39f20*/  LDL.LU R63, [R1+0x1a00] ;  /* 0x001a0000013f7983 */ /* 0x000ea80000300800 */
[----:B------:R1:W-:Y:S01]  /*39f30*/  LDGSTS.E [R2+0x4900], desc[UR40][R4.64], P1 ;  /* 0x0490000004027fae */ /* 0x0003e200089a1028 */
[----:B------:R-:W-:Y:S01]  /*39f40*/  UISETP.GT.AND UP1, UPT, UR15, 0x16, UPT ;  /* 0x000000160f00788c */ /* 0x000fe2000bf24270 */
[----:B-1----:R-:W-:-:S02]  /*39f50*/  IMAD.MOV.U32 R4, RZ, RZ, R55 ;  /* 0x000000ffff047224 */ /* 0x002fc400078e0037 */
[----:B------:R-:W-:Y:S01]  /*39f60*/  IMAD.MOV.U32 R5, RZ, RZ, R59 ;  /* 0x000000ffff057224 */ /* 0x000fe200078e003b */
[----:B------:R-:W-:Y:S01]  /*39f70*/  USEL UR11, URZ, 0x4, !UP1 ;  /* 0x00000004ff0b7887 */ /* 0x000fe2000c800000 */
[----:B------:R-:W2:Y:S04]  /*39f80*/  LDL.LU R55, [R1+0x1a08] ;  /* 0x001a080001377983 */ /* 0x000ea80000300800 */
[----:B------:R1:W-:Y:S02]  /*39f90*/  LDGSTS.E [R2+0x4a00], desc[UR40][R4.64], P1 ;  /* 0x04a0000004027fae */ /* 0x0003e400089a1028 */
[----:B-1----:R-:W-:Y:S02]  /*39fa0*/  IMAD.MOV.U32 R4, RZ, RZ, R3 ;  /* 0x000000ffff047224 */ /* 0x002fe400078e0003 */
[----:B------:R-:W-:Y:S01]  /*39fb0*/  IMAD.MOV.U32 R5, RZ, RZ, R50 ;  /* 0x000000ffff057224 */ /* 0x000fe200078e0032 */
[----:B------:R-:W-:Y:S01]  /*39fc0*/  USEL UR11, UR11, URZ, !UP0 ;  /* 0x000000ff0b0b7287 */ /* 0x000fe2000c000000 */
[----:B------:R-:W2:Y:S04]  /*39fd0*/  LDL.LU R50, [R1+0x1a70] ;  /* 0x001a700001327983 */ /* 0x000ea80000300800 */
[----:B------:R1:W-:Y:S04]  /*39fe0*/  LDGSTS.E [R2+0x4b00], desc[UR40][R4.64], P1 ;  /* 0x04b0000004027fae */ /* 0x0003e800089a1028 */
[----:B------:R-:W2:Y:S01]  /*39ff0*/  LDL.LU R3, [R1+0x1a74] ;  /* 0x001a740001037983 */ /* 0x000ea20000300800 */
[----:B------:R-:W-:-:S02]  /*3a000*/  ISETP.NE.U32.AND P2, PT, RZ, UR11, PT ;  /* 0x0000000bff007c0c */ /* 0x000fc4000bf45070 */
[----:B---3--:R-:W-:Y:S02]  /*3a010*/  IADD3 R54, P1, PT, R54, UR12, RZ ;  /* 0x0000000c36367c10 */ /* 0x008fe4000ff3e0ff */
        /* <DEDUP_REMOVED lines=8> */
[----:B--2---:R-:W-:-:S03]  /*3a0a0*/  IADD3.X R165, PT, PT, R165, UR7, RZ, P3, !PT ;  /* 0x00000007a5a57c10 */ /* 0x004fc60009ffe4ff */
[----:B------:R-:W-:Y:S04]  /*3a0b0*/  STL [R1+0x1a04], R62 ;  /* 0x001a043e01007387 */ /* 0x000fe80000100800 */
[----:B------:R-:W-:Y:S01]  /*3a0c0*/  STL [R1+0x1a0c], R51 ;  /* 0x001a0c3301007387 */ /* 0x000fe20000100800 */
[----:B------:R-:W-:-:S03]  /*3a0d0*/  IADD3.X R63, PT, PT, R63, UR7, RZ, P4, !PT ;  /* 0x000000073f3f7c10 */ /* 0x000fc6000a7fe4ff */
[----:B------:R2:W-:Y:S01]  /*3a0e0*/  STL [R1+0x19f8], R165 ;  /* 0x0019f8a501007387 */ /* 0x0005e20000100800 */
[----:B------:R-:W-:-:S03]  /*3a0f0*/  IMAD.MOV.U32 R4, RZ, RZ, R54 ;  /* 0x000000ffff047224 */ /* 0x000fc600078e0036 */
[----:B-1----:R-:W3:Y:S04]  /*3a100*/  LDL.LU R58, [R1+0x1a7c] ;  /* 0x001a7c00013a7983 */ /* 0x002ee80000300800 */
[----:B------:R-:W-:Y:S04]  /*3a110*/  STL [R1+0x1a00], R63 ;  /* 0x001a003f01007387 */ /* 0x000fe80000100800 */
[----:B------:R-:W4:Y:S04]  /*3a120*/  LDL.LU R59, [R1+0x1a84] ;  /* 0x001a8400013b7983 */ /* 0x000f280000300800 */
[----:B------:R-:W4:Y:S04]  /*3a130*/  LDL.LU R54, [R1+0x1a8c] ;  /* 0x001a8c0001367983 */ /* 0x000f280000300800 */
[----:B------:R-:W4:Y:S04]  /*3a140*/  LDL.LU R166, [R1+0x1a78] ;  /* 0x001a780001a67983 */ /* 0x000f280000300800 */
[----:B------:R1:W-:Y:S02]  /*3a150*/  LDGSTS.E [R2+0x5800], desc[UR40][R4.64], P2 ;  /* 0x0580000004027fae */ /* 0x0003e400091a1028 */
[----:B-1----:R-:W-:-:S02]  /*3a160*/  IMAD.MOV.U32 R5, RZ, RZ, R165 ;  /* 0x000000ffff057224 */ /* 0x002fc400078e00a5 */
[----:B--2---:R-:W2:Y:S01]  /*3a170*/  LDL.LU R165, [R1+0x1a80] ;  /* 0x001a800001a57983 */ /* 0x004ea20000300800 */
[----:B------:R-:W-:Y:S01]  /*3a180*/  IMAD.MOV.U32 R4, RZ, RZ, R164 ;  /* 0x000000ffff047224 */ /* 0x000fe200078e00a4 */
[----:B------:R-:W-:-:S04]  /*3a190*/  IADD3.X R55, PT, PT, R55, UR7, RZ, P1, !PT ;  /* 0x0000000737377c10 */ /* 0x000fc80008ffe4ff */
[----:B------:R1:W-:Y:S01]  /*3a1a0*/  LDGSTS.E [R2+0x5900], desc[UR40][R4.64], P2 ;  /* 0x0590000004027fae */ /* 0x0003e200091a1028 */
[----:B------:R-:W-:-:S04]  /*3a1b0*/  UISETP.GT.AND UP1, UPT, UR15, 0x1a, UPT ;  /* 0x0000001a0f00788c */ /* 0x000fc8000bf24270 */
[----:B------:R-:W-:Y:S01]  /*3a1c0*/  USEL UR11, URZ, 0x4, !UP1 ;  /* 0x00000004ff0b7887 */ /* 0x000fe2000c800000 */
[----:B-1----:R-:W-:Y:S02]  /*3a1d0*/  IMAD.MOV.U32 R4, RZ, RZ, R62 ;  /* 0x000000ffff047224 */ /* 0x002fe400078e003e */
[----:B------:R-:W-:-:S05]  /*3a1e0*/  IMAD.MOV.U32 R5, RZ, RZ, R63 ;  /* 0x000000ffff057224 */ /* 0x000fca00078e003f */
[----:B------:R1:W-:Y:S01]  /*3a1f0*/  LDGSTS.E [R2+0x5a00], desc[UR40][R4.64], P2 ;  /* 0x05a0000004027fae */ /* 0x0003e200091a1028 */
[----:B------:R-:W-:Y:S01]  /*3a200*/  IADD3 R3, P3, PT, R3, UR12, RZ ;  /* 0x0000000c03037c10 */ /* 0x000fe2000ff7e0ff */
[----:B------:R-:W-:Y:S02]  /*3a210*/  USEL UR11, UR11, URZ, !UP0 ;  /* 0x000000ff0b0b7287 */ /* 0x000fe4000c000000 */
[----:B------:R-:W-:Y:S01]  /*3a220*/  STL [R1+0x1a08], R55 ;  /* 0x001a083701007387 */ /* 0x000fe20000100800 */
[----:B-1----:R-:W-:-:S03]  /*3a230*/  IMAD.MOV.U32 R4, RZ, RZ, R51 ;  /* 0x000000ffff047224 */ /* 0x002fc600078e0033 */
[----:B------:R-:W2:Y:S01]  /*3a240*/  LDL.LU R164, [R1+0x1a88] ;  /* 0x001a880001a47983 */ /* 0x000ea20000300800 */
[----:B------:R-:W-:Y:S01]  /*3a250*/  IMAD.MOV.U32 R5, RZ, RZ, R55 ;  /* 0x000000ffff057224 */ /* 0x000fe200078e0037 */
[----:B------:R-:W-:Y:S02]  /*3a260*/  IADD3.X R50, PT, PT, R50, UR7, RZ, P3, !PT ;  /* 0x0000000732327c10 */ /* 0x000fe40009ffe4ff */
[----:B------:R-:W2:Y:S04]  /*3a270*/  LDL.LU R62, [R1+0x1ae0] ;  /* 0x001ae000013e7983 */ /* 0x000ea80000300800 */
[----:B------:R1:W-:Y:S01]  /*3a280*/  LDGSTS.E [R2+0x5b00], desc[UR40][R4.64], P2 ;  /* 0x05b0000004027fae */ /* 0x0003e200091a1028 */
[----:B------:R-:W-:-:S03]  /*3a290*/  ISETP.NE.U32.AND P1, PT, RZ, UR11, PT ;  /* 0x0000000bff007c0c */ /* 0x000fc6000bf25070 */
[----:B------:R-:W-:Y:S01]  /*3a2a0*/  STL [R1+0x1a74], R3 ;  /* 0x001a740301007387 */ /* 0x000fe20000100800 */
[----:B-1----:R-:W-:Y:S02]  /*3a2b0*/  IMAD.MOV.U32 R5, RZ, RZ, R50 ;  /* 0x000000ffff057224 */ /* 0x002fe400078e0032 */
[----:B------:R-:W-:-:S07]  /*3a2c0*/  IMAD.MOV.U32 R4, RZ, RZ, R3 ;  /* 0x000000ffff047224 */ /* 0x000fce00078e0003 */
[----:B------:R1:W-:Y:S01]  /*3a2d0*/  LDGSTS.E [R2+0x6800], desc[UR40][R4.64], P1 ;  /* 0x0680000004027fae */ /* 0x0003e200089a1028 */
[----:B---3--:R-:W-:-:S05]  /*3a2e0*/  IADD3 R58, P2, PT, R58, UR12, RZ ;  /* 0x0000000c3a3a7c10 */ /* 0x008fca000ff5e0ff */
[----:B------:R-:W-:Y:S01]  /*3a2f0*/  STL [R1+0x1a7c], R58 ;  /* 0x001a7c3a01007387 */ /* 0x000fe20000100800 */
[----:B----4-:R-:W-:-:S03]  /*3a300*/  IADD3 R59, P3, PT, R59, UR12, RZ ;  /* 0x0000000c3b3b7c10 */ /* 0x010fc6000ff7e0ff */
[----:B------:R3:W-:Y:S01]  /*3a310*/  STL [R1+0x1a70], R50 ;  /* 0x001a703201007387 */ /* 0x0007e20000100800 */
[----:B------:R-:W-:Y:S02]  /*3a320*/  IADD3 R54, P4, PT, R54, UR12, RZ ;  /* 0x0000000c36367c10 */ /* 0x000fe4000ff9e0ff */
[----:B------:R-:W-:Y:S01]  /*3a330*/  IADD3.X R166, PT, PT, R166, UR7, RZ, P2, !PT ;  /* 0x00000007a6a67c10 */ /* 0x000fe200097fe4ff */
[----:B------:R4:W-:Y:S04]  /*3a340*/  STL [R1+0x1a84], R59 ;  /* 0x001a843b01007387 */ /* 0x0009e80000100800 */
[----:B------:R-:W-:Y:S04]  /*3a350*/  STL [R1+0x1a78], R166 ;  /* 0x001a78a601007387 */ /* 0x000fe80000100800 */
[----:B------:R1:W-:Y:S04]  /*3a360*/  STL [R1+0x1a8c], R54 ;  /* 0x001a8c3601007387 */ /* 0x0003e80000100800 */
[----:B---3--:R-:W3:Y:S04]  /*3a370*/  LDL.LU R50, [R1+0x1ae4] ;  /* 0x001ae40001327983 */ /* 0x008ee80000300800 */
[----:B------:R-:W3:Y:S01]  /*3a380*/  LDL.LU R63, [R1+0x1ae8] ;  /* 0x001ae800013f7983 */ /* 0x000ee20000300800 */
[----:B--2---:R-:W-:-:S03]  /*3a390*/  IADD3.X R165, PT, PT, R165, UR7, RZ, P3, !PT ;  /* 0x00000007a5a57c10 */ /* 0x004fc60009ffe4ff */
[----:B------:R-:W2:Y:S01]  /*3a3a0*/  LDL.LU R55, [R1+0x1aec] ;  /* 0x001aec0001377983 */ /* 0x000ea20000300800 */
[----:B-1----:R-:W-:-:S03]  /*3a3b0*/  IMAD.MOV.U32 R4, RZ, RZ, R58 ;  /* 0x000000ffff047224 */ /* 0x002fc600078e003a */
[----:B------:R-:W2:Y:S04]  /*3a3c0*/  LDL.LU R51, [R1+0x1af4] ;  /* 0x001af40001337983 */ /* 0x000ea80000300800 */
[----:B------:R-:W2:Y:S04]  /*3a3d0*/  LDL.LU R3, [R1+0x1afc] ;  /* 0x001afc0001037983 */ /* 0x000ea80000300800 */
[----:B------:R-:W-:Y:S04]  /*3a3e0*/  STL [R1+0x1a80], R165 ;  /* 0x001a80a501007387 */ /* 0x000fe80000100800 */
[----:B------:R-:W2:Y:S01]  /*3a3f0*/  LDL.LU R58, [R1+0x1af0] ;  /* 0x001af000013a7983 */ /* 0x000ea20000300800 */
[----:B------:R-:W-:Y:S01]  /*3a400*/  IMAD.MOV.U32 R5, RZ, RZ, R166 ;  /* 0x000000ffff057224 */ /* 0x000fe200078e00a6 */
[----:B------:R-:W-:-:S04]  /*3a410*/  UISETP.GT.AND UP1, UPT, UR15, 0x1e, UPT ;  /* 0x0000001e0f00788c */ /* 0x000fc8000bf24270 */
[----:B------:R1:W-:Y:S01]  /*3a420*/  LDGSTS.E [R2+0x6900], desc[UR40][R4.64], P1 ;  /* 0x0690000004027fae */ /* 0x0003e200089a1028 */
[----:B------:R-:W-:-:S04]  /*3a430*/  USEL UR11, URZ, 0x4, !UP1 ;  /* 0x00000004ff0b7887 */ /* 0x000fc8000c800000 */
[----:B------:R-:W-:Y:S01]  /*3a440*/  USEL UR11, UR11, URZ, !UP0 ;  /* 0x000000ff0b0b7287 */ /* 0x000fe2000c000000 */
[----:B-1----:R-:W-:Y:S01]  /*3a450*/  IMAD.MOV.U32 R4, RZ, RZ, R59 ;  /* 0x000000ffff047224 */ /* 0x002fe200078e003b */
[----:B------:R-:W-:Y:S01]  /*3a460*/  IADD3.X R164, PT, PT, R164, UR7, RZ, P4, !PT ;  /* 0x00000007a4a47c10 */ /* 0x000fe2000a7fe4ff */
[----:B------:R-:W-:-:S05]  /*3a470*/  IMAD.MOV.U32 R5, RZ, RZ, R165 ;  /* 0x000000ffff057224 */ /* 0x000fca00078e00a5 */
[----:B------:R1:W-:Y:S01]  /*3a480*/  LDGSTS.E [R2+0x6a00], desc[UR40][R4.64], P1 ;  /* 0x06a0000004027fae */ /* 0x0003e200089a1028 */
[----:B------:R-:W-:Y:S01]  /*3a490*/  ISETP.NE.U32.AND P2, PT, RZ, UR11, PT ;  /* 0x0000000bff007c0c */ /* 0x000fe2000bf45070 */
[----:B-1----:R-:W-:Y:S02]  /*3a4a0*/  IMAD.MOV.U32 R4, RZ, RZ, R54 ;  /* 0x000000ffff047224 */ /* 0x002fe400078e0036 */
[----:B------:R-:W-:Y:S01]  /*3a4b0*/  IMAD.MOV.U32 R5, RZ, RZ, R164 ;  /* 0x000000ffff057224 */ /* 0x000fe200078e00a4 */
[----:B------:R-:W-:Y:S04]  /*3a4c0*/  STL [R1+0x1a88], R164 ;  /* 0x001a88a401007387 */ /* 0x000fe80000100800 */
[----:B------:R1:W-:Y:S04]  /*3a4d0*/  LDGSTS.E [R2+0x6b00], desc[UR40][R4.64], P1 ;  /* 0x06b0000004027fae */ /* 0x0003e800089a1028 */
[----:B----4-:R-:W4:Y:S04]  /*3a4e0*/  LDL.LU R59, [R1+0x1af8] ;  /* 0x001af800013b7983 */ /* 0x010f280000300800 */
[----:B------:R-:W4:Y:S01]  /*3a4f0*/  LDL.LU R54, [R1+0x1794] ;  /* 0x0017940001367983 */ /* 0x000f220000300800 */
[----:B---3--:R-:W-:-:S04]  /*3a500*/  IADD3 R50, P1, PT, R50, UR12, RZ ;  /* 0x0000000c32327c10 */ /* 0x008fc8000ff3e0ff */
[----:B------:R-:W-:Y:S02]  /*3a510*/  IADD3.X R62, PT, PT, R62, UR7, RZ, P1, !PT ;  /* 0x000000073e3e7c10 */ /* 0x000fe40008ffe4ff */
[----:B--2---:R-:W-:Y:S01]  /*3a520*/  IADD3 R55, P3, PT, R55, UR12, RZ ;  /* 0x0000000c37377c10 */ /* 0x004fe2000ff7e0ff */
[----:B------:R-:W-:Y:S01]  /*3a530*/  STL [R1+0x1ae4], R50 ;  /* 0x001ae43201007387 */ /* 0x000fe20000100800 */
[----:B------:R-:W-:-:S03]  /*3a540*/  IADD3 R51, P4, PT, R51, UR12, RZ ;  /* 0x0000000c33337c10 */ /* 0x000fc6000ff9e0ff */
[----:B------:R-:W-:Y:S01]  /*3a550*/  STL [R1+0x1aec], R55 ;  /* 0x001aec3701007387 */ /* 0x000fe20000100800 */
[----:B------:R-:W-:Y:S02]  /*3a560*/  IADD3.X R63, PT, PT, R63, UR7, RZ, P3, !PT ;  /* 0x000000073f3f7c10 */ /* 0x000fe40009ffe4ff */
[----:B------:R-:W-:Y:S01]  /*3a570*/  IADD3 R3, P1, PT, R3, UR12, RZ ;  /* 0x0000000c03037c10 */ /* 0x000fe2000ff3e0ff */
[----:B------:R2:W-:Y:S01]  /*3a580*/  STL [R1+0x1ae0], R62 ;  /* 0x001ae03e01007387 */ /* 0x0005e20000100800 */
[----:B-1----:R-:W-:Y:S02]  /*3a590*/  IMAD.MOV.U32 R4, RZ, RZ, R50 ;  /* 0x000000ffff047224 */ /* 0x002fe400078e0032 */
[----:B------:R-:W-:Y:S01]  /*3a5a0*/  IMAD.MOV.U32 R5, RZ, RZ, R62 ;  /* 0x000000ffff057224 */ /* 0x000fe200078e003e */
[----:B------:R-:W-:Y:S01]  /*3a5b0*/  STL [R1+0x1af4], R51 ;  /* 0x001af43301007387 */ /* 0x000fe20000100800 */
[----:B------:R-:W-:-:S03]  /*3a5c0*/  IADD3.X R58, PT, PT, R58, UR7, RZ, P4, !PT ;  /* 0x000000073a3a7c10 */ /* 0x000fc6000a7fe4ff */
[----:B------:R-:W-:Y:S04]  /*3a5d0*/  STL [R1+0x1afc], R3 ;  /* 0x001afc0301007387 */ /* 0x000fe80000100800 */
[----:B------:R1:W-:Y:S04]  /*3a5e0*/  STL [R1+0x1ae8], R63 ;  /* 0x001ae83f01007387 */ /* 0x0003e80000100800 */
[----:B--2---:R-:W2:Y:S04]  /*3a5f0*/  LDL.LU R62, [R1+0x1790] ;  /* 0x00179000013e7983 */ /* 0x004ea80000300800 */
[----:B------:R3:W-:Y:S04]  /*3a600*/  STL [R1+0x1af0], R58 ;  /* 0x001af03a01007387 */ /* 0x0007e80000100800 */
[----:B------:R1:W-:Y:S04]  /*3a610*/  LDGSTS.E [R2+0x7800], desc[UR40][R4.64], P2 ;  /* 0x0780000004027fae */ /* 0x0003e800091a1028 */
[----:B------:R-:W2:Y:S01]  /*3a620*/  LDL.LU R50, [R1+0x179c] ;  /* 0x00179c0001327983 */ /* 0x000ea20000300800 */
[----:B-1----:R-:W-:-:S02]  /*3a630*/  IMAD.MOV.U32 R5, RZ, RZ, R63 ;  /* 0x000000ffff057224 */ /* 0x002fc400078e003f */
[----:B------:R-:W-:Y:S01]  /*3a640*/  IMAD.MOV.U32 R4, RZ, RZ, R55 ;  /* 0x000000ffff047224 */ /* 0x000fe200078e0037 */
[----:B------:R-:W2:Y:S04]  /*3a650*/  LDL.LU R63, [R1+0x1798] ;  /* 0x00179800013f7983 */ /* 0x000ea80000300800 */
[----:B------:R-:W2:Y:S04]  /*3a660*/  LDL.LU R55, [R1+0x17a4] ;  /* 0x0017a40001377983 */ /* 0x000ea80000300800 */
[----:B------:R1:W-:Y:S01]  /*3a670*/  LDGSTS.E [R2+0x7900], desc[UR40][R4.64], P2 ;  /* 0x0790000004027fae */ /* 0x0003e200091a1028 */
[----:B----4-:R-:W-:Y:S01]  /*3a680*/  IADD3.X R59, PT, PT, R59, UR7, RZ, P1, !PT ;  /* 0x000000073b3b7c10 */ /* 0x010fe20008ffe4ff */
[----:B-1----:R-:W-:-:S02]  /*3a690*/  IMAD.MOV.U32 R4, RZ, RZ, R51 ;  /* 0x000000ffff047224 */ /* 0x002fc400078e0033 */
[----:B------:R-:W-:Y:S01]  /*3a6a0*/  IMAD.MOV.U32 R5, RZ, RZ, R58 ;  /* 0x000000ffff057224 */ /* 0x000fe200078e003a */
[----:B------:R-:W-:Y:S01]  /*3a6b0*/  IADD3 R54, P3, PT, R54, UR12, RZ ;  /* 0x0000000c36367c10 */ /* 0x000fe2000ff7e0ff */
[----:B---3--:R-:W3:Y:S04]  /*3a6c0*/  LDL.LU R58, [R1+0x17a0] ;  /* 0x0017a000013a7983 */ /* 0x008ee80000300800 */
[----:B------:R1:W-:Y:S04]  /*3a6d0*/  LDGSTS.E [R2+0x7a00], desc[UR40][R4.64], P2 ;  /* 0x07a0000004027fae */ /* 0x0003e800091a1028 */
[----:B------:R-:W4:Y:S01]  /*3a6e0*/  LDL.LU R51, [R1+0x17ac] ;  /* 0x0017ac0001337983 */ /* 0x000f220000300800 */
[----:B-1----:R-:W-:-:S02]  /*3a6f0*/  IMAD.MOV.U32 R4, RZ, RZ, R3 ;  /* 0x000000ffff047224 */ /* 0x002fc400078e0003 */
[----:B------:R-:W-:Y:S01]  /*3a700*/  IMAD.MOV.U32 R5, RZ, RZ, R59 ;  /* 0x000000ffff057224 */ /* 0x000fe200078e003b */
[----:B------:R1:W-:Y:S04]  /*3a710*/  STL [R1+0x1af8], R59 ;  /* 0x001af83b01007387 */ /* 0x0003e80000100800 */
[----:B------:R1:W-:Y:S04]  /*3a720*/  LDGSTS.E [R2+0x7b00], desc[UR40][R4.64], P2 ;  /* 0x07b0000004027fae */ /* 0x0003e800091a1028 */
[----:B-1----:R-:W4:Y:S04]  /*3a730*/  LDL.LU R59, [R1+0x17a8] ;  /* 0x0017a800013b7983 */ /* 0x002f280000300800 */
[----:B------:R-:W4:Y:S04]  /*3a740*/  LDL.LU R3, [R1+0x1814] ;  /* 0x0018140001037983 */ /* 0x000f280000300800 */
[----:B------:R-:W-:Y:S01]  /*3a750*/  STL [R1+0x1794], R54 ;  /* 0x0017943601007387 */ /* 0x000fe20000100800 */
[----:B------:R-:W-:Y:S01]  /*3a760*/  IMAD.MOV.U32 R4, RZ, RZ, R54 ;  /* 0x000000ffff047224 */ /* 0x000fe200078e0036 */
[----:B--2---:R-:W-:-:S05]  /*3a770*/  IADD3.X R62, PT, PT, R62, UR7, RZ, P3, !PT ;  /* 0x000000073e3e7c10 */ /* 0x004fca0009ffe4ff */
[----:B------:R-:W-:Y:S01]  /*3a780*/  IMAD.MOV.U32 R5, RZ, RZ, R62 ;  /* 0x000000ffff057224 */ /* 0x000fe200078e003e */
[----:B------:R-:W-:-:S05]  /*3a790*/  IADD3 R50, P2, PT, R50, UR12, RZ ;  /* 0x0000000c32327c10 */ /* 0x000fca000ff5e0ff */
[----:B------:R-:W-:Y:S04]  /*3a7a0*/  STL [R1+0x179c], R50 ;  /* 0x00179c3201007387 */ /* 0x000fe80000100800 */
[----:B------:R1:W-:Y:S01]  /*3a7b0*/  STL [R1+0x1790], R62 ;  /* 0x0017903e01007387 */ /* 0x0003e20000100800 */
[----:B------:R-:W-:Y:S02]  /*3a7c0*/  IADD3.X R63, PT, PT, R63, UR7, RZ, P2, !PT ;  /* 0x000000073f3f7c10 */ /* 0x000fe400097fe4ff */
[----:B------:R-:W-:-:S05]  /*3a7d0*/  IADD3 R55, P3, PT, R55, UR12, RZ ;  /* 0x0000000c37377c10 */ /* 0x000fca000ff7e0ff */
[----:B------:R-:W-:Y:S04]  /*3a7e0*/  STL [R1+0x17a4], R55 ;  /* 0x0017a43701007387 */ /* 0x000fe80000100800 */
[----:B-1----:R-:W2:Y:S04]  /*3a7f0*/  LDL.LU R62, [R1+0x1810] ;  /* 0x00181000013e7983 */ /* 0x002ea80000300800 */
[----:B------:R-:W-:Y:S04]  /*3a800*/  STL [R1+0x1798], R63 ;  /* 0x0017983f01007387 */ /* 0x000fe80000100800 */
[----:B------:R-:W2:Y:S01]  /*3a810*/  LDL.LU R54, [R1+0x181c] ;  /* 0x00181c0001367983 */ /* 0x000ea20000300800 */
[----:B------:R-:W-:Y:S01]  /*3a820*/  UISETP.GT.AND UP1, UPT, UR15, 0x3, UPT ;  /* 0x000000030f00788c */ /* 0x000fe2000bf24270 */
[----:B------:R-:W-:-:S02]  /*3a830*/  LOP3.LUT R160, R160, 0x60, RZ, 0x3c, !PT ;  /* 0x00000060a0a07812 */ /* 0x000fc400078e3cff */
[----:B---3--:R-:W-:Y:S01]  /*3a840*/  IADD3.X R58, PT, PT, R58, UR7, RZ, P3, !PT ;  /* 0x000000073a3a7c10 */ /* 0x008fe20009ffe4ff */
[----:B------:R-:W-:Y:S01]  /*3a850*/  USEL UR11, URZ, 0x4, !UP1 ;  /* 0x00000004ff0b7887 */ /* 0x000fe2000c800000 */
[----:B------:R-:W3:Y:S03]  /*3a860*/  LDL.LU R164, [R1+0x1818] ;  /* 0x0018180001a47983 */ /* 0x000ee60000300800 */
[----:B------:R-:W-:-:S06]  /*3a870*/  USEL UR11, UR11, URZ, !UP0 ;  /* 0x000000ff0b0b7287 */ /* 0x000fcc000c000000 */
[----:B------:R-:W-:Y:S01]  /*3a880*/  ISETP.NE.U32.AND P1, PT, RZ, UR11, PT ;  /* 0x0000000bff007c0c */ /* 0x000fe2000bf25070 */
[----:B------:R-:W-:Y:S01]  /*3a890*/  VIADD R2, R160, UR16 ;  /* 0x00000010a0027c36 */ /* 0x000fe20008000000 */
[----:B----4-:R-:W-:-:S05]  /*3a8a0*/  IADD3 R51, P4, PT, R51, UR12, RZ ;  /* 0x0000000c33337c10 */ /* 0x010fca000ff9e0ff */
[----:B------:R-:W-:Y:S06]  /*3a8b0*/  STL [R1+0x17ac], R51 ;  /* 0x0017ac3301007387 */ /* 0x000fec0000100800 */
[----:B------:R1:W-:Y:S04]  /*3a8c0*/  LDGSTS.E [R2+0xc00], desc[UR40][R4.64], P1 ;  /* 0x00c0000004027fae */ /* 0x0003e800089a1028 */
[----:B------:R4:W-:Y:S01]  /*3a8d0*/  STL [R1+0x17a0], R58 ;  /* 0x0017a03a01007387 */ /* 0x0009e20000100800 */
[----:B------:R-:W-:-:S02]  /*3a8e0*/  IADD3.X R59, PT, PT, R59, UR7, RZ, P4, !PT ;  /* 0x000000073b3b7c10 */ /* 0x000fc4000a7fe4ff */
[----:B------:R-:W-:Y:S01]  /*3a8f0*/  IADD3 R3, P3, PT, R3, UR12, RZ ;  /* 0x0000000c03037c10 */ /* 0x000fe2000ff7e0ff */
[----:B------:R-:W3:Y:S01]  /*3a900*/  LDL.LU R160, [R1+0x1820] ;  /* 0x0018200001a07983 */ /* 0x000ee20000300800 */
[----:B-1----:R-:W-:Y:S02]  /*3a910*/  IMAD.MOV.U32 R4, RZ, RZ, R50 ;  /* 0x000000ffff047224 */ /* 0x002fe400078e0032 */
[----:B------:R-:W-:Y:S01]  /*3a920*/  IMAD.MOV.U32 R5, RZ, RZ, R63 ;  /* 0x000000ffff057224 */ /* 0x000fe200078e003f */
[----:B------:R-:W3:Y:S04]  /*3a930*/  LDL.LU R50, [R1+0x1824] ;  /* 0x0018240001327983 */ /* 0x000ee80000300800 */
[----:B------:R1:W-:Y:S04]  /*3a940*/  LDGSTS.E [R2+0xd00], desc[UR40][R4.64], P1 ;  /* 0x00d0000004027fae */ /* 0x0003e800089a1028 */
[----:B------:R-:W-:Y:S01]  /*3a950*/  STL [R1+0x1814], R3 ;  /* 0x0018140301007387 */ /* 0x000fe20000100800 */
[----:B-1----:R-:W-:-:S02]  /*3a960*/  IMAD.MOV.U32 R4, RZ, RZ, R55 ;  /* 0x000000ffff047224 */ /* 0x002fc400078e0037 */
[----:B------:R-:W-:Y:S02]  /*3a970*/  IMAD.MOV.U32 R5, RZ, RZ, R58 ;  /* 0x000000ffff057224 */ /* 0x000fe400078e003a */
[----:B----4-:R-:W4:Y:S04]  /*3a980*/  LDL.LU R58, [R1+0x1828] ;  /* 0x00182800013a7983 */ /* 0x010f280000300800 */
[----:B------:R1:W-:Y:S04]  /*3a990*/  STL [R1+0x17a8], R59 ;  /* 0x0017a83b01007387 */ /* 0x0003e80000100800 */
[----:B------:R-:W4:Y:S04]  /*3a9a0*/  LDL.LU R55, [R1+0x182c] ;  /* 0x00182c0001377983 */ /* 0x000f280000300800 */
[----:B------:R1:W-:Y:S02]  /*3a9b0*/  LDGSTS.E [R2+0xe00], desc[UR40][R4.64], P1 ;  /* 0x00e0000004027fae */ /* 0x0003e400089a1028 */
[----:B-1----:R-:W-:-:S02]  /*3a9c0*/  IMAD.MOV.U32 R4, RZ, RZ, R51 ;  /* 0x000000ffff047224 */ /* 0x002fc400078e0033 */
[----:B------:R-:W-:Y:S01]  /*3a9d0*/  IMAD.MOV.U32 R5, RZ, RZ, R59 ;  /* 0x000000ffff057224 */ /* 0x000fe200078e003b */
[----:B------:R-:W-:Y:S01]  /*3a9e0*/  UISETP.GT.AND UP1, UPT, UR15, 0x7, UPT ;  /* 0x000000070f00788c */ /* 0x000fe2000bf24270 */
[----:B--2---:R-:W-:Y:S02]  /*3a9f0*/  IADD3.X R62, PT, PT, R62, UR7, RZ, P3, !PT ;  /* 0x000000073e3e7c10 */ /* 0x004fe40009ffe4ff */
[----:B------:R-:W-:Y:S01]  /*3aa00*/  IADD3 R54, P4, PT, R54, UR12, RZ ;  /* 0x0000000c36367c10 */ /* 0x000fe2000ff9e0ff */
[----:B------:R1:W-:Y:S04]  /*3aa10*/  LDGSTS.E [R2+0xf00], desc[UR40][R4.64], P1 ;  /* 0x00f0000004027fae */ /* 0x0003e800089a1028 */
[----:B------:R-:W-:Y:S04]  /*3aa20*/  STL [R1+0x181c], R54 ;  /* 0x00181c3601007387 */ /* 0x000fe80000100800 */
[----:B------:R2:W-:Y:S04]  /*3aa30*/  STL [R1+0x1810], R62 ;  /* 0x0018103e01007387 */ /* 0x0005e80000100800 */
[----:B------:R-:W4:Y:S04]  /*3aa40*/  LDL.LU R63, [R1+0x1890] ;  /* 0x00189000013f7983 */ /* 0x000f280000300800 */
[----:B------:R-:W4:Y:S04]  /*3aa50*/  LDL.LU R51, [R1+0x1894] ;  /* 0x0018940001337983 */ /* 0x000f280000300800 */
[----:B------:R-:W4:Y:S01]  /*3aa60*/  LDL.LU R59, [R1+0x189c] ;  /* 0x00189c00013b7983 */ /* 0x000f220000300800 */
[----:B------:R-:W-:-:S04]  /*3aa70*/  USEL UR11, URZ, 0x4, !UP1 ;  /* 0x00000004ff0b7887 */ /* 0x000fc8000c800000 */
[----:B------:R-:W-:-:S06]  /*3aa80*/  USEL UR11, UR11, URZ, !UP0 ;  /* 0x000000ff0b0b7287 */ /* 0x000fcc000c000000 */
[----:B------:R-:W-:Y:S01]  /*3aa90*/  ISETP.NE.U32.AND P2, PT, RZ, UR11, PT ;  /* 0x0000000bff007c0c */ /* 0x000fe2000bf45070 */
[----:B-1----:R-:W-:Y:S01]  /*3aaa0*/  IMAD.MOV.U32 R4, RZ, RZ, R3 ;  /* 0x000000ffff047224 */ /* 0x002fe200078e0003 */
[----:B---3--:R-:W-:Y:S01]  /*3aab0*/  IADD3.X R164, PT, PT, R164, UR7, RZ, P4, !PT ;  /* 0x00000007a4a47c10 */ /* 0x008fe2000a7fe4ff */
[----:B------:R-:W-:Y:S01]  /*3aac0*/  IMAD.MOV.U32 R5, RZ, RZ, R62 ;  /* 0x000000ffff057224 */ /* 0x000fe200078e003e */
[----:B------:R-:W-:-:S09]  /*3aad0*/  IADD3 R50, P1, PT, R50, UR12, RZ ;  /* 0x0000000c32327c10 */ /* 0x000fd2000ff3e0ff */
[----:B------:R1:W-:Y:S01]  /*3aae0*/  LDGSTS.E [R2+0x1c00], desc[UR40][R4.64], P2 ;  /* 0x01c0000004027fae */ /* 0x0003e200091a1028 */
[----:B------:R-:W-:-:S03]  /*3aaf0*/  IADD3.X R160, PT, PT, R160, UR7, RZ, P1, !PT ;  /* 0x00000007a0a07c10 */ /* 0x000fc60008ffe4ff */
[----:B------:R3:W-:Y:S04]  /*3ab00*/  STL [R1+0x1824], R50 ;  /* 0x0018243201007387 */ /* 0x0007e80000100800 */
[----:B--2---:R-:W2:Y:S01]  /*3ab10*/  LDL.LU R62, [R1+0x1898] ;  /* 0x00189800013e7983 */ /* 0x004ea20000300800 */
[----:B-1----:R-:W-:Y:S02]  /*3ab20*/  IMAD.MOV.U32 R4, RZ, RZ, R54 ;  /* 0x000000ffff047224 */ /* 0x002fe400078e0036 */
[----:B------:R-:W-:Y:S01]  /*3ab30*/  IMAD.MOV.U32 R5, RZ, RZ, R164 ;  /* 0x000000ffff057224 */ /* 0x000fe200078e00a4 */
[----:B------:R-:W-:Y:S04]  /*3ab40*/  STL [R1+0x1818], R164 ;  /* 0x001818a401007387 */ /* 0x000fe80000100800 */
[----:B------:R-:W2:Y:S04]  /*3ab50*/  LDL.LU R3, [R1+0x18a4] ;  /* 0x0018a40001037983 */ /* 0x000ea80000300800 */
[----:B------:R-:W2:Y:S01]  /*3ab60*/  LDL.LU R54, [R1+0x18a0] ;  /* 0x0018a00001367983 */ /* 0x000ea20000300800 */
[----:B----4-:R-:W-:-:S03]  /*3ab70*/  IADD3 R55, P3, PT, R55, UR12, RZ ;  /* 0x0000000c37377c10 */ /* 0x010fc6000ff7e0ff */
[----:B------:R1:W-:Y:S01]  /*3ab80*/  LDGSTS.E [R2+0x1d00], desc[UR40][R4.64], P2 ;  /* 0x01d0000004027fae */ /* 0x0003e200091a1028 */
[----:B------:R-:W-:-:S03]  /*3ab90*/  IADD3.X R58, PT, PT, R58, UR7, RZ, P3, !PT ;  /* 0x000000073a3a7c10 */ /* 0x000fc60009ffe4ff */
[----:B------:R-:W-:Y:S04]  /*3aba0*/  STL [R1+0x182c], R55 ;  /* 0x00182c3701007387 */ /* 0x000fe80000100800 */
[----:B------:R-:W-:Y:S01]  /*3abb0*/  STL [R1+0x1820], R160 ;  /* 0x001820a001007387 */ /* 0x000fe20000100800 */
[----:B-1----:R-:W-:Y:S02]  /*3abc0*/  IMAD.MOV.U32 R4, RZ, RZ, R50 ;  /* 0x000000ffff047224 */ /* 0x002fe400078e0032 */
[----:B------:R-:W-:-:S05]  /*3abd0*/  IMAD.MOV.U32 R5, RZ, RZ, R160 ;  /* 0x000000ffff057224 */ /* 0x000fca00078e00a0 */
[----:B------:R1:W-:Y:S02]  /*3abe0*/  LDGSTS.E [R2+0x1e00], desc[UR40][R4.64], P2 ;  /* 0x01e0000004027fae */ /* 0x0003e400091a1028 */
[----:B-1----:R-:W-:Y:S02]  /*3abf0*/  IMAD.MOV.U32 R5, RZ, RZ, R58 ;  /* 0x000000ffff057224 */ /* 0x002fe400078e003a */
[----:B------:R-:W-:Y:S01]  /*3ac00*/  IMAD.MOV.U32 R4, RZ, RZ, R55 ;  /* 0x000000ffff047224 */ /* 0x000fe200078e0037 */
[----:B------:R-:W-:Y:S01]  /*3ac10*/  UISETP.GT.AND UP1, UPT, UR15, 0xb, UPT ;  /* 0x0000000b0f00788c */ /* 0x000fe2000bf24270 */
[----:B------:R-:W-:-:S03]  /*3ac20*/  IADD3 R51, P4, PT, R51, UR12, RZ ;  /* 0x0000000c33337c10 */ /* 0x000fc6000ff9e0ff */
[----:B------:R1:W-:Y:S01]  /*3ac30*/  LDGSTS.E [R2+0x1f00], desc[UR40][R4.64], P2 ;  /* 0x01f0000004027fae */ /* 0x0003e200091a1028 */
[----:B------:R-:W-:-:S03]  /*3ac40*/  IADD3 R59, P3, PT, R59, UR12, RZ ;  /* 0x0000000c3b3b7c10 */ /* 0x000fc6000ff7e0ff */
[----:B------:R-:W-:Y:S01]  /*3ac50*/  STL [R1+0x1894], R51 ;  /* 0x0018943301007387 */ /* 0x000fe20000100800 */
[----:B------:R-:W-:-:S03]  /*3ac60*/  IADD3.X R63, PT, PT, R63, UR7, RZ, P4, !PT ;  /* 0x000000073f3f7c10 */ /* 0x000fc6000a7fe4ff */
[----:B---3--:R-:W3:Y:S04]  /*3ac70*/  LDL.LU R50, [R1+0x18ac] ;  /* 0x0018ac0001327983 */ /* 0x008ee80000300800 */
[----:B------:R4:W-:Y:S04]  /*3ac80*/  STL [R1+0x1828], R58 ;  /* 0x0018283a01007387 */ /* 0x0009e80000100800 */
[----:B------:R-:W-:Y:S04]  /*3ac90*/  STL [R1+0x189c], R59 ;  /* 0x00189c3b01007387 */ /* 0x000fe80000100800 */
[----:B------:R1:W-:Y:S04]  /*3aca0*/  STL [R1+0x1890], R63 ;  /* 0x0018903f01007387 */ /* 0x0003e80000100800 */
[----:B----4-:R-:W4:Y:S04]  /*3acb0*/  LDL.LU R58, [R1+0x18a8] ;  /* 0x0018a800013a7983 */ /* 0x010f280000300800 */
[----:B------:R-:W3:Y:S01]  /*3acc0*/  LDL.LU R55, [R1+0x1914] ;  /* 0x0019140001377983 */ /* 0x000ee20000300800 */
[----:B------:R-:W-:-:S04]  /*3acd0*/  USEL UR11, URZ, 0x4, !UP1 ;  /* 0x00000004ff0b7887 */ /* 0x000fc8000c800000 */
[----:B------:R-:W-:-:S06]  /*3ace0*/  USEL UR11, UR11, URZ, !UP0 ;  /* 0x000000ff0b0b7287 */ /* 0x000fcc000c000000 */
[----:B------:R-:W-:Y:S02]  /*3acf0*/  ISETP.NE.U32.AND P1, PT, RZ, UR11, PT ;  /* 0x0000000bff007c0c */ /* 0x000fe4000bf25070 */
[----:B--2---:R-:W-:Y:S01]  /*3ad00*/  IADD3.X R62, PT, PT, R62, UR7, RZ, P3, !PT ;  /* 0x000000073e3e7c10 */ /* 0x004fe20009ffe4ff */
[----:B-1----:R-:W-:Y:S01]  /*3ad10*/  IMAD.MOV.U32 R4, RZ, RZ, R51 ;  /* 0x000000ffff047224 */ /* 0x002fe200078e0033 */
[----:B------:R-:W-:Y:S01]  /*3ad20*/  IADD3 R3, P2, PT, R3, UR12, RZ ;  /* 0x0000000c03037c10 */ /* 0x000fe2000ff5e0ff */
[----:B------:R-:W-:-:S04]  /*3ad30*/  IMAD.MOV.U32 R5, RZ, RZ, R63 ;  /* 0x000000ffff057224 */ /* 0x000fc800078e003f */
[----:B------:R-:W-:Y:S01]  /*3ad40*/  STL [R1+0x18a4], R3 ;  /* 0x0018a40301007387 */ /* 0x000fe20000100800 */
[----:B------:R-:W-:-:S03]  /*3ad50*/  IADD3.X R54, PT, PT, R54, UR7, RZ, P2, !PT ;  /* 0x0000000736367c10 */ /* 0x000fc600097fe4ff */
[----:B------:R-:W2:Y:S04]  /*3ad60*/  LDL.LU R164, [R1+0x1910] ;  /* 0x0019100001a47983 */ /* 0x000ea80000300800 */
[----:B------:R1:W-:Y:S04]  /*3ad70*/  STL [R1+0x1898], R62 ;  /* 0x0018983e01007387 */ /* 0x0003e80000100800 */
[----:B------:R-:W2:Y:S04]  /*3ad80*/  LDL.LU R160, [R1+0x1918] ;  /* 0x0019180001a07983 */ /* 0x000ea80000300800 */
[----:B------:R-:W2:Y:S04]  /*3ad90*/  LDL.LU R51, [R1+0x191c] ;  /* 0x00191c0001337983 */ /* 0x000ea80000300800 */
[----:B------:R1:W-:Y:S04]  /*3ada0*/  LDGSTS.E [R2+0x2c00], desc[UR40][R4.64], P1 ;  /* 0x02c0000004027fae */ /* 0x0003e800089a1028 */
[----:B------:R-:W2:Y:S01]  /*3adb0*/  LDL.LU R63, [R1+0x1920] ;  /* 0x00192000013f7983 */ /* 0x000ea20000300800 */
[----:B-1----:R-:W-:-:S02]  /*3adc0*/  IMAD.MOV.U32 R4, RZ, RZ, R59 ;  /* 0x000000ffff047224 */ /* 0x002fc400078e003b */
[----:B------:R-:W-:-:S05]  /*3add0*/  IMAD.MOV.U32 R5, RZ, RZ, R62 ;  /* 0x000000ffff057224 */ /* 0x000fca00078e003e */
[----:B------:R1:W-:Y:S02]  /*3ade0*/  LDGSTS.E [R2+0x2d00], desc[UR40][R4.64], P1 ;  /* 0x02d0000004027fae */ /* 0x0003e400089a1028 */
[----:B-1----:R-:W-:Y:S02]  /*3adf0*/  IMAD.MOV.U32 R4, RZ, RZ, R3 ;  /* 0x000000ffff047224 */ /* 0x002fe400078e0003 */
[----:B------:R-:W-:Y:S01]  /*3ae00*/  IMAD.MOV.U32 R5, RZ, RZ, R54 ;  /* 0x000000ffff057224 */ /* 0x000fe200078e0036 */
[----:B---3--:R-:W-:Y:S01]  /*3ae10*/  IADD3 R55, P4, PT, R55, UR12, RZ ;  /* 0x0000000c37377c10 */ /* 0x008fe2000ff9e0ff */
[----:B------:R-:W-:Y:S01]  /*3ae20*/  UISETP.GT.AND UP1, UPT, UR15, 0xf, UPT ;  /* 0x0000000f0f00788c */ /* 0x000fe2000bf24270 */
[----:B------:R-:W-:Y:S02]  /*3ae30*/  IADD3 R50, P3, PT, R50, UR12, RZ ;  /* 0x0000000c32327c10 */ /* 0x000fe4000ff7e0ff */
[----:B------:R1:W-:Y:S02]  /*3ae40*/  LDGSTS.E [R2+0x2e00], desc[UR40][R4.64], P1 ;  /* 0x02e0000004027fae */ /* 0x0003e400089a1028 */
[----:B----4-:R-:W-:-:S02]  /*3ae50*/  IADD3.X R58, PT, PT, R58, UR7, RZ, P3, !PT ;  /* 0x000000073a3a7c10 */ /* 0x010fc40009ffe4ff */
[----:B------:R-:W-:Y:S04]  /*3ae60*/  STL [R1+0x18ac], R50 ;  /* 0x0018ac3201007387 */ /* 0x000fe80000100800 */
[----:B------:R3:W-:Y:S04]  /*3ae70*/  STL [R1+0x18a0], R54 ;  /* 0x0018a03601007387 */ /* 0x0007e80000100800 */
[----:B------:R-:W4:Y:S04]  /*3ae80*/  LDL.LU R59, [R1+0x1924] ;  /* 0x00192400013b7983 */ /* 0x000f280000300800 */
[----:B------:R-:W-:Y:S04]  /*3ae90*/  STL [R1+0x1914], R55 ;  /* 0x0019143701007387 */ /* 0x000fe80000100800 */
[----:B------:R-:W4:Y:S04]  /*3aea0*/  LDL.LU R62, [R1+0x1928] ;  /* 0x00192800013e7983 */ /* 0x000f280000300800 */
[----:B------:R1:W-:Y:S04]  /*3aeb0*/  STL [R1+0x18a8], R58 ;  /* 0x0018a83a01007387 */ /* 0x0003e80000100800 */
[----:B------:R-:W4:Y:S04]  /*3aec0*/  LDL.LU R3, [R1+0x192c] ;  /* 0x00192c0001037983 */ /* 0x000f280000300800 */
[----:B---3--:R-:W3:Y:S01]  /*3aed0*/  LDL.LU R54, [R1+0x1994] ;  /* 0x0019940001367983 */ /* 0x008ee20000300800 */
[----:B------:R-:W-:-:S04]  /*3aee0*/  USEL UR11, URZ, 0x4, !UP1 ;  /* 0x00000004ff0b7887 */ /* 0x000fc8000c800000 */
[----:B------:R-:W-:Y:S01]  /*3aef0*/  USEL UR11, UR11, URZ, !UP0 ;  /* 0x000000ff0b0b7287 */ /* 0x000fe2000c000000 */
[----:B-1----:R-:W-:Y:S01]  /*3af00*/  IMAD.MOV.U32 R4, RZ, RZ, R50 ;  /* 0x000000ffff047224 */ /* 0x002fe200078e0032 */
[----:B--2---:R-:W-:Y:S01]  /*3af10*/  IADD3 R51, P3, PT, R51, UR12, RZ ;  /* 0x0000000c33337c10 */ /* 0x004fe2000ff7e0ff */
[----:B------:R-:W-:Y:S01]  /*3af20*/  IMAD.MOV.U32 R5, RZ, RZ, R58 ;  /* 0x000000ffff057224 */ /* 0x000fe200078e003a */
[----:B------:R-:W-:Y:S02]  /*3af30*/  IADD3.X R164, PT, PT, R164, UR7, RZ, P4, !PT ;  /* 0x00000007a4a47c10 */ /* 0x000fe4000a7fe4ff */
[----:B------:R-:W-:Y:S01]  /*3af40*/  ISETP.NE.U32.AND P2, PT, RZ, UR11, PT ;  /* 0x0000000bff007c0c */ /* 0x000fe2000bf45070 */
[----:B------:R1:W-:Y:S01]  /*3af50*/  STL [R1+0x191c], R51 ;  /* 0x00191c3301007387 */ /* 0x0003e20000100800 */
[----:B------:R-:W-:-:S03]  /*3af60*/  IADD3.X R160, PT, PT, R160, UR7, RZ, P3, !PT ;  /* 0x00000007a0a07c10 */ /* 0x000fc60009ffe4ff */
[----:B------:R2:W-:Y:S04]  /*3af70*/  LDGSTS.E [R2+0x2f00], desc[UR40][R4.64], P1 ;  /* 0x02f0000004027fae */ /* 0x0005e800089a1028 */
[----:B------:R-:W-:Y:S04]  /*3af80*/  STL [R1+0x1910], R164 ;  /* 0x001910a401007387 */ /* 0x000fe80000100800 */
[----:B------:R-:W3:Y:S01]  /*3af90*/  LDL.LU R58, [R1+0x1990] ;  /* 0x00199000013a7983 */ /* 0x000ee20000300800 */
[----:B--2---:R-:W-:-:S03]  /*3afa0*/  IMAD.MOV.U32 R4, RZ, RZ, R55 ;  /* 0x000000ffff047224 */ /* 0x004fc600078e0037 */
[----:B------:R-:W2:Y:S01]  /*3afb0*/  LDL.LU R50, [R1+0x199c] ;  /* 0x00199c0001327983 */ /* 0x000ea20000300800 */
[----:B------:R-:W-:-:S05]  /*3afc0*/  IMAD.MOV.U32 R5, RZ, RZ, R164 ;  /* 0x000000ffff057224 */ /* 0x000fca00078e00a4 */
[----:B------:R1:W-:Y:S02]  /*3afd0*/  LDGSTS.E [R2+0x3c00], desc[UR40][R4.64], P2 ;  /* 0x03c0000004027fae */ /* 0x0003e400091a1028 */
[----:B-1----:R-:W-:Y:S02]  /*3afe0*/  IMAD.MOV.U32 R4, RZ, RZ, R51 ;  /* 0x000000ffff047224 */ /* 0x002fe400078e0033 */
[----:B------:R-:W-:-:S05]  /*3aff0*/  IMAD.MOV.U32 R5, RZ, RZ, R160 ;  /* 0x000000ffff057224 */ /* 0x000fca00078e00a0 */
[----:B------:R1:W-:Y:S01]  /*3b000*/  LDGSTS.E [R2+0x3d00], desc[UR40][R4.64], P2 ;  /* 0x03d0000004027fae */ /* 0x0003e200091a1028 */
[----:B----4-:R-:W-:-:S05]  /*3b010*/  IADD3 R59, P1, PT, R59, UR12, RZ ;  /* 0x0000000c3b3b7c10 */ /* 0x010fca000ff3e0ff */
[----:B------:R4:W-:Y:S01]  /*3b020*/  STL [R1+0x1924], R59 ;  /* 0x0019243b01007387 */ /* 0x0009e20000100800 */
[----:B------:R-:W-:-:S03]  /*3b030*/  IADD3.X R63, PT, PT, R63, UR7, RZ, P1, !PT ;  /* 0x000000073f3f7c10 */ /* 0x000fc60008ffe4ff */
[----:B------:R-:W-:Y:S04]  /*3b040*/  STL [R1+0x1918], R160 ;  /* 0x001918a001007387 */ /* 0x000fe80000100800 */
[----:B------:R-:W2:Y:S01]  /*3b050*/  LDL.LU R55, [R1+0x1998] ;  /* 0x0019980001377983 */ /* 0x000ea20000300800 */
[----:B------:R-:W-:Y:S02]  /*3b060*/  IADD3 R3, P3, PT, R3, UR12, RZ ;  /* 0x0000000c03037c10 */ /* 0x000fe4000ff7e0ff */
[----:B---3--:R-:W-:-:S03]  /*3b070*/  IADD3 R54, P4, PT, R54, UR12, RZ ;  /* 0x0000000c36367c10 */ /* 0x008fc6000ff9e0ff */
[----:B------:R-:W-:Y:S01]  /*3b080*/  STL [R1+0x192c], R3 ;  /* 0x00192c0301007387 */ /* 0x000fe20000100800 */
[----:B------:R-:W-:-:S03]  /*3b090*/  IADD3.X R62, PT, PT, R62, UR7, RZ, P3, !PT ;  /* 0x000000073e3e7c10 */ /* 0x000fc60009ffe4ff */
[----:B------:R-:W3:Y:S01]  /*3b0a0*/  LDL.LU R51, [R1+0x19a4] ;  /* 0x0019a40001337983 */ /* 0x000ee20000300800 */
[----:B-1----:R-:W-:-:S03]  /*3b0b0*/  IMAD.MOV.U32 R4, RZ, RZ, R59 ;  /* 0x000000ffff047224 */ /* 0x002fc600078e003b */
[----:B------:R1:W-:Y:S01]  /*3b0c0*/  STL [R1+0x1920], R63 ;  /* 0x0019203f01007387 */ /* 0x0003e20000100800 */
[----:B------:R-:W-:-:S03]  /*3b0d0*/  IMAD.MOV.U32 R5, RZ, RZ, R63 ;  /* 0x000000ffff057224 */ /* 0x000fc600078e003f */
[----:B------:R-:W-:Y:S04]  /*3b0e0*/  STL [R1+0x1994], R54 ;  /* 0x0019943601007387 */ /* 0x000fe80000100800 */
[----:B------:R-:W-:Y:S04]  /*3b0f0*/  STL [R1+0x1928], R62 ;  /* 0x0019283e01007387 */ /* 0x000fe80000100800 */
[----:B----4-:R-:W4:Y:S04]  /*3b100*/  LDL.LU R59, [R1+0x19a0] ;  /* 0x0019a000013b7983 */ /* 0x010f280000300800 */
[----:B-1----:R-:W4:Y:S01]  /*3b110*/  LDL.LU R63, [R1+0x19ac] ;  /* 0x0019ac00013f7983 */ /* 0x002f220000300800 */
[----:B------:R-:W-:-:S03]  /*3b120*/  UISETP.GT.AND UP1, UPT, UR15, 0x13, UPT ;  /* 0x000000130f00788c */ /* 0x000fc6000bf24270 */
[----:B------:R1:W-:Y:S01]  /*3b130*/  LDGSTS.E [R2+0x3e00], desc[UR40][R4.64], P2 ;  /* 0x03e0000004027fae */ /* 0x0003e200091a1028 */
[----:B------:R-:W-:Y:S01]  /*3b140*/  USEL UR11, URZ, 0x4, !UP1 ;  /* 0x00000004ff0b7887 */ /* 0x000fe2000c800000 */
[----:B--2---:R-:W-:-:S03]  /*3b150*/  IADD3 R50, P3, PT, R50, UR12, RZ ;  /* 0x0000000c32327c10 */ /* 0x004fc6000ff7e0ff */
[----:B------:R-:W-:Y:S01]  /*3b160*/  USEL UR11, UR11, URZ, !UP0 ;  /* 0x000000ff0b0b7287 */ /* 0x000fe2000c000000 */
[----:B------:R-:W-:Y:S01]  /*3b170*/  IADD3.X R58, PT, PT, R58, UR7, RZ, P4, !PT ;  /* 0x000000073a3a7c10 */ /* 0x000fe2000a7fe4ff */
[----:B------:R-:W-:Y:S01]  /*3b180*/  STL [R1+0x199c], R50 ;  /* 0x00199c3201007387 */ /* 0x000fe20000100800 */
[----:B-1----:R-:W-:Y:S02]  /*3b190*/  IMAD.MOV.U32 R4, RZ, RZ, R3 ;  /* 0x000000ffff047224 */ /* 0x002fe400078e0003 */
[----:B------:R-:W-:Y:S01]  /*3b1a0*/  IMAD.MOV.U32 R5, RZ, RZ, R62 ;  /* 0x000000ffff057224 */ /* 0x000fe200078e003e */
[----:B------:R-:W-:Y:S01]  /*3b1b0*/  ISETP.NE.U32.AND P1, PT, RZ, UR11, PT ;  /* 0x0000000bff007c0c */ /* 0x000fe2000bf25070 */
[----:B------:R-:W2:Y:S04]  /*3b1c0*/  LDL.LU R164, [R1+0x19a8] ;  /* 0x0019a80001a47983 */ /* 0x000ea80000300800 */
[----:B------:R1:W-:Y:S04]  /*3b1d0*/  LDGSTS.E [R2+0x3f00], desc[UR40][R4.64], P2 ;  /* 0x03f0000004027fae */ /* 0x0003e800091a1028 */
[----:B------:R1:W-:Y:S04]  /*3b1e0*/  STL [R1+0x1990], R58 ;  /* 0x0019903a01007387 */ /* 0x0003e80000100800 */
[----:B------:R-:W2:Y:S04]  /*3b1f0*/  LDL.LU R160, [R1+0x1a10] ;  /* 0x001a100001a07983 */ /* 0x000ea80000300800 */
[----:B------:R-:W2:Y:S01]  /*3b200*/  LDL.LU R3, [R1+0x1a14] ;  /* 0x001a140001037983 */ /* 0x000ea20000300800 */
[----:B-1----:R-:W-:-:S03]  /*3b210*/  IMAD.MOV.U32 R5, RZ, RZ, R58 ;  /* 0x000000ffff057224 */ /* 0x002fc600078e003a */
[----:B------:R-:W2:Y:S01]  /*3b220*/  LDL.LU R58, [R1+0x1a18] ;  /* 0x001a1800013a7983 */ /* 0x000ea20000300800 */
[----:B------:R-:W-:-:S05]  /*3b230*/  IMAD.MOV.U32 R4, RZ, RZ, R54 ;  /* 0x000000ffff047224 */ /* 0x000fca00078e0036 */
[----:B------:R1:W-:Y:S02]  /*3b240*/  LDGSTS.E [R2+0x4c00], desc[UR40][R4.64], P1 ;  /* 0x04c0000004027fae */ /* 0x0003e400089a1028 */
[----:B-1----:R-:W-:Y:S01]  /*3b250*/  IMAD.MOV.U32 R4, RZ, RZ, R50 ;  /* 0x000000ffff047224 */ /* 0x002fe200078e0032 */
[----:B------:R-:W-:Y:S02]  /*3b260*/  IADD3.X R55, PT, PT, R55, UR7, RZ, P3, !PT ;  /* 0x0000000737377c10 */ /* 0x000fe40009ffe4ff */
[----:B---3--:R-:W-:-:S05]  /*3b270*/  IADD3 R51, P2, PT, R51, UR12, RZ ;  /* 0x0000000c33337c10 */ /* 0x008fca000ff5e0ff */
[----:B------:R-:W-:Y:S04]  /*3b280*/  STL [R1+0x19a4], R51 ;  /* 0x0019a43301007387 */ /* 0x000fe80000100800 */
[----:B------:R1:W-:Y:S04]  /*3b290*/  STL [R1+0x1998], R55 ;  /* 0x0019983701007387 */ /* 0x0003e80000100800 */
[----:B------:R-:W3:Y:S01]  /*3b2a0*/  LDL.LU R54, [R1+0x1a1c] ;  /* 0x001a1c0001367983 */ /* 0x000ee20000300800 */
[----:B----4-:R-:W-:-:S03]  /*3b2b0*/  IADD3.X R59, PT, PT, R59, UR7, RZ, P2, !PT ;  /* 0x000000073b3b7c10 */ /* 0x010fc600097fe4ff */
[----:B------:R-:W4:Y:S01]  /*3b2c0*/  LDL.LU R62, [R1+0x1a20] ;  /* 0x001a2000013e7983 */ /* 0x000f220000300800 */
[----:B------:R-:W-:Y:S01]  /*3b2d0*/  IADD3 R63, P3, PT, R63, UR12, RZ ;  /* 0x0000000c3f3f7c10 */ /* 0x000fe2000ff7e0ff */
[----:B------:R-:W-:-:S04]  /*3b2e0*/  IMAD.MOV.U32 R5, RZ, RZ, R55 ;  /* 0x000000ffff057224 */ /* 0x000fc800078e0037 */
[----:B------:R-:W-:Y:S04]  /*3b2f0*/  STL [R1+0x19ac], R63 ;  /* 0x0019ac3f01007387 */ /* 0x000fe80000100800 */
[----:B------:R2:W-:Y:S04]  /*3b300*/  STL [R1+0x19a0], R59 ;  /* 0x0019a03b01007387 */ /* 0x0005e80000100800 */
[----:B-1----:R-:W4:Y:S04]  /*3b310*/  LDL.LU R55, [R1+0x1a24] ;  /* 0x001a240001377983 */ /* 0x002f280000300800 */
[----:B------:R-:W4:Y:S01]  /*3b320*/  LDL.LU R50, [R1+0x1a2c] ;  /* 0x001a2c0001327983 */ /* 0x000f220000300800 */
[----:B------:R-:W-:-:S03]  /*3b330*/  UISETP.GT.AND UP1, UPT, UR15, 0x17, UPT ;  /* 0x000000170f00788c */ /* 0x000fc6000bf24270 */
[----:B------:R1:W-:Y:S01]  /*3b340*/  LDGSTS.E [R2+0x4d00], desc[UR40][R4.64], P1 ;  /* 0x04d0000004027fae */ /* 0x0003e200089a1028 */
[----:B------:R-:W-:Y:S01]  /*3b350*/  USEL UR11, URZ, 0x4, !UP1 ;  /* 0x00000004ff0b7887 */ /* 0x000fe2000c800000 */
[----:B--2---:R-:W-:-:S03]  /*3b360*/  IADD3.X R164, PT, PT, R164, UR7, RZ, P3, !PT ;  /* 0x00000007a4a47c10 */ /* 0x004fc60009ffe4ff */
[----:B------:R-:W-:Y:S01]  /*3b370*/  USEL UR11, UR11, URZ, !UP0 ;  /* 0x000000ff0b0b7287 */ /* 0x000fe2000c000000 */
[----:B-1----:R-:W-:Y:S02]  /*3b380*/  IMAD.MOV.U32 R4, RZ, RZ, R51 ;  /* 0x000000ffff047224 */ /* 0x002fe400078e0033 */
[----:B------:R-:W-:Y:S01]  /*3b390*/  IMAD.MOV.U32 R5, RZ, RZ, R59 ;  /* 0x000000ffff057224 */ /* 0x000fe200078e003b */
[----:B------:R-:W-:Y:S01]  /*3b3a0*/  IADD3 R3, P4, PT, R3, UR12, RZ ;  /* 0x0000000c03037c10 */ /* 0x000fe2000ff9e0ff */
[----:B------:R-:W2:Y:S01]  /*3b3b0*/  LDL.LU R59, [R1+0x1a28] ;  /* 0x001a2800013b7983 */ /* 0x000ea20000300800 */
[----:B------:R-:W-:-:S03]  /*3b3c0*/  ISETP.NE.U32.AND P2, PT, RZ, UR11, PT ;  /* 0x0000000bff007c0c */ /* 0x000fc6000bf45070 */
[----:B------:R1:W-:Y:S01]  /*3b3d0*/  LDGSTS.E [R2+0x4e00], desc[UR40][R4.64], P1 ;  /* 0x04e0000004027fae */ /* 0x0003e200089a1028 */
[----:B------:R-:W-:-:S03]  /*3b3e0*/  IADD3.X R160, PT, PT, R160, UR7, RZ, P4, !PT ;  /* 0x00000007a0a07c10 */ /* 0x000fc6000a7fe4ff */
[----:B------:R3:W-:Y:S04]  /*3b3f0*/  STL [R1+0x1a14], R3 ;  /* 0x001a140301007387 */ /* 0x0007e80000100800 */
[----:B------:R-:W-:Y:S01]  /*3b400*/  STL [R1+0x19a8], R164 ;  /* 0x0019a8a401007387 */ /* 0x000fe20000100800 */
[----:B-1----:R-:W-:-:S03]  /*3b410*/  IMAD.MOV.U32 R4, RZ, RZ, R63 ;  /* 0x000000ffff047224 */ /* 0x002fc600078e003f */
[----:B------:R-:W2:Y:S01]  /*3b420*/  LDL.LU R51, [R1+0x1a94] ;  /* 0x001a940001337983 */ /* 0x000ea20000300800 */
[----:B------:R-:W-:-:S05]  /*3b430*/  IMAD.MOV.U32 R5, RZ, RZ, R164 ;  /* 0x000000ffff057224 */ /* 0x000fca00078e00a4 */
[----:B------:R1:W-:Y:S02]  /*3b440*/  LDGSTS.E [R2+0x4f00], desc[UR40][R4.64], P1 ;  /* 0x04f0000004027fae */ /* 0x0003e400089a1028 */
[----:B-1----:R-:W-:Y:S02]  /*3b450*/  IMAD.MOV.U32 R4, RZ, RZ, R3 ;  /* 0x000000ffff047224 */ /* 0x002fe400078e0003 */
[----:B------:R-:W-:-:S05]  /*3b460*/  IMAD.MOV.U32 R5, RZ, RZ, R160 ;  /* 0x000000ffff057224 */ /* 0x000fca00078e00a0 */
[----:B------:R1:W-:Y:S01]  /*3b470*/  LDGSTS.E [R2+0x5c00], desc[UR40][R4.64], P2 ;  /* 0x05c0000004027fae */ /* 0x0003e200091a1028 */
[----:B---3--:R-:W-:-:S04]  /*3b480*/  IADD3 R54, P3, PT, R54, UR12, RZ ;  /* 0x0000000c36367c10 */ /* 0x008fc8000ff7e0ff */
[----:B------:R-:W-:Y:S01]  /*3b490*/  IADD3.X R58, PT, PT, R58, UR7, RZ, P3, !PT ;  /* 0x000000073a3a7c10 */ /* 0x000fe20009ffe4ff */
[----:B------:R3:W-:Y:S04]  /*3b4a0*/  STL [R1+0x1a1c], R54 ;  /* 0x001a1c3601007387 */ /* 0x0007e80000100800 */
[----:B------:R-:W-:Y:S04]  /*3b4b0*/  STL [R1+0x1a10], R160 ;  /* 0x001a10a001007387 */ /* 0x000fe80000100800 */
[----:B------:R-:W2:Y:S04]  /*3b4c0*/  LDL.LU R63, [R1+0x1a90] ;  /* 0x001a9000013f7983 */ /* 0x000ea80000300800 */
[----:B------:R-:W2:Y:S01]  /*3b4d0*/  LDL.LU R3, [R1+0x1a9c] ;  /* 0x001a9c0001037983 */ /* 0x000ea20000300800 */
[----:B----4-:R-:W-:-:S03]  /*3b4e0*/  IADD3 R55, P1, PT, R55, UR12, RZ ;  /* 0x0000000c37377c10 */ /* 0x010fc6000ff3e0ff */
[----:B------:R4:W-:Y:S01]  /*3b4f0*/  STL [R1+0x1a18], R58 ;  /* 0x001a183a01007387 */ /* 0x0009e20000100800 */
[----:B------:R-:W-:Y:S01]  /*3b500*/  IADD3 R50, P3, PT, R50, UR12, RZ ;  /* 0x0000000c32327c10 */ /* 0x000fe2000ff7e0ff */
[----:B-1----:R-:W-:Y:S02]  /*3b510*/  IMAD.MOV.U32 R4, RZ, RZ, R54 ;  /* 0x000000ffff047224 */ /* 0x002fe400078e0036 */
[----:B------:R-:W-:Y:S01]  /*3b520*/  STL [R1+0x1a24], R55 ;  /* 0x001a243701007387 */ /* 0x000fe20000100800 */
[----:B------:R-:W-:-:S03]  /*3b530*/  IMAD.MOV.U32 R5, RZ, RZ, R58 ;  /* 0x000000ffff057224 */ /* 0x000fc600078e003a */
[----:B---3--:R-:W3:Y:S04]  /*3b540*/  LDL.LU R54, [R1+0x1a98] ;  /* 0x001a980001367983 */ /* 0x008ee80000300800 */
[----:B------:R-:W-:Y:S04]  /*3b550*/  STL [R1+0x1a2c], R50 ;  /* 0x001a2c3201007387 */ /* 0x000fe80000100800 */
[----:B----4-:R-:W4:Y:S01]  /*3b560*/  LDL.LU R58, [R1+0x170c] ;  /* 0x00170c00013a7983 */ /* 0x010f220000300800 */
[----:B------:R-:W-:-:S03]  /*3b570*/  IADD3.X R62, PT, PT, R62, UR7, RZ, P1, !PT ;  /* 0x000000073e3e7c10 */ /* 0x000fc60008ffe4ff */
[----:B------:R1:W-:Y:S01]  /*3b580*/  LDGSTS.E [R2+0x5d00], desc[UR40][R4.64], P2 ;  /* 0x05d0000004027fae */ /* 0x0003e200091a1028 */
[----:B--2---:R-:W-:-:S03]  /*3b590*/  IADD3.X R59, PT, PT, R59, UR7, RZ, P3, !PT ;  /* 0x000000073b3b7c10 */ /* 0x004fc60009ffe4ff */
[----:B------:R2:W-:Y:S01]  /*3b5a0*/  STL [R1+0x1a20], R62 ;  /* 0x001a203e01007387 */ /* 0x0005e20000100800 */
[----:B-1----:R-:W-:Y:S02]  /*3b5b0*/  IMAD.MOV.U32 R4, RZ, RZ, R55 ;  /* 0x000000ffff047224 */ /* 0x002fe400078e0037 */
[----:B------:R-:W-:Y:S01]  /*3b5c0*/  IMAD.MOV.U32 R5, RZ, RZ, R62 ;  /* 0x000000ffff057224 */ /* 0x000fe200078e003e */
[----:B------:R-:W-:-:S04]  /*3b5d0*/  IADD3 R51, P4, PT, R51, UR12, RZ ;  /* 0x0000000c33337c10 */ /* 0x000fc8000ff9e0ff */
[----:B------:R1:W-:Y:S04]  /*3b5e0*/  LDGSTS.E [R2+0x5e00], desc[UR40][R4.64], P2 ;  /* 0x05e0000004027fae */ /* 0x0003e800091a1028 */
[----:B------:R-:W-:Y:S04]  /*3b5f0*/  STL [R1+0x1a94], R51 ;  /* 0x001a943301007387 */ /* 0x000fe80000100800 */
[----:B------:R2:W-:Y:S01]  /*3b600*/  STL [R1+0x1a28], R59 ;  /* 0x001a283b01007387 */ /* 0x0005e20000100800 */
[----:B-1----:R-:W-:-:S03]  /*3b610*/  IMAD.MOV.U32 R4, RZ, RZ, R50 ;  /* 0x000000ffff047224 */ /* 0x002fc600078e0032 */
[----:B--2---:R-:W2:Y:S01]  /*3b620*/  LDL.LU R62, [R1+0x1708] ;  /* 0x00170800013e7983 */ /* 0x004ea20000300800 */
[----:B------:R-:W-:-:S03]  /*3b630*/  IMAD.MOV.U32 R5, RZ, RZ, R59 ;  /* 0x000000ffff057224 */ /* 0x000fc600078e003b */
[----:B------:R-:W2:Y:S04]  /*3b640*/  LDL.LU R55, [R1+0x1714] ;  /* 0x0017140001377983 */ /* 0x000ea80000300800 */
[----:B------:R1:W-:Y:S02]  /*3b650*/  LDGSTS.E [R2+0x5f00], desc[UR40][R4.64], P2 ;  /* 0x05f0000004027fae */ /* 0x0003e400091a1028 */
[----:B-1----:R-:W-:Y:S01]  /*3b660*/  IMAD.MOV.U32 R4, RZ, RZ, R51 ;  /* 0x000000ffff047224 */ /* 0x002fe200078e0033 */
[----:B------:R-:W-:Y:S02]  /*3b670*/  IADD3.X R63, PT, PT, R63, UR7, RZ, P4, !PT ;  /* 0x000000073f3f7c10 */ /* 0x000fe4000a7fe4ff */
[----:B------:R-:W-:-:S05]  /*3b680*/  IADD3 R3, P3, PT, R3, UR12, RZ ;  /* 0x0000000c03037c10 */ /* 0x000fca000ff7e0ff */
[----:B------:R-:W-:Y:S04]  /*3b690*/  STL [R1+0x1a9c], R3 ;  /* 0x001a9c0301007387 */ /* 0x000fe80000100800 */
[----:B------:R1:W-:Y:S04]  /*3b6a0*/  STL [R1+0x1a90], R63 ;  /* 0x001a903f01007387 */ /* 0x0003e80000100800 */
[----:B------:R-:W2:Y:S01]  /*3b6b0*/  LDL.LU R164, [R1+0x1710] ;  /* 0x0017100001a47983 */ /* 0x000ea20000300800 */
[----:B---3--:R-:W-:-:S03]  /*3b6c0*/  IADD3.X R54, PT, PT, R54, UR7, RZ, P3, !PT ;  /* 0x0000000736367c10 */ /* 0x008fc60009ffe4ff */
[----:B------:R-:W3:Y:S01]  /*3b6d0*/  LDL.LU R59, [R1+0x1b00] ;  /* 0x001b0000013b7983 */ /* 0x000ee20000300800 */
[----:B----4-:R-:W-:-:S03]  /*3b6e0*/  IADD3 R58, P2, PT, R58, UR12, RZ ;  /* 0x0000000c3a3a7c10 */ /* 0x010fc6000ff5e0ff */
[----:B------:R-:W4:Y:S01]  /*3b6f0*/  LDL.LU R50, [R1+0x1b04] ;  /* 0x001b040001327983 */ /* 0x000f220000300800 */
[----:B------:R-:W-:-:S03]  /*3b700*/  IMAD.MOV.U32 R5, RZ, RZ, R63 ;  /* 0x000000ffff057224 */ /* 0x000fc600078e003f */
[----:B------:R-:W-:Y:S04]  /*3b710*/  STL [R1+0x170c], R58 ;  /* 0x00170c3a01007387 */ /* 0x000fe80000100800 */
[----:B------:R2:W-:Y:S04]  /*3b720*/  STL [R1+0x1a98], R54 ;  /* 0x001a983601007387 */ /* 0x0005e80000100800 */
[----:B------:R-:W3:Y:S04]  /*3b730*/  LDL.LU R160, [R1+0x1718] ;  /* 0x0017180001a07983 */ /* 0x000ee80000300800 */
[----:B-1----:R-:W3:Y:S04]  /*3b740*/  LDL.LU R63, [R1+0x171c] ;  /* 0x00171c00013f7983 */ /* 0x002ee80000300800 */
[----:B------:R-:W3:Y:S01]  /*3b750*/  LDL.LU R51, [R1+0x1724] ;  /* 0x0017240001337983 */ /* 0x000ee20000300800 */
[----:B------:R-:W-:-:S04]  /*3b760*/  UISETP.GT.AND UP1, UPT, UR15, 0x1b, UPT ;  /* 0x0000001b0f00788c */ /* 0x000fc8000bf24270 */
[----:B------:R-:W-:-:S04]  /*3b770*/  USEL UR11, URZ, 0x4, !UP1 ;  /* 0x00000004ff0b7887 */ /* 0x000fc8000c800000 */
[----:B------:R-:W-:-:S06]  /*3b780*/  USEL UR11, UR11, URZ, !UP0 ;  /* 0x000000ff0b0b7287 */ /* 0x000fcc000c000000 */
[----:B------:R-:W-:Y:S02]  /*3b790*/  ISETP.NE.U32.AND P1, PT, RZ, UR11, PT ;  /* 0x0000000bff007c0c */ /* 0x000fe4000bf25070 */
[----:B--2---:R-:W-:Y:S02]  /*3b7a0*/  IADD3.X R62, PT, PT, R62, UR7, RZ, P2, !PT ;  /* 0x000000073e3e7c10 */ /* 0x004fe400097fe4ff */
[----:B------:R-:W-:-:S09]  /*3b7b0*/  IADD3 R55, P3, PT, R55, UR12, RZ ;  /* 0x0000000c37377c10 */ /* 0x000fd2000ff7e0ff */
[----:B------:R1:W-:Y:S02]  /*3b7c0*/  LDGSTS.E [R2+0x6c00], desc[UR40][R4.64], P1 ;  /* 0x06c0000004027fae */ /* 0x0003e400089a1028 */
[----:B-1----:R-:W-:Y:S02]  /*3b7d0*/  IMAD.MOV.U32 R4, RZ, RZ, R3 ;  /* 0x000000ffff047224 */ /* 0x002fe400078e0003 */
[----:B------:R-:W-:Y:S02]  /*3b7e0*/  IMAD.MOV.U32 R5, RZ, RZ, R54 ;  /* 0x000000ffff057224 */ /* 0x000fe400078e0036 */
[----:B------:R-:W2:Y:S04]  /*3b7f0*/  LDL.LU R54, [R1+0x1720] ;  /* 0x0017200001367983 */ /* 0x000ea80000300800 */
[----:B------:R1:W-:Y:S04]  /*3b800*/  LDGSTS.E [R2+0x6d00], desc[UR40][R4.64], P1 ;  /* 0x06d0000004027fae */ /* 0x0003e800089a1028 */
[----:B------:R-:W-:Y:S04]  /*3b810*/  STL [R1+0x1714], R55 ;  /* 0x0017143701007387 */ /* 0x000fe80000100800 */
[----:B------:R1:W-:Y:S02]  /*3b820*/  STL [R1+0x1708], R62 ;  /* 0x0017083e01007387 */ /* 0x0003e40000100800 */
[----:B-1----:R-:W-:-:S02]  /*3b830*/  IMAD.MOV.U32 R4, RZ, RZ, R58 ;  /* 0x000000ffff047224 */ /* 0x002fc400078e003a */
[----:B------:R-:W2:Y:S01]  /*3b840*/  LDL.LU R3, [R1+0x172c] ;  /* 0x00172c0001037983 */ /* 0x000ea20000300800 */
[----:B------:R-:W-:-:S03]  /*3b850*/  IMAD.MOV.U32 R5, RZ, RZ, R62 ;  /* 0x000000ffff057224 */ /* 0x000fc600078e003e */
[----:B------:R-:W2:Y:S04]  /*3b860*/  LDL.LU R62, [R1+0x1728] ;  /* 0x00172800013e7983 */ /* 0x000ea80000300800 */
[----:B------:R1:W-:Y:S02]  /*3b870*/  LDGSTS.E [R2+0x6e00], desc[UR40][R4.64], P1 ;  /* 0x06e0000004027fae */ /* 0x0003e400089a1028 */
[----:B-1----:R-:W-:Y:S01]  /*3b880*/  IMAD.MOV.U32 R4, RZ, RZ, R55 ;  /* 0x000000ffff047224 */ /* 0x002fe200078e0037 */
[----:B------:R-:W-:-:S05]  /*3b890*/  IADD3.X R164, PT, PT, R164, UR7, RZ, P3, !PT ;  /* 0x00000007a4a47c10 */ /* 0x000fca0009ffe4ff */
[----:B------:R-:W-:Y:S01]  /*3b8a0*/  IMAD.MOV.U32 R5, RZ, RZ, R164 ;  /* 0x000000ffff057224 */ /* 0x000fe200078e00a4 */
[----:B----4-:R-:W-:-:S04]  /*3b8b0*/  IADD3 R50, P4, PT, R50, UR12, RZ ;  /* 0x0000000c32327c10 */ /* 0x010fc8000ff9e0ff */
[----:B------:R1:W-:Y:S04]  /*3b8c0*/  LDGSTS.E [R2+0x6f00], desc[UR40][R4.64], P1 ;  /* 0x06f0000004027fae */ /* 0x0003e800089a1028 */
[----:B------:R-:W-:Y:S01]  /*3b8d0*/  STL [R1+0x1b04], R50 ;  /* 0x001b043201007387 */ /* 0x000fe20000100800 */
[----:B---3--:R-:W-:-:S03]  /*3b8e0*/  IADD3.X R59, PT, PT, R59, UR7, RZ, P4, !PT ;  /* 0x000000073b3b7c10 */ /* 0x008fc6000a7fe4ff */
[----:B------:R-:W-:Y:S04]  /*3b8f0*/  STL [R1+0x1710], R164 ;  /* 0x001710a401007387 */ /* 0x000fe80000100800 */
[----:B------:R-:W3:Y:S01]  /*3b900*/  LDL.LU R58, [R1+0x1c04] ;  /* 0x001c0400013a7983 */ /* 0x000ee20000300800 */
[----:B------:R-:W-:-:S03]  /*3b910*/  IADD3 R63, P3, PT, R63, UR12, RZ ;  /* 0x0000000c3f3f7c10 */ /* 0x000fc6000ff7e0ff */
[----:B------:R-:W4:Y:S01]  /*3b920*/  LDL.LU R55, [R1+0x1c00] ;  /* 0x001c000001377983 */ /* 0x000f220000300800 */
[----:B-1----:R-:W-:Y:S01]  /*3b930*/  IMAD.MOV.U32 R5, RZ, RZ, R59 ;  /* 0x000000ffff057224 */ /* 0x002fe200078e003b */
[----:B------:R-:W-:Y:S02]  /*3b940*/  IADD3 R51, P1, PT, R51, UR12, RZ ;  /* 0x0000000c33337c10 */ /* 0x000fe4000ff3e0ff */
[----:B------:R-:W-:Y:S01]  /*3b950*/  STL [R1+0x171c], R63 ;  /* 0x00171c3f01007387 */ /* 0x000fe20000100800 */
[----:B------:R-:W-:-:S03]  /*3b960*/  IADD3.X R160, PT, PT, R160, UR7, RZ, P3, !PT ;  /* 0x00000007a0a07c10 */ /* 0x000fc60009ffe4ff */
[----:B------:R1:W-:Y:S01]  /*3b970*/  STL [R1+0x1b00], R59 ;  /* 0x001b003b01007387 */ /* 0x0003e20000100800 */
[----:B------:R-:W-:-:S03]  /*3b980*/  IMAD.MOV.U32 R4, RZ, RZ, R50 ;  /* 0x000000ffff047224 */ /* 0x000fc600078e0032 */
[----:B-1----:R-:W4:Y:S04]  /*3b990*/  LDL.LU R59, [R1+0x1bfc] ;  /* 0x001bfc00013b7983 */ /* 0x002f280000300800 */
[----:B------:R1:W-:Y:S04]  /*3b9a0*/  STL [R1+0x1724], R51 ;  /* 0x0017243301007387 */ /* 0x0003e80000100800 */
[----:B------:R-:W-:Y:S04]  /*3b9b0*/  STL [R1+0x1718], R160 ;  /* 0x001718a001007387 */ /* 0x000fe80000100800 */
[----:B------:R-:W4:Y:S04]  /*3b9c0*/  LDL.LU R50, [R1+0x1bf8] ;  /* 0x001bf80001327983 */ /* 0x000f280000300800 */
[----:B------:R-:W4:Y:S01]  /*3b9d0*/  LDL.LU R165, [R1+0x1bf4] ;  /* 0x001bf40001a57983 */ /* 0x000f220000300800 */
[----:B------:R-:W-:-:S04]  /*3b9e0*/  UISETP.GT.AND UP1, UPT, UR15, 0x1f, UPT ;  /* 0x0000001f0f00788c */ /* 0x000fc8000bf24270 */
[----:B------:R-:W-:-:S04]  /*3b9f0*/  USEL UR11, URZ, 0x4, !UP1 ;  /* 0x00000004ff0b7887 */ /* 0x000fc8000c800000 */
[----:B------:R-:W-:-:S06]  /*3ba00*/  USEL UR11, UR11, URZ, !UP0 ;  /* 0x000000ff0b0b7287 */ /* 0x000fcc000c000000 */
[----:B------:R-:W-:Y:S02]  /*3ba10*/  ISETP.NE.U32.AND P2, PT, RZ, UR11, PT ;  /* 0x0000000bff007c0c */ /* 0x000fe4000bf45070 */
[----:B--2---:R-:W-:-:S11]  /*3ba20*/  IADD3.X R54, PT, PT, R54, UR7, RZ, P1, !PT ;  /* 0x0000000736367c10 */ /* 0x004fd60008ffe4ff */
[----:B------:R2:W-:Y:S01]  /*3ba30*/  LDGSTS.E [R2+0x7c00], desc[UR40][R4.64], P2 ;  /* 0x07c0000004027fae */ /* 0x0005e200091a1028 */
[----:B------:R-:W-:Y:S01]  /*3ba40*/  IADD3 R3, P3, PT, R3, UR12, RZ ;  /* 0x0000000c03037c10 */ /* 0x000fe2000ff7e0ff */
[----:B--2---:R-:W-:Y:S02]  /*3ba50*/  IMAD.MOV.U32 R4, RZ, RZ, R63 ;  /* 0x000000ffff047224 */ /* 0x004fe400078e003f */
[----:B------:R-:W-:Y:S01]  /*3ba60*/  IMAD.MOV.U32 R5, RZ, RZ, R160 ;  /* 0x000000ffff057224 */ /* 0x000fe200078e00a0 */
[----:B------:R-:W-:-:S04]  /*3ba70*/  IADD3.X R62, PT, PT, R62, UR7, RZ, P3, !PT ;  /* 0x000000073e3e7c10 */ /* 0x000fc80009ffe4ff */
[----:B------:R2:W-:Y:S04]  /*3ba80*/  LDGSTS.E [R2+0x7d00], desc[UR40][R4.64], P2 ;  /* 0x07d0000004027fae */ /* 0x0005e800091a1028 */
[----:B------:R1:W-:Y:S04]  /*3ba90*/  STL [R1+0x172c], R3 ;  /* 0x00172c0301007387 */ /* 0x0003e80000100800 */
[----:B------:R3:W-:Y:S01]  /*3baa0*/  STL [R1+0x1720], R54 ;  /* 0x0017203601007387 */ /* 0x0007e20000100800 */
[----:B--2---:R-:W-:Y:S02]  /*3bab0*/  IMAD.MOV.U32 R4, RZ, RZ, R51 ;  /* 0x000000ffff047224 */ /* 0x004fe400078e0033 */
[----:B------:R-:W-:Y:S01]  /*3bac0*/  IMAD.MOV.U32 R5, RZ, RZ, R54 ;  /* 0x000000ffff057224 */ /* 0x000fe200078e0036 */
[----:B-1----:R-:W2:Y:S04]  /*3bad0*/  LDL.LU R51, [R1+0x1bec] ;  /* 0x001bec0001337983 */ /* 0x002ea80000300800 */
[----:B------:R1:W-:Y:S02]  /*3bae0*/  LDGSTS.E [R2+0x7e00], desc[UR40][R4.64], P2 ;  /* 0x07e0000004027fae */ /* 0x0003e400091a1028 */
[----:B-1----:R-:W-:Y:S01]  /*3baf0*/  IMAD.MOV.U32 R4, RZ, RZ, R3 ;  /* 0x000000ffff047224 */ /* 0x002fe200078e0003 */
[----:B------:R-:W-:Y:S01]  /*3bb00*/  LOP3.LUT R3, R161, 0x1f, RZ, 0xc0, !PT ;  /* 0x0000001fa1037812 */ /* 0x000fe200078ec0ff */
[----:B------:R-:W-:-:S04]  /*3bb10*/  IMAD.MOV.U32 R5, RZ, RZ, R62 ;  /* 0x000000ffff057224 */ /* 0x000fc800078e003e */
[----:B------:R-:W-:Y:S01]  /*3bb20*/  IMAD.SHL.U32 R3, R3, 0x4, RZ ;  /* 0x0000000403037824 */ /* 0x000fe200078e00ff */
[----:B------:R1:W-:Y:S04]  /*3bb30*/  LDGSTS.E [R2+0x7f00], desc[UR40][R4.64], P2 ;  /* 0x07f0000004027fae */ /* 0x0003e800091a1028 */
[----:B------:R-:W0:Y:S01]  /*3bb40*/  LDGDEPBAR ;  /* 0x00000000000079af */ /* 0x000e220000000000 */
[----:B---3--:R-:W-:Y:S02]  /*3bb50*/  IADD3 R58, P1, PT, R58, UR13, RZ ;  /* 0x0000000d3a3a7c10 */ /* 0x008fe4000ff3e0ff */
[----:B----4-:R-:W-:-:S03]  /*3bb60*/  IADD3 R55, P3, PT, R55, UR13, RZ ;  /* 0x0000000d37377c10 */ /* 0x010fc6000ff7e0ff */
[----:B------:R-:W-:Y:S04]  /*3bb70*/  STL [R1+0x1c04], R58 ;  /* 0x001c043a01007387 */ /* 0x000fe80000100800 */
[----:B------:R3:W-:Y:S04]  /*3bb80*/  STL [R1+0x1728], R62 ;  /* 0x0017283e01007387 */ /* 0x0007e80000100800 */
[----:B------:R-:W4:Y:S04]  /*3bb90*/  LDL.LU R54, [R1+0x1bf0] ;  /* 0x001bf00001367983 */ /* 0x000f280000300800 */
[----:B------:R-:W4:Y:S01]  /*3bba0*/  LDL.LU R164, [R1+0x1be4] ;  /* 0x001be40001a47983 */ /* 0x000f220000300800 */
[----:B---3--:R-:W-:-:S02]  /*3bbb0*/  SHF.R.S32.HI R62, RZ, 0x5, R161 ;  /* 0x00000005ff3e7819 */ /* 0x008fc400000114a1 */
[----:B------:R-:W-:Y:S01]  /*3bbc0*/  IADD3.X R59, PT, PT, R59, UR9, RZ, P1, !PT ;  /* 0x000000093b3b7c10 */ /* 0x000fe20008ffe4ff */
[----:B------:R-:W-:Y:S01]  /*3bbd0*/  STL [R1+0x1c00], R55 ;  /* 0x001c003701007387 */ /* 0x000fe20000100800 */
[----:B------:R-:W-:-:S03]  /*3bbe0*/  SGXT R62, R62, 0x1 ;  /* 0x000000013e3e781a */ /* 0x000fc60000000200 */
[----:B------:R3:W-:Y:S04]  /*3bbf0*/  STL [R1+0x1bfc], R59 ;  /* 0x001bfc3b01007387 */ /* 0x0007e80000100800 */
[----:B------:R-:W4:Y:S01]  /*3bc00*/  LDL.LU R161, [R1+0x1bdc] ;  /* 0x001bdc0001a17983 */ /* 0x000f220000300800 */
[----:B------:R-:W-:-:S03]  /*3bc10*/  IADD3 R50, P1, PT, R50, UR13, RZ ;  /* 0x0000000d32327c10 */ /* 0x000fc6000ff3e0ff */
[----:B------:R-:W4:Y:S01]  /*3bc20*/  LDL.LU R160, [R1+0x1be8] ;  /* 0x001be80001a07983 */ /* 0x000f220000300800 */
[----:B------:R-:W-:-:S03]  /*3bc30*/  IADD3.X R165, PT, PT, R165, UR9, RZ, P3, !PT ;  /* 0x00000009a5a57c10 */ /* 0x000fc60009ffe4ff */
[----:B------:R-:W4:Y:S01]  /*3bc40*/  LDL.LU R63, [R1+0x1bd4] ;  /* 0x001bd400013f7983 */ /* 0x000f220000300800 */
[----:B------:R-:W-:-:S03]  /*3bc50*/  LOP3.LUT R3, R3, 0x90, R62, 0x78, !PT ;  /* 0x0000009003037812 */ /* 0x000fc600078e783e */
[----:B------:R-:W-:Y:S04]  /*3bc60*/  STL [R1+0x1bf8], R50 ;  /* 0x001bf83201007387 */ /* 0x000fe80000100800 */
[----:B------:R-:W-:Y:S04]  /*3bc70*/  STL [R1+0x1bf4], R165 ;  /* 0x001bf4a501007387 */ /* 0x000fe80000100800 */
[----:B------:R-:W4:Y:S01]  /*3bc80*/  LDL.LU R62, [R1+0x1be0] ;  /* 0x001be000013e7983 */ /* 0x000f220000300800 */
[----:B------:R-:W-:Y:S02]  /*3bc90*/  VIADD R3, R3, UR16 ;  /* 0x0000001003037c36 */ /* 0x000fe40008000000 */
[----:B-1----:R-:W-:-:S02]  /*3bca0*/  IMAD.MOV.U32 R4, RZ, RZ, R58 ;  /* 0x000000ffff047224 */ /* 0x002fc400078e003a */
[----:B------:R-:W-:Y:S02]  /*3bcb0*/  IMAD.MOV.U32 R5, RZ, RZ, R59 ;  /* 0x000000ffff057224 */ /* 0x000fe400078e003b */
[----:B---3--:R-:W3:Y:S04]  /*3bcc0*/  LDL.LU R59, [R1+0x1bcc] ;  /* 0x001bcc00013b7983 */ /* 0x008ee80000300800 */
[----:B------:R1:W-:Y:S04]  /*3bcd0*/  LDGSTS.E [R3+0x10000], desc[UR40][R4.64], P0 ;  /* 0x1000000004037fae */ /* 0x0003e800081a1028 */
[----:B------:R-:W3:Y:S04]  /*3bce0*/  LDL.LU R58, [R1+0x1bd8] ;  /* 0x001bd800013a7983 */ /* 0x000ee80000300800 */
[----:B------:R-:W3:Y:S01]  /*3bcf0*/  LDL.LU R2, [R1+0x1bd0] ;  /* 0x001bd00001027983 */ /* 0x000ee20000300800 */
[----:B-1----:R-:W-:-:S02]  /*3bd00*/  IMAD.MOV.U32 R4, RZ, RZ, R55 ;  /* 0x000000ffff047224 */ /* 0x002fc400078e0037 */
[----:B------:R-:W-:Y:S01]  /*3bd10*/  IMAD.MOV.U32 R5, RZ, RZ, R165 ;  /* 0x000000ffff057224 */ /* 0x000fe200078e00a5 */
[----:B------:R-:W3:Y:S04]  /*3bd20*/  LDL.LU R55, [R1+0x1bc8] ;  /* 0x001bc80001377983 */ /* 0x000ee80000300800 */
[----:B------:R1:W-:Y:S02]  /*3bd30*/  LDGSTS.E [R3+0x10400], desc[UR40][R4.64], P0 ;  /* 0x1040000004037fae */ /* 0x0003e400081a1028 */
[----:B-1----:R-:W-:Y:S01]  /*3bd40*/  IMAD.MOV.U32 R4, RZ, RZ, R50 ;  /* 0x000000ffff047224 */ /* 0x002fe200078e0032 */
[----:B--2---:R-:W-:-:S05]  /*3bd50*/  IADD3.X R51, PT, PT, R51, UR9, RZ, P1, !PT ;  /* 0x0000000933337c10 */ /* 0x004fca0008ffe4ff */
[----:B------:R-:W-:-:S05]  /*3bd60*/  IMAD.MOV.U32 R5, RZ, RZ, R51 ;  /* 0x000000ffff057224 */ /* 0x000fca00078e0033 */
[----:B------:R1:W-:Y:S01]  /*3bd70*/  LDGSTS.E [R3+0x10800], desc[UR40][R4.64], P0 ;  /* 0x1080000004037fae */ /* 0x0003e200081a1028 */
[----:B----4-:R-:W-:-:S04]  /*3bd80*/  IADD3 R54, P2, PT, R54, UR13, RZ ;  /* 0x0000000d36367c10 */ /* 0x010fc8000ff5e0ff */
[----:B------:R-:W-:Y:S01]  /*3bd90*/  IADD3.X R164, PT, PT, R164, UR9, RZ, P2, !PT ;  /* 0x00000009a4a47c10 */ /* 0x000fe200097fe4ff */
[----:B------:R-:W-:Y:S04]  /*3bda0*/  STL [R1+0x1bf0], R54 ;  /* 0x001bf03601007387 */ /* 0x000fe80000100800 */
[----:B------:R2:W-:Y:S01]  /*3bdb0*/  STL [R1+0x1bec], R51 ;  /* 0x001bec3301007387 */ /* 0x0005e20000100800 */
[----:B-1----:R-:W-:-:S03]  /*3bdc0*/  IMAD.MOV.U32 R4, RZ, RZ, R54 ;  /* 0x000000ffff047224 */ /* 0x002fc600078e0036 */
[----:B--2---:R-:W2:Y:S01]  /*3bdd0*/  LDL.LU R51, [R1+0x1bc4] ;  /* 0x001bc40001337983 */ /* 0x004ea20000300800 */
[----:B------:R-:W-:-:S05]  /*3bde0*/  IADD3 R160, P1, PT, R160, UR13, RZ ;  /* 0x0000000da0a07c10 */ /* 0x000fca000ff3e0ff */
[----:B------:R-:W-:Y:S04]  /*3bdf0*/  STL [R1+0x1be8], R160 ;  /* 0x001be8a001007387 */ /* 0x000fe80000100800 */
[----:B------:R1:W-:Y:S04]  /*3be00*/  STL [R1+0x1be4], R164 ;  /* 0x001be4a401007387 */ /* 0x0003e80000100800 */
[----:B------:R-:W4:Y:S01]  /*3be10*/  LDL.LU R50, [R1+0x1bc0] ;  /* 0x001bc00001327983 */ /* 0x000f220000300800 */
[----:B------:R-:W-:-:S05]  /*3be20*/  IADD3 R62, P2, PT, R62, UR13, RZ ;  /* 0x0000000d3e3e7c10 */ /* 0x000fca000ff5e0ff */
[----:B------:R-:W-:Y:S04]  /*3be30*/  STL [R1+0x1be0], R62 ;  /* 0x001be03e01007387 */ /* 0x000fe80000100800 */
[----:B------:R-:W4:Y:S01]  /*3be40*/  LDL.LU R54, [R1+0x1bbc] ;  /* 0x001bbc0001367983 */ /* 0x000f220000300800 */
[----:B------:R-:W-:Y:S01]  /*3be50*/  IADD3.X R161, PT, PT, R161, UR9, RZ, P1, !PT ;  /* 0x00000009a1a17c10 */ /* 0x000fe20008ffe4ff */
[----:B------:R-:W-:Y:S01]  /*3be60*/  IMAD.MOV.U32 R5, RZ, RZ, R164 ;  /* 0x000000ffff057224 */ /* 0x000fe200078e00a4 */
[----:B------:R-:W-:Y:S02]  /*3be70*/  IADD3.X R63, PT, PT, R63, UR9, RZ, P2, !PT ;  /* 0x000000093f3f7c10 */ /* 0x000fe400097fe4ff */
[----:B---3--:R-:W-:Y:S02]  /*3be80*/  IADD3 R58, P3, PT, R58, UR13, RZ ;  /* 0x0000000d3a3a7c10 */ /* 0x008fe4000ff7e0ff */
[----:B------:R-:W-:Y:S01]  /*3be90*/  IADD3 R2, P1, PT, R2, UR13, RZ ;  /* 0x0000000d02027c10 */ /* 0x000fe2000ff3e0ff */
[----:B------:R3:W-:Y:S01]  /*3bea0*/  STL [R1+0x1bdc], R161 ;  /* 0x001bdca101007387 */ /* 0x0007e20000100800 */
[----:B------:R-:W-:-:S03]  /*3beb0*/  IADD3.X R59, PT, PT, R59, UR9, RZ, P3, !PT ;  /* 0x000000093b3b7c10 */ /* 0x000fc60009ffe4ff */
[----:B------:R1:W-:Y:S01]  /*3bec0*/  LDGSTS.E [R3+0x10c00], desc[UR40][R4.64], P0 ;  /* 0x10c0000004037fae */ /* 0x0003e200081a1028 */
[----:B------:R-:W-:-:S03]  /*3bed0*/  IADD3.X R55, PT, PT, R55, UR9, RZ, P1, !PT ;  /* 0x0000000937377c10 */ /* 0x000fc60008ffe4ff */
[----:B------:R3:W-:Y:S01]  /*3bee0*/  STL [R1+0x1bd8], R58 ;  /* 0x001bd83a01007387 */ /* 0x0007e20000100800 */
[----:B------:R-:W-:-:S03]  /*3bef0*/  IMAD.MOV.U32 R176, RZ, RZ, R48 ;  /* 0x000000ffffb07224 */ /* 0x000fc600078e0030 */
[----:B------:R-:W-:Y:S01]  /*3bf00*/  STL [R1+0x1bd0], R2 ;  /* 0x001bd00201007387 */ /* 0x000fe20000100800 */
[----:B------:R-:W-:Y:S02]  /*3bf10*/  IMAD.MOV.U32 R177, RZ, RZ, R10 ;  /* 0x000000ffffb17224 */ /* 0x000fe400078e000a */
[----:B-1----:R-:W-:Y:S01]  /*3bf20*/  IMAD.MOV.U32 R4, RZ, RZ, R160 ;  /* 0x000000ffff047224 */ /* 0x002fe200078e00a0 */
[----:B------:R-:W-:Y:S01]  /*3bf30*/  STL [R1+0x1bd4], R63 ;  /* 0x001bd43f01007387 */ /* 0x000fe20000100800 */
[----:B------:R-:W-:Y:S02]  /*3bf40*/  IMAD.MOV.U32 R5, RZ, RZ, R161 ;  /* 0x000000ffff057224 */ /* 0x000fe400078e00a1 */
[----:B------:R-:W-:Y:S01]  /*3bf50*/  IMAD.MOV.U32 R178, RZ, RZ, R49 ;  /* 0x000000ffffb27224 */ /* 0x000fe200078e0031 */
[----:B------:R1:W-:Y:S01]  /*3bf60*/  STL [R1+0x1bcc], R59 ;  /* 0x001bcc3b01007387 */ /* 0x0003e20000100800 */
[----:B------:R-:W-:Y:S02]  /*3bf70*/  IMAD.MOV.U32 R179, RZ, RZ, R11 ;  /* 0x000000ffffb37224 */ /* 0x000fe400078e000b */
[----:B------:R-:W-:Y:S01]  /*3bf80*/  IMAD.MOV.U32 R172, RZ, RZ, R52 ;  /* 0x000000ffffac7224 */ /* 0x000fe200078e0034 */
[----:B------:R1:W-:Y:S01]  /*3bf90*/  STL [R1+0x1bc8], R55 ;  /* 0x001bc83701007387 */ /* 0x0003e20000100800 */
[----:B------:R-:W-:-:S02]  /*3bfa0*/  IMAD.MOV.U32 R173, RZ, RZ, R12 ;  /* 0x000000ffffad7224 */ /* 0x000fc400078e000c */
[----:B------:R-:W-:Y:S01]  /*3bfb0*/  IMAD.MOV.U32 R174, RZ, RZ, R53 ;  /* 0x000000ffffae7224 */ /* 0x000fe200078e0035 */
[----:B------:R1:W-:Y:S01]  /*3bfc0*/  LDGSTS.E [R3+0x11000], desc[UR40][R4.64], P0 ;  /* 0x1100000004037fae */ /* 0x0003e200081a1028 */
[----:B------:R-:W-:Y:S02]  /*3bfd0*/  IMAD.MOV.U32 R175, RZ, RZ, R13 ;  /* 0x000000ffffaf7224 */ /* 0x000fe400078e000d */
[----:B------:R-:W-:Y:S02]  /*3bfe0*/  IMAD.MOV.U32 R168, RZ, RZ, R56 ;  /* 0x000000ffffa87224 */ /* 0x000fe400078e0038 */
[----:B------:R-:W-:Y:S02]  /*3bff0*/  IMAD.MOV.U32 R169, RZ, RZ, R14 ;  /* 0x000000ffffa97224 */ /* 0x000fe400078e000e */
[----:B------:R-:W-:Y:S02]  /*3c000*/  IMAD.MOV.U32 R170, RZ, RZ, R57 ;  /* 0x000000ffffaa7224 */ /* 0x000fe400078e0039 */
[----:B------:R-:W-:-:S02]  /*3c010*/  IMAD.MOV.U32 R171, RZ, RZ, R15 ;  /* 0x000000ffffab7224 */ /* 0x000fc400078e000f */
[----:B-1----:R-:W-:Y:S02]  /*3c020*/  IMAD.MOV.U32 R4, RZ, RZ, R62 ;  /* 0x000000ffff047224 */ /* 0x002fe400078e003e */
[----:B------:R-:W-:Y:S02]  /*3c030*/  IMAD.MOV.U32 R5, RZ, RZ, R63 ;  /* 0x000000ffff057224 */ /* 0x000fe400078e003f */
[----:B------:R-:W-:Y:S02]  /*3c040*/  IMAD.MOV.U32 R164, RZ, RZ, R60 ;  /* 0x000000ffffa47224 */ /* 0x000fe400078e003c */
[----:B------:R-:W-:Y:S01]  /*3c050*/  IMAD.MOV.U32 R165, RZ, RZ, R16 ;  /* 0x000000ffffa57224 */ /* 0x000fe200078e0010 */
[----:B------:R1:W-:Y:S01]  /*3c060*/  LDGSTS.E [R3+0x11400], desc[UR40][R4.64], P0 ;  /* 0x1140000004037fae */ /* 0x0003e200081a1028 */
[----:B------:R-:W-:Y:S02]  /*3c070*/  IMAD.MOV.U32 R166, RZ, RZ, R61 ;  /* 0x000000ffffa67224 */ /* 0x000fe400078e003d */
[----:B------:R-:W-:-:S02]  /*3c080*/  IMAD.MOV.U32 R167, RZ, RZ, R17 ;  /* 0x000000ffffa77224 */ /* 0x000fc400078e0011 */
[----:B------:R-:W-:Y:S02]  /*3c090*/  IMAD.MOV.U32 R16, RZ, RZ, R64 ;  /* 0x000000ffff107224 */ /* 0x000fe400078e0040 */
[----:B------:R-:W-:Y:S02]  /*3c0a0*/  IMAD.MOV.U32 R17, RZ, RZ, R18 ;  /* 0x000000ffff117224 */ /* 0x000fe400078e0012 */
[----:B------:R-:W-:Y:S02]  /*3c0b0*/  IMAD.MOV.U32 R160, RZ, RZ, R65 ;  /* 0x000000ffffa07224 */ /* 0x000fe400078e0041 */
[----:B---3--:R-:W-:Y:S02]  /*3c0c0*/  IMAD.MOV.U32 R161, RZ, RZ, R19 ;  /* 0x000000ffffa17224 */ /* 0x008fe400078e0013 */
[----:B-1----:R-:W-:Y:S02]  /*3c0d0*/  IMAD.MOV.U32 R4, RZ, RZ, R58 ;  /* 0x000000ffff047224 */ /* 0x002fe400078e003a */
[----:B------:R-:W-:-:S02]  /*3c0e0*/  IMAD.MOV.U32 R5, RZ, RZ, R59 ;  /* 0x000000ffff057224 */ /* 0x000fc400078e003b */
[----:B------:R-:W-:Y:S02]  /*3c0f0*/  IMAD.MOV.U32 R14, RZ, RZ, R216 ;  /* 0x000000ffff0e7224 */ /* 0x000fe400078e00d8 */
[----:B------:R-:W-:Y:S01]  /*3c100*/  IMAD.MOV.U32 R15, RZ, RZ, R20 ;  /* 0x000000ffff0f7224 */ /* 0x000fe200078e0014 */
[----:B------:R1:W-:Y:S01]  /*3c110*/  LDGSTS.E [R3+0x11800], desc[UR40][R4.64], P0 ;  /* 0x1180000004037fae */ /* 0x0003e200081a1028 */
        /* <DEDUP_REMOVED lines=17> */
[----:B-1----:R-:W-:Y:S02]  /*3c230*/  IMAD.MOV.U32 R4, RZ, RZ, R2 ;  /* 0x000000ffff047224 */ /* 0x002fe400078e0002 */
[----:B------:R-:W-:Y:S02]  /*3c240*/  IMAD.MOV.U32 R5, RZ, RZ, R55 ;  /* 0x000000ffff057224 */ /* 0x000fe400078e0037 */
[----:B------:R-:W-:Y:S02]  /*3c250*/  IMAD.MOV.U32 R48, RZ, RZ, R180 ;  /* 0x000000ffff307224 */ /* 0x000fe400078e00b4 */
[----:B------:R-:W-:Y:S01]  /*3c260*/  IMAD.MOV.U32 R53, RZ, RZ, R37 ;  /* 0x000000ffff357224 */ /* 0x000fe200078e0025 */
[----:B------:R1:W-:Y:S01]  /*3c270*/  LDGSTS.E [R3+0x11c00], desc[UR40][R4.64], P0 ;  /* 0x11c0000004037fae */ /* 0x0003e200081a1028 */
[----:B------:R-:W-:-:S02]  /*3c280*/  IMAD.MOV.U32 R32, RZ, RZ, R181 ;  /* 0x000000ffff207224 */ /* 0x000fc400078e00b5 */
[----:B------:R-:W-:Y:S01]  /*3c290*/  IMAD.MOV.U32 R49, RZ, RZ, R40 ;  /* 0x000000ffff317224 */ /* 0x000fe200078e0028 */
[----:B------:R-:W-:Y:S01]  /*3c2a0*/  LDGSTS.E [R3+0x12000], desc[UR40][R176.64], P0 ;  /* 0x12000000b0037fae */ /* 0x000fe200081a1028 */
[----:B------:R-:W-:Y:S02]  /*3c2b0*/  IMAD.MOV.U32 R33, RZ, RZ, R41 ;  /* 0x000000ffff217224 */ /* 0x000fe400078e0029 */
[----:B------:R-:W-:Y:S01]  /*3c2c0*/  IMAD.MOV.U32 R28, RZ, RZ, R182 ;  /* 0x000000ffff1c7224 */ /* 0x000fe200078e00b6 */
[----:B------:R-:W-:Y:S01]  /*3c2d0*/  LDGSTS.E [R3+0x12400], desc[UR40][R178.64], P0 ;  /* 0x12400000b2037fae */ /* 0x000fe200081a1028 */
[----:B------:R-:W-:Y:S02]  /*3c2e0*/  IMAD.MOV.U32 R29, RZ, RZ, R44 ;  /* 0x000000ffff1d7224 */ /* 0x000fe400078e002c */
[----:B-1----:R-:W-:Y:S01]  /*3c2f0*/  IMAD.MOV.U32 R4, RZ, RZ, R183 ;  /* 0x000000ffff047224 */ /* 0x002fe200078e00b7 */
[----:B------:R-:W-:Y:S01]  /*3c300*/  LDGSTS.E [R3+0x12800], desc[UR40][R172.64], P0 ;  /* 0x12800000ac037fae */ /* 0x000fe200081a1028 */
[----:B------:R-:W-:-:S03]  /*3c310*/  IMAD.MOV.U32 R5, RZ, RZ, R45 ;  /* 0x000000ffff057224 */ /* 0x000fc600078e002d */
[----:B------:R-:W-:Y:S04]  /*3c320*/  LDGSTS.E [R3+0x12c00], desc[UR40][R174.64], P0 ;  /* 0x12c00000ae037fae */ /* 0x000fe800081a1028 */
[----:B------:R-:W-:Y:S04]  /*3c330*/  LDGSTS.E [R3+0x13000], desc[UR40][R168.64], P0 ;  /* 0x13000000a8037fae */ /* 0x000fe800081a1028 */
[----:B------:R-:W-:Y:S04]  /*3c340*/  LDGSTS.E [R3+0x13400], desc[UR40][R170.64], P0 ;  /* 0x13400000aa037fae */ /* 0x000fe800081a1028 */
[----:B------:R-:W-:Y:S04]  /*3c350*/  LDGSTS.E [R3+0x13800], desc[UR40][R164.64], P0 ;  /* 0x13800000a4037fae */ /* 0x000fe800081a1028 */
[----:B------:R-:W-:Y:S04]  /*3c360*/  LDGSTS.E [R3+0x13c00], desc[UR40][R166.64], P0 ;  /* 0x13c00000a6037fae */ /* 0x000fe800081a1028 */
[----:B------:R-:W-:Y:S04]  /*3c370*/  LDGSTS.E [R3+0x14000], desc[UR40][R16.64], P0 ;  /* 0x1400000010037fae */ /* 0x000fe800081a1028 */
[----:B------:R-:W-:Y:S04]  /*3c380*/  LDGSTS.E [R3+0x14400], desc[UR40][R160.64], P0 ;  /* 0x14400000a0037fae */ /* 0x000fe800081a1028 */
[----:B------:R-:W-:Y:S01]  /*3c390*/  LDGSTS.E [R3+0x14800], desc[UR40][R14.64], P0 ;  /* 0x148000000e037fae */ /* 0x000fe200081a1028 */
[----:B--2---:R-:W-:-:S02]  /*3c3a0*/  IADD3 R51, P1, PT, R51, UR13, RZ ;  /* 0x0000000d33337c10 */ /* 0x004fc4000ff3e0ff */
[----:B----4-:R-:W-:-:S03]  /*3c3b0*/  IADD3 R50, P2, PT, R50, UR13, RZ ;  /* 0x0000000d32327c10 */ /* 0x010fc6000ff5e0ff */
[----:B------:R-:W-:Y:S04]  /*3c3c0*/  STL [R1+0x1bc4], R51 ;  /* 0x001bc43301007387 */ /* 0x000fe80000100800 */
[----:B------:R-:W-:Y:S01]  /*3c3d0*/  STL [R1+0x1bc0], R50 ;  /* 0x001bc03201007387 */ /* 0x000fe20000100800 */
[----:B------:R-:W1:Y:S01]  /*3c3e0*/  S2R R55, SR_TID.X ;  /* 0x0000000000377919 */ /* 0x000e620000002100 */
[----:B------:R-:W-:Y:S02]  /*3c3f0*/  IADD3.X R54, PT, PT, R54, UR9, RZ, P1, !PT ;  /* 0x0000000936367c10 */ /* 0x000fe40008ffe4ff */
[----:B------:R-:W-:Y:S04]  /*3c400*/  LDGSTS.E [R3+0x14c00], desc[UR40][R12.64], P0 ;  /* 0x14c000000c037fae */ /* 0x000fe800081a1028 */
[----:B------:R-:W-:Y:S04]  /*3c410*/  STL [R1+0x1bbc], R54 ;  /* 0x001bbc3601007387 */ /* 0x000fe80000100800 */
        /* <DEDUP_REMOVED lines=11> */
[----:B------:R-:W-:Y:S04]  /*3c4d0*/  STL.64 [R1+0x1648], R58 ;  /* 0x0016483a01007387 */ /* 0x000fe80000100a00 */
[----:B------:R1:W-:Y:S04]  /*3c4e0*/  STL.64 [R1+0x16a8], R12 ;  /* 0x0016a80c01007387 */ /* 0x0003e80000100a00 */
[----:B------:R-:W-:Y:S04]  /*3c4f0*/  STL.64 [R1+0x16a0], R216 ;  /* 0x0016a0d801007387 */ /* 0x000fe80000100a00 */
[----:B------:R-:W-:Y:S04]  /*3c500*/  STL.64 [R1+0x1698], R64 ;  /* 0x0016984001007387 */ /* 0x000fe80000100a00 */
[----:B------:R-:W5:Y:S04]  /*3c510*/  LDL.LU R186, [R1+0x1ea4] ;  /* 0x001ea40001ba7983 */ /* 0x000f680000300800 */
[----:B------:R1:W-:Y:S04]  /*3c520*/  STL.64 [R1+0x1690], R10 ;  /* 0x0016900a01007387 */ /* 0x0003e80000100a00 */
[----:B------:R-:W5:Y:S04]  /*3c530*/  LDL.LU R187, [R1+0x1ea0] ;  /* 0x001ea00001bb7983 */ /* 0x000f680000300800 */
[----:B------:R-:W-:Y:S04]  /*3c540*/  STL.64 [R1+0x1688], R60 ;  /* 0x0016883c01007387 */ /* 0x000fe80000100a00 */
        /* <DEDUP_REMOVED lines=8> */
[----:B------:R-:W-:Y:S04]  /*3c5d0*/  STL.64 [R1+0x1660], R32 ;  /* 0x0016602001007387 */ /* 0x000fe80000100a00 */
[----:B--2---:R-:W5:Y:S04]  /*3c5e0*/  LDL.LU.64 R176, [R1+0x1e88] ;  /* 0x001e880001b07983 */ /* 0x004f680000300a00 */
[----:B------:R-:W-:Y:S04]  /*3c5f0*/  STL.64 [R1+0x1658], R28 ;  /* 0x0016581c01007387 */ /* 0x000fe80000100a00 */
[----:B---3--:R-:W5:Y:S04]  /*3c600*/  LDL.LU.64 R178, [R1+0x1e80] ;  /* 0x001e800001b27983 */ /* 0x008f680000300a00 */
[----:B------:R2:W-:Y:S04]  /*3c610*/  STL.64 [R1+0x1650], R4 ;  /* 0x0016500401007387 */ /* 0x0005e80000100a00 */
[----:B----4-:R-:W5:Y:S04]  /*3c620*/  LDL.LU.64 R172, [R1+0x1e78] ;  /* 0x001e780001ac7983 */ /* 0x010f680000300a00 */
[----:B-1----:R-:W5:Y:S04]  /*3c630*/  LDL.LU.64 R174, [R1+0x1e70] ;  /* 0x001e700001ae7983 */ /* 0x002f680000300a00 */
[----:B------:R-:W5:Y:S04]  /*3c640*/  LDL.LU.64 R168, [R1+0x1e68] ;  /* 0x001e680001a87983 */ /* 0x000f680000300a00 */
[----:B------:R-:W5:Y:S04]  /*3c650*/  LDL.LU.64 R170, [R1+0x1e60] ;  /* 0x001e600001aa7983 */ /* 0x000f680000300a00 */
[----:B------:R-:W5:Y:S04]  /*3c660*/  LDL.LU.64 R164, [R1+0x1e58] ;  /* 0x001e580001a47983 */ /* 0x000f680000300a00 */
[----:B------:R-:W3:Y:S04]  /*3c670*/  LDL.LU R24, [R1+0x1bb4] ;  /* 0x001bb40001187983 */ /* 0x000ee80000300800 */
[----:B------:R-:W4:Y:S04]  /*3c680*/  LDL.LU R20, [R1+0x1bb8] ;  /* 0x001bb80001147983 */ /* 0x000f280000300800 */
[----:B------:R-:W5:Y:S04]  /*3c690*/  LDL.LU.64 R166, [R1+0x1e50] ;  /* 0x001e500001a67983 */ /* 0x000f680000300a00 */
[----:B------:R-:W4:Y:S04]  /*3c6a0*/  LDL.LU R18, [R1+0x1bb0] ;  /* 0x001bb00001127983 */ /* 0x000f280000300800 */
[----:B------:R-:W4:Y:S04]  /*3c6b0*/  LDL.LU R21, [R1+0x1bac] ;  /* 0x001bac0001157983 */ /* 0x000f280000300800 */
[----:B------:R-:W4:Y:S04]  /*3c6c0*/  LDL.LU R16, [R1+0x1ba8] ;  /* 0x001ba80001107983 */ /* 0x000f280000300800 */
[----:B------:R-:W5:Y:S04]  /*3c6d0*/  LDL.LU.64 R160, [R1+0x1e48] ;  /* 0x001e480001a07983 */ /* 0x000f680000300a00 */
[----:B------:R-:W4:Y:S04]  /*3c6e0*/  LDL.LU R19, [R1+0x1ba4] ;  /* 0x001ba40001137983 */ /* 0x000f280000300800 */
[----:B------:R-:W4:Y:S01]  /*3c6f0*/  LDL.LU R14, [R1+0x1ba0] ;  /* 0x001ba000010e7983 */ /* 0x000f220000300800 */
[----:B------:R-:W-:-:S02]  /*3c700*/  LOP3.LUT R2, R55, 0x1f, RZ, 0xc0, !PT ;  /* 0x0000001f37027812 */ /* 0x000fc400078ec0ff */
[----:B------:R-:W-:Y:S01]  /*3c710*/  SHF.R.S32.HI R55, RZ, 0x5, R55 ;  /* 0x00000005ff377819 */ /* 0x000fe20000011437 */
[----:B------:R-:W-:Y:S02]  /*3c720*/  LDGSTS.E [R3+0x15000], desc[UR40][R216.64], P0 ;  /* 0x15000000d8037fae */ /* 0x000fe400081a1028 */
[----:B------:R-:W-:Y:S01]  /*3c730*/  IMAD.SHL.U32 R2, R2, 0x4, RZ ;  /* 0x0000000402027824 */ /* 0x000fe200078e00ff */
[----:B------:R-:W-:Y:S01]  /*3c740*/  SGXT R55, R55, 0x1 ;  /* 0x000000013737781a */ /* 0x000fe20000000200 */
[----:B------:R-:W-:Y:S03]  /*3c750*/  LDGSTS.E [R3+0x15400], desc[UR40][R64.64], P0 ;  /* 0x1540000040037fae */ /* 0x000fe600081a1028 */
[----:B------:R-:W-:Y:S01]  /*3c760*/  LOP3.LUT R2, R2, 0x90, R55, 0x78, !PT ;  /* 0x0000009002027812 */ /* 0x000fe200078e7837 */
[----:B------:R-:W-:Y:S04]  /*3c770*/  LDGSTS.E [R3+0x15800], desc[UR40][R10.64], P0 ;  /* 0x158000000a037fae */ /* 0x000fe800081a1028 */
[----:B------:R-:W-:Y:S01]  /*3c780*/  LDGSTS.E [R3+0x15c00], desc[UR40][R60.64], P0 ;  /* 0x15c000003c037fae */ /* 0x000fe200081a1028 */
[----:B------:R-:W-:-:S03]  /*3c790*/  LOP3.LUT R2, R2, 0x20, RZ, 0x3c, !PT ;  /* 0x0000002002027812 */ /* 0x000fc600078e3cff */
[----:B------:R-:W4:Y:S04]  /*3c7a0*/  LDL.LU R12, [R1+0x1b98] ;  /* 0x001b9800010c7983 */ /* 0x000f280000300800 */
[----:B------:R-:W-:Y:S04]  /*3c7b0*/  LDGSTS.E [R3+0x16000], desc[UR40][R56.64], P0 ;  /* 0x1600000038037fae */ /* 0x000fe800081a1028 */
[----:B------:R-:W4:Y:S04]  /*3c7c0*/  LDL.LU R17, [R1+0x1b9c] ;  /* 0x001b9c0001117983 */ /* 0x000f280000300800 */
[----:B------:R-:W-:Y:S04]  /*3c7d0*/  LDGSTS.E [R3+0x16400], desc[UR40][R62.64], P0 ;  /* 0x164000003e037fae */ /* 0x000fe800081a1028 */
[----:B------:R-:W4:Y:S04]  /*3c7e0*/  LDL.LU R10, [R1+0x1b90] ;  /* 0x001b9000010a7983 */ /* 0x000f280000300800 */
[----:B------:R-:W-:Y:S04]  /*3c7f0*/  LDGSTS.E [R3+0x16800], desc[UR40][R52.64], P0 ;  /* 0x1680000034037fae */ /* 0x000fe800081a1028 */
[----:B------:R-:W4:Y:S04]  /*3c800*/  LDL.LU R15, [R1+0x1b94] ;  /* 0x001b9400010f7983 */ /* 0x000f280000300800 */
[----:B------:R-:W-:Y:S01]  /*3c810*/  LDGSTS.E [R3+0x16c00], desc[UR40][R48.64], P0 ;  /* 0x16c0000030037fae */ /* 0x000fe200081a1028 */
[----:B------:R-:W-:-:S03]  /*3c820*/  VIADD R2, R2, UR16 ;  /* 0x0000001002027c36 */ /* 0x000fc60008000000 */
[----:B------:R-:W4:Y:S04]  /*3c830*/  LDL.LU R13, [R1+0x1b8c] ;  /* 0x001b8c00010d7983 */ /* 0x000f280000300800 */
[----:B------:R-:W-:Y:S04]  /*3c840*/  LDGSTS.E [R3+0x17000], desc[UR40][R32.64], P0 ;  /* 0x1700000020037fae */ /* 0x000fe800081a1028 */
[----:B------:R-:W4:Y:S04]  /*3c850*/  LDL.LU R11, [R1+0x1b88] ;  /* 0x001b8800010b7983 */ /* 0x000f280000300800 */
[----:B------:R-:W-:Y:S04]  /*3c860*/  LDGSTS.E [R3+0x17400], desc[UR40][R28.64], P0 ;  /* 0x174000001c037fae */ /* 0x000fe800081a1028 */
[----:B------:R2:W-:Y:S04]  /*3c870*/  LDGSTS.E [R3+0x17800], desc[UR40][R4.64], P0 ;  /* 0x1780000004037fae */ /* 0x0005e800081a1028 */
[----:B------:R-:W-:Y:S01]  /*3c880*/  LDGSTS.E [R3+0x17c00], desc[UR40][R58.64], P0 ;  /* 0x17c000003a037fae */ /* 0x000fe200081a1028 */
[----:B--2---:R-:W-:-:S02]  /*3c890*/  IMAD.MOV.U32 R4, RZ, RZ, R51 ;  /* 0x000000ffff047224 */ /* 0x004fc400078e0033 */
[----:B------:R-:W-:-:S05]  /*3c8a0*/  IMAD.MOV.U32 R5, RZ, RZ, R54 ;  /* 0x000000ffff057224 */ /* 0x000fca00078e0036 */
[----:B------:R1:W-:Y:S01]  /*3c8b0*/  LDGSTS.E [R2+0x10100], desc[UR40][R4.64], P0 ;  /* 0x1010000004027fae */ /* 0x0003e200081a1028 */
[----:B---3--:R-:W-:Y:S02]  /*3c8c0*/  IADD3.X R24, PT, PT, R24, UR9, RZ, P2, !PT ;  /* 0x0000000918187c10 */ /* 0x008fe400097fe4ff */
[----:B----4-:R-:W-:-:S05]  /*3c8d0*/  IADD3 R20, P1, PT, R20, UR13, RZ ;  /* 0x0000000d14147c10 */ /* 0x010fca000ff3e0ff */
[----:B------:R-:W-:Y:S01]  /*3c8e0*/  STL [R1+0x1bb8], R20 ;  /* 0x001bb81401007387 */ /* 0x000fe20000100800 */
[----:B------:R-:W-:-:S03]  /*3c8f0*/  IADD3 R18, P2, PT, R18, UR13, RZ ;  /* 0x0000000d12127c10 */ /* 0x000fc6000ff5e0ff */
[----:B------:R2:W-:Y:S01]  /*3c900*/  STL [R1+0x1bb4], R24 ;  /* 0x001bb41801007387 */ /* 0x0005e20000100800 */
[----:B------:R-:W-:-:S03]  /*3c910*/  IADD3.X R21, PT, PT, R21, UR9, RZ, P1, !PT ;  /* 0x0000000915157c10 */ /* 0x000fc60008ffe4ff */
[----:B------:R-:W-:Y:S01]  /*3c920*/  STL [R1+0x1bb0], R18 ;  /* 0x001bb01201007387 */ /* 0x000fe20000100800 */
[----:B------:R-:W-:-:S03]  /*3c930*/  IADD3 R16, P1, PT, R16, UR13, RZ ;  /* 0x0000000d10107c10 */ /* 0x000fc6000ff3e0ff */
[----:B------:R3:W-:Y:S01]  /*3c940*/  STL [R1+0x1bac], R21 ;  /* 0x001bac1501007387 */ /* 0x0007e20000100800 */
[----:B-1----:R-:W-:-:S03]  /*3c950*/  IMAD.MOV.U32 R5, RZ, RZ, R24 ;  /* 0x000000ffff057224 */ /* 0x002fc600078e0018 */
[----:B------:R-:W4:Y:S01]  /*3c960*/  LDL.LU R28, [R1+0x1b84] ;  /* 0x001b8400011c7983 */ /* 0x000f220000300800 */
[----:B------:R-:W-:-:S03]  /*3c970*/  IADD3.X R19, PT, PT, R19, UR9, RZ, P2, !PT ;  /* 0x0000000913137c10 */ /* 0x000fc600097fe4ff */
[----:B------:R-:W-:Y:S01]  /*3c980*/  STL [R1+0x1ba8], R16 ;  /* 0x001ba81001007387 */ /* 0x000fe20000100800 */
[----:B------:R-:W-:-:S03]  /*3c990*/  IADD3 R14, P2, PT, R14, UR13, RZ ;  /* 0x0000000d0e0e7c10 */ /* 0x000fc6000ff5e0ff */
[----:B------:R1:W-:Y:S04]  /*3c9a0*/  STL [R1+0x1ba4], R19 ;  /* 0x001ba41301007387 */ /* 0x0003e80000100800 */
[----:B--2---:R-:W2:Y:S04]  /*3c9b0*/  LDL.LU R24, [R1+0x1b80] ;  /* 0x001b800001187983 */ /* 0x004ea80000300800 */
[----:B------:R-:W-:Y:S04]  /*3c9c0*/  STL [R1+0x1ba0], R14 ;  /* 0x001ba00e01007387 */ /* 0x000fe80000100800 */
[----:B------:R-:W2:Y:S01]  /*3c9d0*/  LDL.LU R29, [R1+0x1b7c] ;  /* 0x001b7c00011d7983 */ /* 0x000ea20000300800 */
[----:B------:R-:W-:-:S02]  /*3c9e0*/  IADD3 R12, P3, PT, R12, UR13, RZ ;  /* 0x0000000d0c0c7c10 */ /* 0x000fc4000ff7e0ff */
[----:B------:R-:W-:Y:S02]  /*3c9f0*/  IADD3.X R17, PT, PT, R17, UR9, RZ, P1, !PT ;  /* 0x0000000911117c10 */ /* 0x000fe40008ffe4ff */
[----:B------:R-:W-:-:S03]  /*3ca00*/  IADD3 R10, P1, PT, R10, UR13, RZ ;  /* 0x0000000d0a0a7c10 */ /* 0x000fc6000ff3e0ff */
[----:B------:R1:W-:Y:S04]  /*3ca10*/  STL [R1+0x1b9c], R17 ;  /* 0x001b9c1101007387 */ /* 0x0003e80000100800 */
[----:B------:R-:W-:Y:S01]  /*3ca20*/  STL [R1+0x1b98], R12 ;  /* 0x001b980c01007387 */ /* 0x000fe20000100800 */
[----:B------:R-:W-:-:S03]  /*3ca30*/  IADD3.X R15, PT, PT, R15, UR9, RZ, P2, !PT ;  /* 0x000000090f0f7c10 */ /* 0x000fc600097fe4ff */
[----:B------:R-:W-:Y:S01]  /*3ca40*/  STL [R1+0x1b90], R10 ;  /* 0x001b900a01007387 */ /* 0x000fe20000100800 */
[----:B------:R-:W-:Y:S01]  /*3ca50*/  IMAD.MOV.U32 R4, RZ, RZ, R50 ;  /* 0x000000ffff047224 */ /* 0x000fe200078e0032 */
[----:B------:R-:W-:Y:S02]  /*3ca60*/  IADD3.X R13, PT, PT, R13, UR9, RZ, P3, !PT ;  /* 0x000000090d0d7c10 */ /* 0x000fe40009ffe4ff */
[----:B------:R1:W-:Y:S01]  /*3ca70*/  STL [R1+0x1b94], R15 ;  /* 0x001b940f01007387 */ /* 0x0003e20000100800 */
[----:B------:R-:W-:Y:S01]  /*3ca80*/  IMAD.MOV.U32 R223, RZ, RZ, R162 ;  /* 0x000000ffffdf7224 */ /* 0x000fe200078e00a2 */
[----:B------:R-:W-:Y:S02]  /*3ca90*/  IADD3.X R11, PT, PT, R11, UR9, RZ, P1, !PT ;  /* 0x000000090b0b7c10 */ /* 0x000fe40008ffe4ff */
[----:B------:R1:W-:Y:S01]  /*3caa0*/  STL [R1+0x1b8c], R13 ;  /* 0x001b8c0d01007387 */ /* 0x0003e20000100800 */
[----:B------:R-:W-:-:S03]  /*3cab0*/  IMAD.MOV.U32 R222, RZ, RZ, R163 ;  /* 0x000000ffffde7224 */ /* 0x000fc600078e00a3 */
[----:B------:R1:W-:Y:S01]  /*3cac0*/  STL [R1+0x1b88], R11 ;  /* 0x001b880b01007387 */ /* 0x0003e20000100800 */
[----:B------:R-:W-:Y:S02]  /*3cad0*/  IMAD.MOV.U32 R221, RZ, RZ, R156 ;  /* 0x000000ffffdd7224 */ /* 0x000fe400078e009c */
[----:B------:R-:W-:Y:S01]  /*3cae0*/  IMAD.MOV.U32 R220, RZ, RZ, R157 ;  /* 0x000000ffffdc7224 */ /* 0x000fe200078e009d */
[----:B------:R1:W-:Y:S01]  /*3caf0*/  LDGSTS.E [R2+0x10500], desc[UR40][R4.64], P0 ;  /* 0x1050000004027fae */ /* 0x0003e200081a1028 */
[----:B------:R-:W-:Y:S02]  /*3cb00*/  IMAD.MOV.U32 R219, RZ, RZ, R158 ;  /* 0x000000ffffdb7224 */ /* 0x000fe400078e009e */
[----:B------:R-:W-:Y:S02]  /*3cb10*/  IMAD.MOV.U32 R218, RZ, RZ, R159 ;  /* 0x000000ffffda7224 */ /* 0x000fe400078e009f */
[----:B------:R-:W-:Y:S02]  /*3cb20*/  IMAD.MOV.U32 R217, RZ, RZ, R152 ;  /* 0x000000ffffd97224 */ /* 0x000fe400078e0098 */
[----:B-1----:R-:W-:-:S02]  /*3cb30*/  IMAD.MOV.U32 R4, RZ, RZ, R20 ;  /* 0x000000ffff047224 */ /* 0x002fc400078e0014 */
[----:B------:R-:W-:Y:S02]  /*3cb40*/  IMAD.MOV.U32 R5, RZ, RZ, R21 ;  /* 0x000000ffff057224 */ /* 0x000fe400078e0015 */
[----:B------:R-:W-:-:S03]  /*3cb50*/  IMAD.MOV.U32 R216, RZ, RZ, R153 ;  /* 0x000000ffffd87224 */ /* 0x000fc600078e0099 */
[----:B------:R1:W-:Y:S01]  /*3cb60*/  LDGSTS.E [R2+0x10900], desc[UR40][R4.64], P0 ;  /* 0x1090000004027fae */ /* 0x0003e200081a1028 */
[----:B------:R-:W-:Y:S02]  /*3cb70*/  IMAD.MOV.U32 R65, RZ, RZ, R154 ;  /* 0x000000ffff417224 */ /* 0x000fe400078e009a */
[----:B------:R-:W-:Y:S02]  /*3cb80*/  IMAD.MOV.U32 R64, RZ, RZ, R155 ;  /* 0x000000ffff407224 */ /* 0x000fe400078e009b */
[----:B------:R-:W-:Y:S02]  /*3cb90*/  IMAD.MOV.U32 R63, RZ, RZ, R232 ;  /* 0x000000ffff3f7224 */ /* 0x000fe400078e00e8 */
[----:B------:R-:W-:Y:S02]  /*3cba0*/  IMAD.MOV.U32 R62, RZ, RZ, R233 ;  /* 0x000000ffff3e7224 */ /* 0x000fe400078e00e9 */
[----:B-1----:R-:W-:Y:S02]  /*3cbb0*/  IMAD.MOV.U32 R4, RZ, RZ, R18 ;  /* 0x000000ffff047224 */ /* 0x002fe400078e0012 */
[----:B------:R-:W-:-:S02]  /*3cbc0*/  IMAD.MOV.U32 R5, RZ, RZ, R19 ;  /* 0x000000ffff057224 */ /* 0x000fc400078e0013 */
[----:B---3--:R-:W-:-:S03]  /*3cbd0*/  IMAD.MOV.U32 R21, RZ, RZ, R234 ;  /* 0x000000ffff157224 */ /* 0x008fc600078e00ea */
[----:B------:R1:W-:Y:S01]  /*3cbe0*/  LDGSTS.E [R2+0x10d00], desc[UR40][R4.64], P0 ;  /* 0x10d0000004027fae */ /* 0x0003e200081a1028 */
[----:B------:R-:W-:Y:S02]  /*3cbf0*/  IMAD.MOV.U32 R20, RZ, RZ, R235 ;  /* 0x000000ffff147224 */ /* 0x000fe400078e00eb */
[----:B------:R-:W-:Y:S02]  /*3cc00*/  IMAD.MOV.U32 R19, RZ, RZ, R132 ;  /* 0x000000ffff137224 */ /* 0x000fe400078e0084 */
[----:B------:R-:W-:Y:S02]  /*3cc10*/  IMAD.MOV.U32 R18, RZ, RZ, R133 ;  /* 0x000000ffff127224 */ /* 0x000fe400078e0085 */
[----:B-1----:R-:W-:Y:S02]  /*3cc20*/  IMAD.MOV.U32 R4, RZ, RZ, R16 ;  /* 0x000000ffff047224 */ /* 0x002fe400078e0010 */
[----:B------:R-:W-:Y:S02]  /*3cc30*/  IMAD.MOV.U32 R5, RZ, RZ, R17 ;  /* 0x000000ffff057224 */ /* 0x000fe400078e0011 */
[----:B------:R-:W-:-:S03]  /*3cc40*/  IMAD.MOV.U32 R17, RZ, RZ, R134 ;  /* 0x000000ffff117224 */ /* 0x000fc600078e0086 */
        /* <DEDUP_REMOVED lines=8> */
[----:B------:R-:W-:Y:S01]  /*3ccd0*/  IMAD.MOV.U32 R14, RZ, RZ, R131 ;  /* 0x000000ffff0e7224 */ /* 0x000fe200078e0083 */
[----:B------:R-:W3:Y:S01]  /*3cce0*/  S2R R25, SR_TID.X ;  /* 0x0000000000197919 */ /* 0x000ee20000002100 */
[----:B------:R-:W-:Y:S02]  /*3ccf0*/  IMAD.MOV.U32 R59, RZ, RZ, R126 ;  /* 0x000000ffff3b7224 */ /* 0x000fe400078e007e */
[----:B-1----:R-:W-:Y:S02]  /*3cd00*/  IMAD.MOV.U32 R4, RZ, RZ, R12 ;  /* 0x000000ffff047224 */ /* 0x002fe400078e000c */
[----:B------:R-:W-:Y:S02]  /*3cd10*/  IMAD.MOV.U32 R5, RZ, RZ, R13 ;  /* 0x000000ffff057224 */ /* 0x000fe400078e000d */
[----:B------:R-:W-:Y:S02]  /*3cd20*/  IMAD.MOV.U32 R13, RZ, RZ, R124 ;  /* 0x000000ffff0d7224 */ /* 0x000fe400078e007c */
[----:B------:R-:W-:Y:S01]  /*3cd30*/  IMAD.MOV.U32 R12, RZ, RZ, R125 ;  /* 0x000000ffff0c7224 */ /* 0x000fe200078e007d */
[----:B------:R1:W-:Y:S01]  /*3cd40*/  LDGSTS.E [R2+0x11900], desc[UR40][R4.64], P0 ;  /* 0x1190000004027fae */ /* 0x0003e200081a1028 */
[----:B------:R-:W-:-:S02]  /*3cd50*/  IMAD.MOV.U32 R58, RZ, RZ, R127 ;  /* 0x000000ffff3a7224 */ /* 0x000fc400078e007f */
[----:B------:R-:W-:Y:S02]  /*3cd60*/  IMAD.MOV.U32 R57, RZ, RZ, R120 ;  /* 0x000000ffff397224 */ /* 0x000fe400078e0078 */
[----:B------:R-:W-:Y:S02]  /*3cd70*/  IMAD.MOV.U32 R56, RZ, RZ, R121 ;  /* 0x000000ffff387224 */ /* 0x000fe400078e0079 */
[----:B-1----:R-:W-:Y:S02]  /*3cd80*/  IMAD.MOV.U32 R4, RZ, RZ, R10 ;  /* 0x000000ffff047224 */ /* 0x002fe400078e000a */
[----:B------:R-:W-:-:S05]  /*3cd90*/  IMAD.MOV.U32 R5, RZ, RZ, R11 ;  /* 0x000000ffff057224 */ /* 0x000fca00078e000b */
[----:B------:R1:W-:Y:S01]  /*3cda0*/  LDGSTS.E [R2+0x11d00], desc[UR40][R4.64], P0 ;  /* 0x11d0000004027fae */ /* 0x0003e200081a1028 */
        /* <DEDUP_REMOVED lines=11> */
[----:B------:R-:W-:Y:S01]  /*3ce60*/  IMAD.MOV.U32 R44, RZ, RZ, R111 ;  /* 0x000000ffff2c7224 */ /* 0x000fe200078e006f */
[----:B---3--:R-:W-:Y:S01]  /*3ce70*/  LOP3.LUT R32, R25, 0x1f, RZ, 0xc0, !PT ;  /* 0x0000001f19207812 */ /* 0x008fe200078ec0ff */
[----:B-1----:R-:W-:-:S02]  /*3ce80*/  IMAD.MOV.U32 R5, RZ, RZ, R122 ;  /* 0x000000ffff057224 */ /* 0x002fc400078e007a */
[----:B------:R-:W-:Y:S02]  /*3ce90*/  IMAD.MOV.U32 R4, RZ, RZ, R123 ;  /* 0x000000ffff047224 */ /* 0x000fe400078e007b */
[----:B------:R-:W-:Y:S02]  /*3cea0*/  IMAD.MOV.U32 R41, RZ, RZ, R148 ;  /* 0x000000ffff297224 */ /* 0x000fe400078e0094 */
[----:B------:R-:W-:Y:S01]  /*3ceb0*/  IMAD.MOV.U32 R40, RZ, RZ, R149 ;  /* 0x000000ffff287224 */ /* 0x000fe200078e0095 */
[----:B------:R-:W-:Y:S01]  /*3cec0*/  SHF.R.S32.HI R25, RZ, 0x5, R25 ;  /* 0x00000005ff197819 */ /* 0x000fe20000011419 */
[----:B------:R-:W-:Y:S01]  /*3ced0*/  IMAD.MOV.U32 R37, RZ, RZ, R150 ;  /* 0x000000ffff257224 */ /* 0x000fe200078e0096 */
[----:B------:R-:W-:Y:S01]  /*3cee0*/  LDGSTS.E [R2+0x12100], desc[UR40][R222.64], P0 ;  /* 0x12100000de027fae */ /* 0x000fe200081a1028 */
[----:B------:R-:W-:Y:S01]  /*3cef0*/  IMAD.MOV.U32 R36, RZ, RZ, R151 ;  /* 0x000000ffff247224 */ /* 0x000fe200078e0097 */
[----:B------:R-:W-:Y:S01]  /*3cf00*/  SGXT R25, R25, 0x1 ;  /* 0x000000011919781a */ /* 0x000fe20000000200 */
[----:B------:R-:W-:Y:S01]  /*3cf10*/  IMAD.SHL.U32 R3, R32, 0x4, RZ ;  /* 0x0000000420037824 */ /* 0x000fe200078e00ff */
[----:B------:R-:W-:Y:S01]  /*3cf20*/  LDGSTS.E [R2+0x12500], desc[UR40][R220.64], P0 ;  /* 0x12500000dc027fae */ /* 0x000fe200081a1028 */
[----:B----4-:R-:W-:-:S02]  /*3cf30*/  IADD3 R28, P1, PT, R28, UR13, RZ ;  /* 0x0000000d1c1c7c10 */ /* 0x010fc4000ff3e0ff */
[----:B--2---:R-:W-:-:S03]  /*3cf40*/  IADD3 R24, P2, PT, R24, UR13, RZ ;  /* 0x0000000d18187c10 */ /* 0x004fc6000ff5e0ff */
[----:B------:R-:W-:Y:S04]  /*3cf50*/  STL [R1+0x1b84], R28 ;  /* 0x001b841c01007387 */ /* 0x000fe80000100800 */
[----:B------:R-:W5:Y:S01]  /*3cf60*/  LDL.LU R162, [R1+0x1e40] ;  /* 0x001e400001a27983 */ /* 0x000f620000300800 */
[----:B------:R-:W-:-:S03]  /*3cf70*/  IADD3.X R29, PT, PT, R29, UR9, RZ, P1, !PT ;  /* 0x000000091d1d7c10 */ /* 0x000fc60008ffe4ff */
[----:B------:R-:W5:Y:S04]  /*3cf80*/  LDL.LU R163, [R1+0x1e3c] ;  /* 0x001e3c0001a37983 */ /* 0x000f680000300800 */
[----:B------:R-:W5:Y:S04]  /*3cf90*/  LDL.LU R156, [R1+0x1e38] ;  /* 0x001e3800019c7983 */ /* 0x000f680000300800 */
[----:B------:R-:W5:Y:S04]  /*3cfa0*/  LDL.LU R157, [R1+0x1e34] ;  /* 0x001e3400019d7983 */ /* 0x000f680000300800 */
[----:B------:R-:W-:Y:S04]  /*3cfb0*/  STL [R1+0x1b80], R24 ;  /* 0x001b801801007387 */ /* 0x000fe80000100800 */
[----:B------:R-:W-:Y:S04]  /*3cfc0*/  STL [R1+0x1b7c], R29 ;  /* 0x001b7c1d01007387 */ /* 0x000fe80000100800 */
[----:B------:R-:W-:Y:S04]  /*3cfd0*/  STL.64 [R1+0x1640], R222 ;  /* 0x001640de01007387 */ /* 0x000fe80000100a00 */
[----:B------:R-:W5:Y:S04]  /*3cfe0*/  LDL.LU R158, [R1+0x1e30] ;  /* 0x001e3000019e7983 */ /* 0x000f680000300800 */
[----:B------:R-:W5:Y:S04]  /*3cff0*/  LDL.LU R159, [R1+0x1e2c] ;  /* 0x001e2c00019f7983 */ /* 0x000f680000300800 */
[----:B------:R-:W-:Y:S04]  /*3d000*/  STL.64 [R1+0x1638], R220 ;  /* 0x001638dc01007387 */ /* 0x000fe80000100a00 */
[----:B------:R-:W5:Y:S04]  /*3d010*/  LDL.LU R152, [R1+0x1e28] ;  /* 0x001e280001987983 */ /* 0x000f680000300800 */
[----:B------:R-:W5:Y:S04]  /*3d020*/  LDL.LU R153, [R1+0x1e24] ;  /* 0x001e240001997983 */ /* 0x000f680000300800 */
[----:B------:R-:W5:Y:S04]  /*3d030*/  LDL.LU R154, [R1+0x1e20] ;  /* 0x001e2000019a7983 */ /* 0x000f680000300800 */
[----:B------:R-:W5:Y:S04]  /*3d040*/  LDL.LU R155, [R1+0x1e1c] ;  /* 0x001e1c00019b7983 */ /* 0x000f680000300800 */
[----:B------:R-:W5:Y:S04]  /*3d050*/  LDL.LU R232, [R1+0x1e18] ;  /* 0x001e180001e87983 */ /* 0x000f680000300800 */
[----:B------:R-:W5:Y:S04]  /*3d060*/  LDL.LU R233, [R1+0x1e14] ;  /* 0x001e140001e97983 */ /* 0x000f680000300800 */
[----:B------:R-:W-:Y:S04]  /*3d070*/  STL.64 [R1+0x1630], R218 ;  /* 0x001630da01007387 */ /* 0x000fe80000100a00 */
        /* <DEDUP_REMOVED lines=11> */
[----:B------:R1:W-:Y:S04]  /*3d130*/  STL.64 [R1+0x1610], R20 ;  /* 0x0016101401007387 */ /* 0x0003e80000100a00 */
        /* <DEDUP_REMOVED lines=33> */
[----:B------:R-:W5:Y:S04]  /*3d350*/  LDL.LU R148, [R1+0x1d98] ;  /* 0x001d980001947983 */ /* 0x000f680000300800 */
[----:B------:R-:W5:Y:S01]  /*3d360*/  LDL.LU R149, [R1+0x1d94] ;  /* 0x001d940001957983 */ /* 0x000f620000300800 */
[----:B------:R-:W-:-:S03]  /*3d370*/  IMAD.MOV.U32 R33, RZ, RZ, R144 ;  /* 0x000000ffff217224 */ /* 0x000fc600078e0090 */
[----:B------:R-:W-:Y:S01]  /*3d380*/  STL.64 [R1+0x15b8], R50 ;  /* 0x0015b83201007387 */ /* 0x000fe20000100a00 */
[----:B------:R-:W-:-:S03]  /*3d390*/  IMAD.MOV.U32 R32, RZ, RZ, R145 ;  /* 0x000000ffff207224 */ /* 0x000fc600078e0091 */
[----:B------:R-:W5:Y:S04]  /*3d3a0*/  LDL.LU R150, [R1+0x1d90] ;  /* 0x001d900001967983 */ /* 0x000f680000300800 */
[----:B------:R-:W5:Y:S04]  /*3d3b0*/  LDL.LU R151, [R1+0x1d8c] ;  /* 0x001d8c0001977983 */ /* 0x000f680000300800 */
[----:B------:R-:W-:Y:S04]  /*3d3c0*/  STL.64 [R1+0x15b0], R48 ;  /* 0x0015b03001007387 */ /* 0x000fe80000100a00 */
[----:B------:R-:W5:Y:S04]  /*3d3d0*/  LDL.LU R144, [R1+0x1d88] ;  /* 0x001d880001907983 */ /* 0x000f680000300800 */
[----:B------:R-:W5:Y:S01]  /*3d3e0*/  LDL.LU R145, [R1+0x1d84] ;  /* 0x001d840001917983 */ /* 0x000f620000300800 */
[----:B------:R-:W-:-:S03]  /*3d3f0*/  LOP3.LUT R3, R3, 0x90, R25, 0x78, !PT ;  /* 0x0000009003037812 */ /* 0x000fc600078e7819 */
[----:B------:R-:W-:Y:S04]  /*3d400*/  STL.64 [R1+0x15a8], R44 ;  /* 0x0015a82c01007387 */ /* 0x000fe80000100a00 */
[----:B------:R-:W-:Y:S04]  /*3d410*/  LDGSTS.E [R2+0x12900], desc[UR40][R218.64], P0 ;  /* 0x12900000da027fae */ /* 0x000fe800081a1028 */
[----:B------:R-:W-:Y:S04]  /*3d420*/  STL.64 [R1+0x15a0], R40 ;  /* 0x0015a02801007387 */ /* 0x000fe80000100a00 */
[----:B------:R-:W-:Y:S04]  /*3d430*/  LDGSTS.E [R2+0x12d00], desc[UR40][R216.64], P0 ;  /* 0x12d00000d8027fae */ /* 0x000fe800081a1028 */
[----:B------:R-:W-:Y:S04]  /*3d440*/  STL.64 [R1+0x1598], R36 ;  /* 0x0015982401007387 */ /* 0x000fe80000100a00 */
[----:B------:R-:W-:Y:S04]  /*3d450*/  LDGSTS.E [R2+0x13100], desc[UR40][R64.64], P0 ;  /* 0x1310000040027fae */ /* 0x000fe800081a1028 */
[----:B------:R-:W-:Y:S04]  /*3d460*/  STL.64 [R1+0x1590], R32 ;  /* 0x0015902001007387 */ /* 0x000fe80000100a00 */
[----:B------:R-:W-:Y:S04]  /*3d470*/  LDGSTS.E [R2+0x13500], desc[UR40][R62.64], P0 ;  /* 0x135000003e027fae */ /* 0x000fe800081a1028 */
[----:B------:R-:W-:Y:S04]  /*3d480*/  LDGSTS.E [R2+0x13900], desc[UR40][R20.64], P0 ;  /* 0x1390000014027fae */ /* 0x000fe800081a1028 */
[----:B------:R-:W4:Y:S04]  /*3d490*/  LDL.LU R25, [R1+0x1b74] ;  /* 0x001b740001197983 */ /* 0x000f280000300800 */
[----:B------:R-:W-:Y:S04]  /*3d4a0*/  LDGSTS.E [R2+0x13d00], desc[UR40][R18.64], P0 ;  /* 0x13d0000012027fae */ /* 0x000fe800081a1028 */
[----:B-1----:R-:W4:Y:S04]  /*3d4b0*/  LDL.LU R20, [R1+0x1b78] ;  /* 0x001b780001147983 */ /* 0x002f280000300800 */
[----:B------:R-:W-:Y:S04]  /*3d4c0*/  LDGSTS.E [R2+0x14100], desc[UR40][R16.64], P0 ;  /* 0x1410000010027fae */ /* 0x000fe800081a1028 */
[----:B--2---:R-:W2:Y:S04]  /*3d4d0*/  LDL.LU R18, [R1+0x1b70] ;  /* 0x001b700001127983 */ /* 0x004ea80000300800 */
[----:B------:R-:W2:Y:S04]  /*3d4e0*/  LDL.LU R21, [R1+0x1b6c] ;  /* 0x001b6c0001157983 */ /* 0x000ea80000300800 */
[----:B---3--:R-:W3:Y:S04]  /*3d4f0*/  LDL.LU R16, [R1+0x1b68] ;  /* 0x001b680001107983 */ /* 0x008ee80000300800 */
[----:B------:R-:W-:Y:S04]  /*3d500*/  LDGSTS.E [R2+0x14500], desc[UR40][R60.64], P0 ;  /* 0x145000003c027fae */ /* 0x000fe800081a1028 */
[----:B------:R-:W3:Y:S04]  /*3d510*/  LDL.LU R19, [R1+0x1b64] ;  /* 0x001b640001137983 */ /* 0x000ee80000300800 */
[----:B------:R-:W-:Y:S04]  /*3d520*/  LDGSTS.E [R2+0x14900], desc[UR40][R14.64], P0 ;  /* 0x149000000e027fae */ /* 0x000fe800081a1028 */
[----:B------:R-:W-:Y:S04]  /*3d530*/  LDGSTS.E [R2+0x14d00], desc[UR40][R12.64], P0 ;  /* 0x14d000000c027fae */ /* 0x000fe800081a1028 */
[----:B------:R-:W-:Y:S04]  /*3d540*/  LDGSTS.E [R2+0x15100], desc[UR40][R58.64], P0 ;  /* 0x151000003a027fae */ /* 0x000fe800081a1028 */
[----:B----4-:R-:W4:Y:S04]  /*3d550*/  LDL.LU R14, [R1+0x1b60] ;  /* 0x001b6000010e7983 */ /* 0x010f280000300800 */
[----:B------:R-:W-:Y:S04]  /*3d560*/  LDGSTS.E [R2+0x15500], desc[UR40][R56.64], P0 ;  /* 0x1550000038027fae */ /* 0x000fe800081a1028 */
[----:B------:R-:W-:Y:S04]  /*3d570*/  LDGSTS.E [R2+0x15900], desc[UR40][R10.64], P0 ;  /* 0x159000000a027fae */ /* 0x000fe800081a1028 */
[----:B------:R-:W-:Y:S01]  /*3d580*/  LDGSTS.E [R2+0x15d00], desc[UR40][R54.64], P0 ;  /* 0x15d0000036027fae */ /* 0x000fe200081a1028 */
[----:B------:R-:W-:-:S03]  /*3d590*/  LOP3.LUT R3, R3, 0x40, RZ, 0x3c, !PT ;  /* 0x0000004003037812 */ /* 0x000fc600078e3cff */
[----:B------:R-:W-:Y:S04]  /*3d5a0*/  LDGSTS.E [R2+0x16100], desc[UR40][R52.64], P0 ;  /* 0x1610000034027fae */ /* 0x000fe800081a1028 */
        /* <DEDUP_REMOVED lines=13> */
[----:B------:R1:W-:Y:S02]  /*3d680*/  LDGSTS.E [R2+0x17d00], desc[UR40][R4.64], P0 ;  /* 0x17d0000004027fae */ /* 0x0003e400081a1028 */
[----:B-1----:R-:W-:-:S02]  /*3d690*/  IMAD.MOV.U32 R4, RZ, RZ, R28 ;  /* 0x000000ffff047224 */ /* 0x002fc400078e001c */
[----:B------:R-:W-:-:S05]  /*3d6a0*/  IMAD.MOV.U32 R5, RZ, RZ, R29 ;  /* 0x000000ffff057224 */ /* 0x000fca00078e001d */
[----:B------:R1:W-:Y:S02]  /*3d6b0*/  LDGSTS.E [R3+0x10200], desc[UR40][R4.64], P0 ;  /* 0x1020000004037fae */ /* 0x0003e400081a1028 */
[----:B-1----:R-:W-:Y:S01]  /*3d6c0*/  IMAD.MOV.U32 R4, RZ, RZ, R24 ;  /* 0x000000ffff047224 */ /* 0x002fe200078e0018 */
[----:B------:R-:W-:Y:S02]  /*3d6d0*/  IADD3.X R25, PT, PT, R25, UR9, RZ, P2, !PT ;  /* 0x0000000919197c10 */ /* 0x000fe400097fe4ff */
[----:B------:R-:W-:-:S05]  /*3d6e0*/  IADD3 R20, P1, PT, R20, UR13, RZ ;  /* 0x0000000d14147c10 */ /* 0x000fca000ff3e0ff */
[----:B------:R-:W-:Y:S01]  /*3d6f0*/  STL [R1+0x1b78], R20 ;  /* 0x001b781401007387 */ /* 0x000fe20000100800 */
[----:B--2---:R-:W-:-:S03]  /*3d700*/  IADD3 R18, P2, PT, R18, UR13, RZ ;  /* 0x0000000d12127c10 */ /* 0x004fc6000ff5e0ff */
[----:B------:R-:W-:Y:S01]  /*3d710*/  STL [R1+0x1b74], R25 ;  /* 0x001b741901007387 */ /* 0x000fe20000100800 */
[----:B------:R-:W-:-:S03]  /*3d720*/  IADD3.X R21, PT, PT, R21, UR9, RZ, P1, !PT ;  /* 0x0000000915157c10 */ /* 0x000fc60008ffe4ff */
[----:B------:R-:W-:Y:S01]  /*3d730*/  STL [R1+0x1b70], R18 ;  /* 0x001b701201007387 */ /* 0x000fe20000100800 */
[----:B---3--:R-:W-:-:S03]  /*3d740*/  IADD3 R16, P1, PT, R16, UR13, RZ ;  /* 0x0000000d10107c10 */ /* 0x008fc6000ff3e0ff */
[----:B------:R1:W-:Y:S04]  /*3d750*/  STL [R1+0x1b6c], R21 ;  /* 0x001b6c1501007387 */ /* 0x0003e80000100800 */
[----:B------:R-:W2:Y:S01]  /*3d760*/  LDL.LU R28, [R1+0x1b44] ;  /* 0x001b4400011c7983 */ /* 0x000ea20000300800 */
[----:B------:R-:W-:-:S03]  /*3d770*/  IADD3.X R19, PT, PT, R19, UR9, RZ, P2, !PT ;  /* 0x0000000913137c10 */ /* 0x000fc600097fe4ff */
[----:B------:R-:W-:Y:S04]  /*3d780*/  STL [R1+0x1b68], R16 ;  /* 0x001b681001007387 */ /* 0x000fe80000100800 */
[----:B------:R3:W-:Y:S04]  /*3d790*/  STL [R1+0x1b64], R19 ;  /* 0x001b641301007387 */ /* 0x0007e80000100800 */
[----:B------:R-:W2:Y:S01]  /*3d7a0*/  LDL.LU R24, [R1+0x1b40] ;  /* 0x001b400001187983 */ /* 0x000ea20000300800 */
[----:B----4-:R-:W-:-:S05]  /*3d7b0*/  IADD3 R14, P2, PT, R14, UR13, RZ ;  /* 0x0000000d0e0e7c10 */ /* 0x010fca000ff5e0ff */
[----:B------:R-:W-:Y:S04]  /*3d7c0*/  STL [R1+0x1b60], R14 ;  /* 0x001b600e01007387 */ /* 0x000fe80000100800 */
[----:B------:R-:W4:Y:S01]  /*3d7d0*/  LDL.LU R29, [R1+0x1b3c] ;  /* 0x001b3c00011d7983 */ /* 0x000f220000300800 */
[----:B------:R-:W-:Y:S02]  /*3d7e0*/  IMAD.MOV.U32 R5, RZ, RZ, R25 ;  /* 0x000000ffff057224 */ /* 0x000fe400078e0019 */
[----:B------:R-:W-:Y:S02]  /*3d7f0*/  IMAD.MOV.U32 R223, RZ, RZ, R146 ;  /* 0x000000ffffdf7224 */ /* 0x000fe400078e0092 */
[----:B------:R-:W-:Y:S01]  /*3d800*/  IMAD.MOV.U32 R222, RZ, RZ, R147 ;  /* 0x000000ffffde7224 */ /* 0x000fe200078e0093 */
[----:B------:R1:W-:Y:S01]  /*3d810*/  LDGSTS.E [R3+0x10600], desc[UR40][R4.64], P0 ;  /* 0x1060000004037fae */ /* 0x0003e200081a1028 */
[----:B------:R-:W-:-:S02]  /*3d820*/  IADD3 R12, P3, PT, R12, UR13, RZ ;  /* 0x0000000d0c0c7c10 */ /* 0x000fc4000ff7e0ff */
[----:B------:R-:W-:Y:S02]  /*3d830*/  IADD3.X R17, PT, PT, R17, UR9, RZ, P1, !PT ;  /* 0x0000000911117c10 */ /* 0x000fe40008ffe4ff */
[----:B------:R-:W-:-:S03]  /*3d840*/  IADD3 R10, P1, PT, R10, UR13, RZ ;  /* 0x0000000d0a0a7c10 */ /* 0x000fc6000ff3e0ff */
[----:B------:R1:W-:Y:S04]  /*3d850*/  STL [R1+0x1b5c], R17 ;  /* 0x001b5c1101007387 */ /* 0x0003e80000100800 */
[----:B------:R-:W-:Y:S01]  /*3d860*/  STL [R1+0x1b58], R12 ;  /* 0x001b580c01007387 */ /* 0x000fe20000100800 */
[----:B------:R-:W-:-:S03]  /*3d870*/  IADD3.X R15, PT, PT, R15, UR9, RZ, P2, !PT ;  /* 0x000000090f0f7c10 */ /* 0x000fc600097fe4ff */
[----:B------:R-:W-:Y:S01]  /*3d880*/  STL [R1+0x1b50], R10 ;  /* 0x001b500a01007387 */ /* 0x000fe20000100800 */
[----:B------:R-:W-:-:S03]  /*3d890*/  IADD3.X R13, PT, PT, R13, UR9, RZ, P3, !PT ;  /* 0x000000090d0d7c10 */ /* 0x000fc60009ffe4ff */
[----:B------:R3:W-:Y:S01]  /*3d8a0*/  STL [R1+0x1b54], R15 ;  /* 0x001b540f01007387 */ /* 0x0007e20000100800 */
[----:B------:R-:W-:-:S03]  /*3d8b0*/  IADD3.X R11, PT, PT, R11, UR9, RZ, P1, !PT ;  /* 0x000000090b0b7c10 */ /* 0x000fc60008ffe4ff */
[----:B------:R3:W-:Y:S01]  /*3d8c0*/  STL [R1+0x1b4c], R13 ;  /* 0x001b4c0d01007387 */ /* 0x0007e20000100800 */
[----:B-1----:R-:W-:-:S03]  /*3d8d0*/  IMAD.MOV.U32 R4, RZ, RZ, R20 ;  /* 0x000000ffff047224 */ /* 0x002fc600078e0014 */
[----:B------:R1:W-:Y:S01]  /*3d8e0*/  STL [R1+0x1b48], R11 ;  /* 0x001b480b01007387 */ /* 0x0003e20000100800 */
[----:B------:R-:W-:Y:S02]  /*3d8f0*/  IMAD.MOV.U32 R5, RZ, RZ, R21 ;  /* 0x000000ffff057224 */ /* 0x000fe400078e0015 */
[----:B------:R-:W-:Y:S02]  /*3d900*/  IMAD.MOV.U32 R221, RZ, RZ, R140 ;  /* 0x000000ffffdd7224 */ /* 0x000fe400078e008c */
[----:B------:R-:W-:Y:S01]  /*3d910*/  IMAD.MOV.U32 R220, RZ, RZ, R141 ;  /* 0x000000ffffdc7224 */ /* 0x000fe200078e008d */
[----:B------:R1:W-:Y:S01]  /*3d920*/  LDGSTS.E [R3+0x10a00], desc[UR40][R4.64], P0 ;  /* 0x10a0000004037fae */ /* 0x0003e200081a1028 */
        /* <DEDUP_REMOVED lines=11> */
[----:B---3--:R-:W-:Y:S02]  /*3d9e0*/  IMAD.MOV.U32 R19, RZ, RZ, R106 ;  /* 0x000000ffff137224 */ /* 0x008fe400078e006a */
[----:B------:R-:W-:Y:S02]  /*3d9f0*/  IMAD.MOV.U32 R18, RZ, RZ, R107 ;  /* 0x000000ffff127224 */ /* 0x000fe400078e006b */
[----:B-1----:R-:W-:Y:S02]  /*3da00*/  IMAD.MOV.U32 R4, RZ, RZ, R16 ;  /* 0x000000ffff047224 */ /* 0x002fe400078e0010 */
[----:B------:R-:W-:Y:S02]  /*3da10*/  IMAD.MOV.U32 R5, RZ, RZ, R17 ;  /* 0x000000ffff057224 */ /* 0x000fe400078e0011 */
[----:B------:R-:W-:-:S03]  /*3da20*/  IMAD.MOV.U32 R17, RZ, RZ, R100 ;  /* 0x000000ffff117224 */ /* 0x000fc600078e0064 */
[----:B------:R1:W-:Y:S01]  /*3da30*/  LDGSTS.E [R3+0x11200], desc[UR40][R4.64], P0 ;  /* 0x1120000004037fae */ /* 0x0003e200081a1028 */
        /* <DEDUP_REMOVED lines=8> */
[----:B------:R-:W3:Y:S01]  /*3dac0*/  S2R R25, SR_TID.X ;  /* 0x0000000000197919 */ /* 0x000ee20000002100 */
        /* <DEDUP_REMOVED lines=28> */
[----:B------:R-:W-:Y:S01]  /*3dc90*/  IMAD.MOV.U32 R36, RZ, RZ, R73 ;  /* 0x000000ffff247224 */ /* 0x000fe200078e0049 */
[----:B---3--:R-:W-:Y:S01]  /*3dca0*/  SHF.R.S32.HI R25, RZ, 0x5, R25 ;  /* 0x00000005ff197819 */ /* 0x008fe20000011419 */
[----:B------:R-:W-:Y:S01]  /*3dcb0*/  IMAD.MOV.U32 R33, RZ, RZ, R74 ;  /* 0x000000ffff217224 */ /* 0x000fe200078e004a */
[----:B------:R1:W-:Y:S01]  /*3dcc0*/  LDGSTS.E [R3+0x11e00], desc[UR40][R4.64], P0 ;  /* 0x11e0000004037fae */ /* 0x0003e200081a1028 */
[----:B------:R-:W-:Y:S01]  /*3dcd0*/  IMAD.MOV.U32 R32, RZ, RZ, R75 ;  /* 0x000000ffff207224 */ /* 0x000fe200078e004b */
[----:B------:R-:W-:Y:S01]  /*3dce0*/  SGXT R25, R25, 0x1 ;  /* 0x000000011919781a */ /* 0x000fe20000000200 */
[----:B------:R-:W-:Y:S01]  /*3dcf0*/  IMAD.SHL.U32 R2, R47, 0x4, RZ ;  /* 0x000000042f027824 */ /* 0x000fe200078e00ff */
[----:B------:R3:W-:Y:S04]  /*3dd00*/  LDGSTS.E [R3+0x12200], desc[UR40][R222.64], P0 ;  /* 0x12200000de037fae */ /* 0x0007e800081a1028 */
[----:B------:R1:W-:Y:S01]  /*3dd10*/  LDGSTS.E [R3+0x12600], desc[UR40][R220.64], P0 ;  /* 0x12600000dc037fae */ /* 0x0003e200081a1028 */
[----:B--2---:R-:W-:-:S02]  /*3dd20*/  IADD3 R28, P1, PT, R28, UR13, RZ ;  /* 0x0000000d1c1c7c10 */ /* 0x004fc4000ff3e0ff */
[----:B------:R-:W-:-:S03]  /*3dd30*/  IADD3 R24, P2, PT, R24, UR13, RZ ;  /* 0x0000000d18187c10 */ /* 0x000fc6000ff5e0ff */
[----:B------:R-:W-:Y:S04]  /*3dd40*/  STL [R1+0x1b44], R28 ;  /* 0x001b441c01007387 */ /* 0x000fe80000100800 */
[----:B------:R-:W5:Y:S04]  /*3dd50*/  LDL.LU R146, [R1+0x1d80] ;  /* 0x001d800001927983 */ /* 0x000f680000300800 */
[----:B------:R-:W5:Y:S04]  /*3dd60*/  LDL.LU R147, [R1+0x1d7c] ;  /* 0x001d7c0001937983 */ /* 0x000f680000300800 */
[----:B------:R-:W5:Y:S01]  /*3dd70*/  LDL.LU R140, [R1+0x1d78] ;  /* 0x001d7800018c7983 */ /* 0x000f620000300800 */
[----:B----4-:R-:W-:-:S03]  /*3dd80*/  IADD3.X R29, PT, PT, R29, UR9, RZ, P1, !PT ;  /* 0x000000091d1d7c10 */ /* 0x010fc60008ffe4ff */
        /* <DEDUP_REMOVED lines=60> */
[----:B------:R-:W5:Y:S01]  /*3e150*/  LDL.LU R73, [R1+0x1cd4] ;  /* 0x001cd40001497983 */ /* 0x000f620000300800 */
[----:B-1----:R-:W-:-:S03]  /*3e160*/  IMAD.MOV.U32 R5, RZ, RZ, R68 ;  /* 0x000000ffff057224 */ /* 0x002fc600078e0044 */
[----:B------:R-:W-:Y:S01]  /*3e170*/  STL.64 [R1+0x14f0], R48 ;  /* 0x0014f03001007387 */ /* 0x000fe20000100a00 */
[----:B------:R-:W-:-:S03]  /*3e180*/  IMAD.MOV.U32 R4, RZ, RZ, R69 ;  /* 0x000000ffff047224 */ /* 0x000fc600078e0045 */
[----:B------:R-:W5:Y:S04]  /*3e190*/  LDL.LU R74, [R1+0x1cd0] ;  /* 0x001cd000014a7983 */ /* 0x000f680000300800 */
[----:B------:R-:W5:Y:S04]  /*3e1a0*/  LDL.LU R75, [R1+0x1ccc] ;  /* 0x001ccc00014b7983 */ /* 0x000f680000300800 */
[----:B------:R1:W-:Y:S04]  /*3e1b0*/  STL.64 [R1+0x14e8], R44 ;  /* 0x0014e82c01007387 */ /* 0x0003e80000100a00 */
[----:B------:R-:W5:Y:S04]  /*3e1c0*/  LDL.LU R68, [R1+0x1cc8] ;  /* 0x001cc80001447983 */ /* 0x000f680000300800 */
[----:B------:R-:W5:Y:S01]  /*3e1d0*/  LDL.LU R69, [R1+0x1cc4] ;  /* 0x001cc40001457983 */ /* 0x000f620000300800 */
[----:B------:R-:W-:-:S03]  /*3e1e0*/  LOP3.LUT R2, R2, 0x90, R25, 0x78, !PT ;  /* 0x0000009002027812 */ /* 0x000fc600078e7819 */
[----:B------:R1:W-:Y:S04]  /*3e1f0*/  STL.64 [R1+0x14e0], R40 ;  /* 0x0014e02801007387 */ /* 0x0003e80000100a00 */
[----:B------:R1:W-:Y:S04]  /*3e200*/  STL.64 [R1+0x14d8], R36 ;  /* 0x0014d82401007387 */ /* 0x0003e80000100a00 */
[----:B------:R1:W-:Y:S04]  /*3e210*/  LDGSTS.E [R3+0x12a00], desc[UR40][R218.64], P0 ;  /* 0x12a00000da037fae */ /* 0x0003e800081a1028 */
[----:B------:R1:W-:Y:S04]  /*3e220*/  STL.64 [R1+0x14d0], R32 ;  /* 0x0014d02001007387 */ /* 0x0003e80000100a00 */
[----:B------:R1:W-:Y:S04]  /*3e230*/  LDGSTS.E [R3+0x12e00], desc[UR40][R216.64], P0 ;  /* 0x12e00000d8037fae */ /* 0x0003e800081a1028 */
[----:B------:R1:W-:Y:S04]  /*3e240*/  STL.64 [R1+0x14c8], R4 ;  /* 0x0014c80401007387 */ /* 0x0003e80000100a00 */
[----:B------:R1:W-:Y:S04]  /*3e250*/  LDGSTS.E [R3+0x13200], desc[UR40][R64.64], P0 ;  /* 0x1320000040037fae */ /* 0x0003e800081a1028 */
[----:B------:R-:W-:Y:S04]  /*3e260*/  LDGSTS.E [R3+0x13600], desc[UR40][R20.64], P0 ;  /* 0x1360000014037fae */ /* 0x000fe800081a1028 */
[----:B------:R-:W3:Y:S04]  /*3e270*/  LDL.LU R25, [R1+0x1b34] ;  /* 0x001b340001197983 */ /* 0x000ee80000300800 */
[----:B------:R-:W-:Y:S04]  /*3e280*/  LDGSTS.E [R3+0x13a00], desc[UR40][R18.64], P0 ;  /* 0x13a0000012037fae */ /* 0x000fe800081a1028 */
[----:B--2---:R-:W2:Y:S04]  /*3e290*/  LDL.LU R20, [R1+0x1b38] ;  /* 0x001b380001147983 */ /* 0x004ea80000300800 */
[----:B------:R-:W-:Y:S04]  /*3e2a0*/  LDGSTS.E [R3+0x13e00], desc[UR40][R16.64], P0 ;  /* 0x13e0000010037fae */ /* 0x000fe800081a1028 */
[----:B----4-:R-:W4:Y:S04]  /*3e2b0*/  LDL.LU R18, [R1+0x1b30] ;  /* 0x001b300001127983 */ /* 0x010f280000300800 */
[----:B------:R-:W4:Y:S04]  /*3e2c0*/  LDL.LU R21, [R1+0x1b2c] ;  /* 0x001b2c0001157983 */ /* 0x000f280000300800 */
[----:B------:R-:W-:Y:S04]  /*3e2d0*/  LDGSTS.E [R3+0x14200], desc[UR40][R14.64], P0 ;  /* 0x142000000e037fae */ /* 0x000fe800081a1028 */
[----:B------:R-:W4:Y:S04]  /*3e2e0*/  LDL.LU R16, [R1+0x1b28] ;  /* 0x001b280001107983 */ /* 0x000f280000300800 */
[----:B------:R-:W-:Y:S04]  /*3e2f0*/  LDGSTS.E [R3+0x14600], desc[UR40][R12.64], P0 ;  /* 0x146000000c037fae */ /* 0x000fe800081a1028 */
[----:B------:R-:W4:Y:S04]  /*3e300*/  LDL.LU R19, [R1+0x1b24] ;  /* 0x001b240001137983 */ /* 0x000f280000300800 */
[----:B------:R-:W4:Y:S04]  /*3e310*/  LDL.LU R14, [R1+0x1b20] ;  /* 0x001b2000010e7983 */ /* 0x000f280000300800 */
[----:B------:R1:W-:Y:S04]  /*3e320*/  LDGSTS.E [R3+0x14a00], desc[UR40][R62.64], P0 ;  /* 0x14a000003e037fae */ /* 0x0003e800081a1028 */
[----:B------:R-:W4:Y:S04]  /*3e330*/  LDL.LU R12, [R1+0x1b18] ;  /* 0x001b1800010c7983 */ /* 0x000f280000300800 */
[----:B------:R-:W-:Y:S01]  /*3e340*/  LDGSTS.E [R3+0x14e00], desc[UR40][R10.64], P0 ;  /* 0x14e000000a037fae */ /* 0x000fe200081a1028 */
[----:B---3--:R-:W-:-:S02]  /*3e350*/  IMAD.MOV.U32 R223, RZ, RZ, R70 ;  /* 0x000000ffffdf7224 */ /* 0x008fc400078e0046 */
[----:B------:R-:W-:Y:S01]  /*3e360*/  IMAD.MOV.U32 R222, RZ, RZ, R71 ;  /* 0x000000ffffde7224 */ /* 0x000fe200078e0047 */
[----:B------:R3:W-:Y:S01]  /*3e370*/  LDGSTS.E [R3+0x15200], desc[UR40][R60.64], P0 ;  /* 0x152000003c037fae */ /* 0x0007e200081a1028 */
[----:B------:R-:W-:Y:S02]  /*3e380*/  IMAD.MOV.U32 R221, RZ, RZ, R236 ;  /* 0x000000ffffdd7224 */ /* 0x000fe400078e00ec */
[----:B------:R-:W-:Y:S01]  /*3e390*/  IMAD.MOV.U32 R220, RZ, RZ, R237 ;  /* 0x000000ffffdc7224 */ /* 0x000fe200078e00ed */
[----:B------:R1:W-:Y:S04]  /*3e3a0*/  LDGSTS.E [R3+0x15600], desc[UR40][R58.64], P0 ;  /* 0x156000003a037fae */ /* 0x0003e800081a1028 */
[----:B------:R-:W4:Y:S04]  /*3e3b0*/  LDL.LU R10, [R1+0x1b10] ;  /* 0x001b1000010a7983 */ /* 0x000f280000300800 */
[----:B------:R-:W4:Y:S04]  /*3e3c0*/  LDL.LU R17, [R1+0x1b1c] ;  /* 0x001b1c0001117983 */ /* 0x000f280000300800 */
[----:B------:R-:W4:Y:S04]  /*3e3d0*/  LDL.LU R15, [R1+0x1b14] ;  /* 0x001b1400010f7983 */ /* 0x000f280000300800 */
[----:B------:R-:W4:Y:S04]  /*3e3e0*/  LDL.LU R13, [R1+0x1b0c] ;  /* 0x001b0c00010d7983 */ /* 0x000f280000300800 */
[----:B------:R-:W4:Y:S01]  /*3e3f0*/  LDL.LU R11, [R1+0x1b08] ;  /* 0x001b0800010b7983 */ /* 0x000f220000300800 */
[----:B-1----:R-:W-:-:S02]  /*3e400*/  IMAD.MOV.U32 R219, RZ, RZ, R238 ;  /* 0x000000ffffdb7224 */ /* 0x002fc400078e00ee */
[----:B------:R-:W-:Y:S01]  /*3e410*/  IMAD.MOV.U32 R218, RZ, RZ, R239 ;  /* 0x000000ffffda7224 */ /* 0x000fe200078e00ef */
[----:B------:R1:W-:Y:S01]  /*3e420*/  LDGSTS.E [R3+0x15a00], desc[UR40][R56.64], P0 ;  /* 0x15a0000038037fae */ /* 0x0003e200081a1028 */
[----:B------:R-:W-:Y:S02]  /*3e430*/  IMAD.MOV.U32 R217, RZ, RZ, R204 ;  /* 0x000000ffffd97224 */ /* 0x000fe400078e00cc */
[----:B------:R-:W-:Y:S01]  /*3e440*/  IMAD.MOV.U32 R216, RZ, RZ, R205 ;  /* 0x000000ffffd87224 */ /* 0x000fe200078e00cd */
[----:B------:R1:W-:Y:S01]  /*3e450*/  LDGSTS.E [R3+0x15e00], desc[UR40][R54.64], P0 ;  /* 0x15e0000036037fae */ /* 0x0003e200081a1028 */
[----:B------:R-:W-:Y:S02]  /*3e460*/  IMAD.MOV.U32 R65, RZ, RZ, R206 ;  /* 0x000000ffff417224 */ /* 0x000fe400078e00ce */
[----:B------:R-:W-:Y:S01]  /*3e470*/  IMAD.MOV.U32 R64, RZ, RZ, R207 ;  /* 0x000000ffff407224 */ /* 0x000fe200078e00cf */
[----:B------:R1:W-:Y:S01]  /*3e480*/  LDGSTS.E [R3+0x16200], desc[UR40][R52.64], P0 ;  /* 0x1620000034037fae */ /* 0x0003e200081a1028 */
[----:B------:R-:W-:-:S02]  /*3e490*/  IMAD.MOV.U32 R63, RZ, RZ, R208 ;  /* 0x000000ffff3f7224 */ /* 0x000fc400078e00d0 */
[----:B------:R-:W-:Y:S01]  /*3e4a0*/  IMAD.MOV.U32 R62, RZ, RZ, R209 ;  /* 0x000000ffff3e7224 */ /* 0x000fe200078e00d1 */
[----:B------:R-:W-:Y:S01]  /*3e4b0*/  LDGSTS.E [R3+0x16600], desc[UR40][R50.64], P0 ;  /* 0x1660000032037fae */ /* 0x000fe200081a1028 */
[----:B---3--:R-:W-:Y:S02]  /*3e4c0*/  IMAD.MOV.U32 R61, RZ, RZ, R210 ;  /* 0x000000ffff3d7224 */ /* 0x008fe400078e00d2 */
[----:B------:R-:W-:Y:S01]  /*3e4d0*/  IMAD.MOV.U32 R60, RZ, RZ, R211 ;  /* 0x000000ffff3c7224 */ /* 0x000fe200078e00d3 */
[----:B------:R-:W-:Y:S01]  /*3e4e0*/  LDGSTS.E [R3+0x16a00], desc[UR40][R48.64], P0 ;  /* 0x16a0000030037fae */ /* 0x000fe200081a1028 */
[----:B------:R-:W-:Y:S02]  /*3e4f0*/  IMAD.MOV.U32 R59, RZ, RZ, R212 ;  /* 0x000000ffff3b7224 */ /* 0x000fe400078e00d4 */
[----:B------:R-:W-:Y:S01]  /*3e500*/  IMAD.MOV.U32 R58, RZ, RZ, R213 ;  /* 0x000000ffff3a7224 */ /* 0x000fe200078e00d5 */
[----:B------:R3:W-:Y:S01]  /*3e510*/  LDGSTS.E [R3+0x16e00], desc[UR40][R44.64], P0 ;  /* 0x16e000002c037fae */ /* 0x0007e200081a1028 */
        /* <DEDUP_REMOVED lines=8> */
[----:B------:R3:W-:Y:S02]  /*3e5a0*/  LDGSTS.E [R3+0x17a00], desc[UR40][R32.64], P0 ;  /* 0x17a0000020037fae */ /* 0x0007e400081a1028 */
[----:B---3--:R-:W-:-:S02]  /*3e5b0*/  IMAD.MOV.U32 R45, RZ, RZ, R244 ;  /* 0x000000ffff2d7224 */ /* 0x008fc400078e00f4 */
[----:B------:R-:W-:Y:S01]  /*3e5c0*/  IMAD.MOV.U32 R44, RZ, RZ, R245 ;  /* 0x000000ffff2c7224 */ /* 0x000fe200078e00f5 */
[----:B------:R3:W-:Y:S01]  /*3e5d0*/  LDGSTS.E [R3+0x17e00], desc[UR40][R4.64], P0 ;  /* 0x17e0000004037fae */ /* 0x0007e200081a1028 */
[----:B-1----:R-:W-:Y:S02]  /*3e5e0*/  IMAD.MOV.U32 R41, RZ, RZ, R246 ;  /* 0x000000ffff297224 */ /* 0x002fe400078e00f6 */
[----:B------:R-:W-:Y:S02]  /*3e5f0*/  IMAD.MOV.U32 R40, RZ, RZ, R247 ;  /* 0x000000ffff287224 */ /* 0x000fe400078e00f7 */
[----:B------:R-:W-:Y:S02]  /*3e600*/  IMAD.MOV.U32 R37, RZ, RZ, R248 ;  /* 0x000000ffff257224 */ /* 0x000fe400078e00f8 */
[----:B------:R-:W-:Y:S02]  /*3e610*/  IMAD.MOV.U32 R36, RZ, RZ, R249 ;  /* 0x000000ffff247224 */ /* 0x000fe400078e00f9 */
[----:B------:R-:W-:-:S02]  /*3e620*/  IMAD.MOV.U32 R33, RZ, RZ, R250 ;  /* 0x000000ffff217224 */ /* 0x000fc400078e00fa */
[----:B------:R-:W-:Y:S02]  /*3e630*/  IMAD.MOV.U32 R32, RZ, RZ, R251 ;  /* 0x000000ffff207224 */ /* 0x000fe400078e00fb */
[----:B---3--:R-:W-:Y:S02]  /*3e640*/  IMAD.MOV.U32 R4, RZ, RZ, R28 ;  /* 0x000000ffff047224 */ /* 0x008fe400078e001c */
[----:B------:R-:W-:Y:S01]  /*3e650*/  IMAD.MOV.U32 R28, RZ, RZ, R252 ;  /* 0x000000ffff1c7224 */ /* 0x000fe200078e00fc */
[----:B------:R-:W-:Y:S02]  /*3e660*/  IADD3.X R25, PT, PT, R25, UR9, RZ, P2, !PT ;  /* 0x0000000919197c10 */ /* 0x000fe400097fe4ff */
[----:B--2---:R-:W-:Y:S02]  /*3e670*/  IADD3 R20, P1, PT, R20, UR13, RZ ;  /* 0x0000000d14147c10 */ /* 0x004fe4000ff3e0ff */
[----:B----4-:R-:W-:-:S03]  /*3e680*/  IADD3 R18, P2, PT, R18, UR13, RZ ;  /* 0x0000000d12127c10 */ /* 0x010fc6000ff5e0ff */
[----:B------:R-:W-:Y:S01]  /*3e690*/  STL [R1+0x1b38], R20 ;  /* 0x001b381401007387 */ /* 0x000fe20000100800 */
[----:B------:R-:W-:-:S03]  /*3e6a0*/  IADD3.X R21, PT, PT, R21, UR9, RZ, P1, !PT ;  /* 0x0000000915157c10 */ /* 0x000fc60008ffe4ff */
[----:B------:R1:W-:Y:S01]  /*3e6b0*/  STL [R1+0x1b34], R25 ;  /* 0x001b341901007387 */ /* 0x0003e20000100800 */
[----:B------:R-:W-:-:S03]  /*3e6c0*/  IADD3 R16, P1, PT, R16, UR13, RZ ;  /* 0x0000000d10107c10 */ /* 0x000fc6000ff3e0ff */
[----:B------:R-:W-:Y:S04]  /*3e6d0*/  STL [R1+0x1b30], R18 ;  /* 0x001b301201007387 */ /* 0x000fe80000100800 */
[----:B------:R2:W-:Y:S01]  /*3e6e0*/  STL [R1+0x1b2c], R21 ;  /* 0x001b2c1501007387 */ /* 0x0005e20000100800 */
[----:B------:R-:W-:-:S03]  /*3e6f0*/  IADD3.X R19, PT, PT, R19, UR9, RZ, P2, !PT ;  /* 0x0000000913137c10 */ /* 0x000fc600097fe4ff */
[----:B------:R-:W-:Y:S01]  /*3e700*/  STL [R1+0x1b28], R16 ;  /* 0x001b281001007387 */ /* 0x000fe20000100800 */
[----:B------:R-:W-:-:S03]  /*3e710*/  IADD3 R14, P2, PT, R14, UR13, RZ ;  /* 0x0000000d0e0e7c10 */ /* 0x000fc6000ff5e0ff */
[----:B------:R3:W-:Y:S01]  /*3e720*/  STL [R1+0x1b24], R19 ;  /* 0x001b241301007387 */ /* 0x0007e20000100800 */
[----:B------:R-:W-:-:S03]  /*3e730*/  IADD3 R12, P3, PT, R12, UR13, RZ ;  /* 0x0000000d0c0c7c10 */ /* 0x000fc6000ff7e0ff */
[----:B------:R-:W-:Y:S01]  /*3e740*/  STL [R1+0x1b20], R14 ;  /* 0x001b200e01007387 */ /* 0x000fe20000100800 */
[----:B------:R-:W-:Y:S02]  /*3e750*/  IADD3.X R17, PT, PT, R17, UR9, RZ, P1, !PT ;  /* 0x0000000911117c10 */ /* 0x000fe40008ffe4ff */
[----:B------:R-:W-:Y:S02]  /*3e760*/  IADD3 R10, P1, PT, R10, UR13, RZ ;  /* 0x0000000d0a0a7c10 */ /* 0x000fe4000ff3e0ff */
[----:B------:R-:W-:Y:S01]  /*3e770*/  IADD3.X R15, PT, PT, R15, UR9, RZ, P2, !PT ;  /* 0x000000090f0f7c10 */ /* 0x000fe200097fe4ff */
[----:B------:R4:W-:Y:S01]  /*3e780*/  STL [R1+0x1b1c], R17 ;  /* 0x001b1c1101007387 */ /* 0x0009e20000100800 */
[----:B------:R-:W-:-:S03]  /*3e790*/  IADD3.X R13, PT, PT, R13, UR9, RZ, P3, !PT ;  /* 0x000000090d0d7c10 */ /* 0x000fc60009ffe4ff */
[----:B------:R-:W-:Y:S01]  /*3e7a0*/  STL [R1+0x1b18], R12 ;  /* 0x001b180c01007387 */ /* 0x000fe20000100800 */
[----:B------:R-:W-:-:S03]  /*3e7b0*/  IADD3.X R11, PT, PT, R11, UR9, RZ, P1, !PT ;  /* 0x000000090b0b7c10 */ /* 0x000fc60008ffe4ff */
[----:B------:R-:W-:Y:S04]  /*3e7c0*/  STL [R1+0x1b10], R10 ;  /* 0x001b100a01007387 */ /* 0x000fe80000100800 */
[----:B------:R1:W-:Y:S04]  /*3e7d0*/  STL [R1+0x1b14], R15 ;  /* 0x001b140f01007387 */ /* 0x0003e80000100800 */
[----:B------:R1:W-:Y:S04]  /*3e7e0*/  STL [R1+0x1b0c], R13 ;  /* 0x001b0c0d01007387 */ /* 0x0003e80000100800 */
[----:B------:R1:W-:Y:S04]  /*3e7f0*/  STL [R1+0x1b08], R11 ;  /* 0x001b080b01007387 */ /* 0x0003e80000100800 */
[----:B------:R-:W5:Y:S04]  /*3e800*/  LDL.LU R70, [R1+0x1cc0] ;  /* 0x001cc00001467983 */ /* 0x000f680000300800 */
[----:B------:R-:W5:Y:S04]  /*3e810*/  LDL.LU R71, [R1+0x1cbc] ;  /* 0x001cbc0001477983 */ /* 0x000f680000300800 */
        /* <DEDUP_REMOVED lines=40> */
[----:B------:R-:W4:Y:S04]  /*3eaa0*/  LDL.LU R252, [R1+0x1c48] ;  /* 0x001c480001fc7983 */ /* 0x000f280000300800 */
[----:B------:R-:W-:Y:S04]  /*3eab0*/  STL.64 [R1+0x1450], R40 ;  /* 0x0014502801007387 */ /* 0x000fe80000100a00 */
[----:B------:R-:W4:Y:S04]  /*3eac0*/  LDL.LU R48, [R1+0x910] ;  /* 0x0009100001307983 */ /* 0x000f280000300800 */
[----:B------:R-:W-:Y:S04]  /*3ead0*/  STL.64 [R1+0x1448], R36 ;  /* 0x0014482401007387 */ /* 0x000fe80000100a00 */
[----:B------:R-:W4:Y:S04]  /*3eae0*/  LDL.LU R49, [R1+0x914] ;  /* 0x0009140001317983 */ /* 0x000f280000300800 */
[----:B------:R-:W-:Y:S04]  /*3eaf0*/  STL.64 [R1+0x1440], R32 ;  /* 0x0014402001007387 */ /* 0x000fe80000100a00 */
[----:B------:R-:W4:Y:S01]  /*3eb00*/  LDL.LU R50, [R1+0x918] ;  /* 0x0009180001327983 */ /* 0x000f220000300800 */
[----:B------:R-:W-:Y:S01]  /*3eb10*/  LOP3.LUT R2, R2, 0x60, RZ, 0x3c, !PT ;  /* 0x0000006002027812 */ /* 0x000fe200078e3cff */
[----:B------:R-:W-:-:S04]  /*3eb20*/  IMAD.MOV.U32 R5, RZ, RZ, R29 ;  /* 0x000000ffff057224 */ /* 0x000fc800078e001d */
[----:B------:R-:W-:-:S05]  /*3eb30*/  VIADD R2, R2, UR16 ;  /* 0x0000001002027c36 */ /* 0x000fca0008000000 */
[----:B------:R1:W-:Y:S02]  /*3eb40*/  LDGSTS.E [R2+0x10300], desc[UR40][R4.64], P0 ;  /* 0x1030000004027fae */ /* 0x0003e400081a1028 */
[----:B-1----:R-:W-:Y:S02]  /*3eb50*/  IMAD.MOV.U32 R4, RZ, RZ, R24 ;  /* 0x000000ffff047224 */ /* 0x002fe400078e0018 */
[----:B------:R-:W-:-:S05]  /*3eb60*/  IMAD.MOV.U32 R5, RZ, RZ, R25 ;  /* 0x000000ffff057224 */ /* 0x000fca00078e0019 */
        /* <DEDUP_REMOVED lines=18> */
[----:B------:R1:W-:Y:S04]  /*3ec90*/  LDGSTS.E [R2+0x11f00], desc[UR40][R4.64], P0 ;  /* 0x11f0000004027fae */ /* 0x0003e800081a1028 */
[----:B------:R-:W-:Y:S04]  /*3eca0*/  LDGSTS.E [R2+0x12300], desc[UR40][R222.64], P0 ;  /* 0x12300000de027fae */ /* 0x000fe800081a1028 */
[----:B------:R-:W-:Y:S04]  /*3ecb0*/  LDGSTS.E [R2+0x12700], desc[UR40][R220.64], P0 ;  /* 0x12700000dc027fae */ /* 0x000fe800081a1028 */
[----:B------:R-:W-:Y:S04]  /*3ecc0*/  LDGSTS.E [R2+0x12b00], desc[UR40][R218.64], P0 ;  /* 0x12b00000da027fae */ /* 0x000fe800081a1028 */
[----:B------:R-:W-:Y:S04]  /*3ecd0*/  LDGSTS.E [R2+0x12f00], desc[UR40][R216.64], P0 ;  /* 0x12f00000d8027fae */ /* 0x000fe800081a1028 */
[----:B------:R-:W-:Y:S04]  /*3ece0*/  LDGSTS.E [R2+0x13300], desc[UR40][R64.64], P0 ;  /* 0x1330000040027fae */ /* 0x000fe800081a1028 */
[----:B------:R-:W-:Y:S01]  /*3ecf0*/  LDGSTS.E [R2+0x13700], desc[UR40][R62.64], P0 ;  /* 0x137000003e027fae */ /* 0x000fe200081a1028 */
[----:B------:R-:W-:-:S03]  /*3ed00*/  IMAD.MOV.U32 R29, RZ, RZ, R31 ;  /* 0x000000ffff1d7224 */ /* 0x000fc600078e001f */
[----:B------:R-:W-:Y:S04]  /*3ed10*/  LDGSTS.E [R2+0x13b00], desc[UR40][R60.64], P0 ;  /* 0x13b000003c027fae */ /* 0x000fe800081a1028 */
[----:B------:R-:W-:Y:S01]  /*3ed20*/  LDGSTS.E [R2+0x13f00], desc[UR40][R58.64], P0 ;  /* 0x13f000003a027fae */ /* 0x000fe200081a1028 */
[----:B------:R-:W-:-:S03]  /*3ed30*/  IMAD.MOV.U32 R24, RZ, RZ, R39 ;  /* 0x000000ffff187224 */ /* 0x000fc600078e0027 */
[----:B------:R-:W-:Y:S01]  /*3ed40*/  LDGSTS.E [R2+0x14300], desc[UR40][R56.64], P0 ;  /* 0x1430000038027fae */ /* 0x000fe200081a1028 */
[----:B------:R-:W-:-:S03]  /*3ed50*/  IMAD.MOV.U32 R25, RZ, RZ, R34 ;  /* 0x000000ffff197224 */ /* 0x000fc600078e0022 */
[----:B------:R-:W-:Y:S01]  /*3ed60*/  LDGSTS.E [R2+0x14700], desc[UR40][R54.64], P0 ;  /* 0x1470000036027fae */ /* 0x000fe200081a1028 */
[----:B------:R-:W-:-:S03]  /*3ed70*/  IMAD.MOV.U32 R20, RZ, RZ, R42 ;  /* 0x000000ffff147224 */ /* 0x000fc600078e002a */
[----:B------:R-:W-:Y:S01]  /*3ed80*/  LDGSTS.E [R2+0x14b00], desc[UR40][R52.64], P0 ;  /* 0x14b0000034027fae */ /* 0x000fe200081a1028 */
[----:B--2---:R-:W-:-:S03]  /*3ed90*/  IMAD.MOV.U32 R21, RZ, RZ, R35 ;  /* 0x000000ffff157224 */ /* 0x004fc600078e0023 */
[----:B------:R-:W-:Y:S01]  /*3eda0*/  LDGSTS.E [R2+0x14f00], desc[UR40][R44.64], P0 ;  /* 0x14f000002c027fae */ /* 0x000fe200081a1028 */
[----:B------:R-:W-:Y:S02]  /*3edb0*/  IMAD.MOV.U32 R18, RZ, RZ, R43 ;  /* 0x000000ffff127224 */ /* 0x000fe400078e002b */
[----:B---3--:R-:W-:Y:S01]  /*3edc0*/  IMAD.MOV.U32 R19, RZ, RZ, R38 ;  /* 0x000000ffff137224 */ /* 0x008fe200078e0026 */
[----:B------:R-:W-:Y:S01]  /*3edd0*/  LDGSTS.E [R2+0x15300], desc[UR40][R40.64], P0 ;  /* 0x1530000028027fae */ /* 0x000fe200081a1028 */
[----:B------:R-:W-:Y:S02]  /*3ede0*/  IMAD.MOV.U32 R16, RZ, RZ, R46 ;  /* 0x000000ffff107224 */ /* 0x000fe400078e002e */
[----:B----4-:R-:W-:Y:S01]  /*3edf0*/  IMAD.MOV.U32 R17, RZ, RZ, R22 ;  /* 0x000000ffff117224 */ /* 0x010fe200078e0016 */
[----:B------:R-:W-:Y:S01]  /*3ee00*/  LDGSTS.E [R2+0x15700], desc[UR40][R36.64], P0 ;  /* 0x1570000024027fae */ /* 0x000fe200081a1028 */
[----:B------:R-:W-:Y:S02]  /*3ee10*/  IMAD.MOV.U32 R14, RZ, RZ, R27 ;  /* 0x000000ffff0e7224 */ /* 0x000fe400078e001b */
[----:B------:R-:W-:Y:S01]  /*3ee20*/  IMAD.MOV.U32 R15, RZ, RZ, R23 ;  /* 0x000000ffff0f7224 */ /* 0x000fe200078e0017 */
[----:B------:R-:W-:Y:S01]  /*3ee30*/  STL.64 [R1+0x1438], R28 ;  /* 0x0014381c01007387 */ /* 0x000fe20000100a00 */
[----:B------:R-:W-:-:S03]  /*3ee40*/  IMAD.MOV.U32 R12, RZ, RZ, R30 ;  /* 0x000000ffff0c7224 */ /* 0x000fc600078e001e */
[----:B------:R-:W-:Y:S01]  /*3ee50*/  LDGSTS.E [R2+0x15b00], desc[UR40][R32.64], P0 ;  /* 0x15b0000020027fae */ /* 0x000fe200081a1028 */
[----:B------:R-:W-:-:S03]  /*3ee60*/  IMAD.MOV.U32 R13, RZ, RZ, R26 ;  /* 0x000000ffff0d7224 */ /* 0x000fc600078e001a */
[----:B------:R-:W-:Y:S01]  /*3ee70*/  LDGSTS.E [R2+0x15f00], desc[UR40][R28.64], P0 ;  /* 0x15f000001c027fae */ /* 0x000fe200081a1028 */
[----:B------:R-:W-:Y:S02]  /*3ee80*/  IMAD.MOV.U32 R10, RZ, RZ, R8 ;  /* 0x000000ffff0a7224 */ /* 0x000fe400078e0008 */
[----:B------:R-:W-:Y:S01]  /*3ee90*/  IMAD.MOV.U32 R11, RZ, RZ, R6 ;  /* 0x000000ffff0b7224 */ /* 0x000fe200078e0006 */
[----:B------:R-:W-:Y:S01]  /*3eea0*/  LDGSTS.E [R2+0x16300], desc[UR40][R24.64], P0 ;  /* 0x1630000018027fae */ /* 0x000fe200081a1028 */
[----:B-1----:R-:W-:Y:S02]  /*3eeb0*/  IMAD.MOV.U32 R4, RZ, RZ, R9 ;  /* 0x000000ffff047224 */ /* 0x002fe400078e0009 */
[----:B------:R-:W-:Y:S01]  /*3eec0*/  IMAD.MOV.U32 R5, RZ, RZ, R7 ;  /* 0x000000ffff057224 */ /* 0x000fe200078e0007 */
[----:B------:R-:W-:Y:S04]  /*3eed0*/  LDGSTS.E [R2+0x16700], desc[UR40][R20.64], P0 ;  /* 0x1670000014027fae */ /* 0x000fe800081a1028 */
[----:B------:R-:W-:Y:S04]  /*3eee0*/  LDGSTS.E [R2+0x16b00], desc[UR40][R18.64], P0 ;  /* 0x16b0000012027fae */ /* 0x000fe800081a1028 */
[----:B------:R-:W-:Y:S04]  /*3eef0*/  LDGSTS.E [R2+0x16f00], desc[UR40][R16.64], P0 ;  /* 0x16f0000010027fae */ /* 0x000fe800081a1028 */
[----:B------:R-:W-:Y:S04]  /*3ef00*/  LDGSTS.E [R2+0x17300], desc[UR40][R14.64], P0 ;  /* 0x173000000e027fae */ /* 0x000fe800081a1028 */
[----:B------:R-:W-:Y:S04]  /*3ef10*/  LDGSTS.E [R2+0x17700], desc[UR40][R12.64], P0 ;  /* 0x177000000c027fae */ /* 0x000fe800081a1028 */
[----:B------:R-:W-:Y:S04]  /*3ef20*/  LDGSTS.E [R2+0x17b00], desc[UR40][R10.64], P0 ;  /* 0x17b000000a027fae */ /* 0x000fe800081a1028 */
[----:B------:R1:W-:Y:S04]  /*3ef30*/  LDGSTS.E [R2+0x17f00], desc[UR40][R4.64], P0 ;  /* 0x17f0000004027fae */ /* 0x0003e800081a1028 */
[----:B------:R-:W0:Y:S01]  /*3ef40*/  LDGDEPBAR ;  /* 0x00000000000079af */ /* 0x000e220000000000 */
[----:B------:R-:W-:-:S03]  /*3ef50*/  IMAD.MOV.U32 R51, RZ, RZ, R252 ;  /* 0x000000ffff337224 */ /* 0x000fc600078e00fc */
[----:B------:R3:W5:Y:S04]  /*3ef60*/  LDL.LU R252, [R1+0x1c44] ;  /* 0x001c440001fc7983 */ /* 0x0007680000300800 */
[----:B------:R-:W-:Y:S04]  /*3ef70*/  STL.64 [R1+0x1430], R24 ;  /* 0x0014301801007387 */ /* 0x000fe80000100a00 */
[----:B------:R-:W-:Y:S04]  /*3ef80*/  STL.64 [R1+0x1428], R20 ;  /* 0x0014281401007387 */ /* 0x000fe80000100a00 */
[----:B------:R-:W-:Y:S04]  /*3ef90*/  STL.64 [R1+0x1420], R18 ;  /* 0x0014201201007387 */ /* 0x000fe80000100a00 */
[----:B------:R-:W-:Y:S04]  /*3efa0*/  STL.64 [R1+0x1418], R16 ;  /* 0x0014181001007387 */ /* 0x000fe80000100a00 */
[----:B------:R-:W-:Y:S04]  /*3efb0*/  STL.64 [R1+0x1410], R14 ;  /* 0x0014100e01007387 */ /* 0x000fe80000100a00 */
[----:B------:R-:W-:Y:S04]  /*3efc0*/  STL.64 [R1+0x1408], R12 ;  /* 0x0014080c01007387 */ /* 0x000fe80000100a00 */
[----:B------:R-:W-:Y:S04]  /*3efd0*/  STL.64 [R1+0x14c0], R10 ;  /* 0x0014c00a01007387 */ /* 0x000fe80000100a00 */
[----:B------:R1:W-:Y:S02]  /*3efe0*/  STL.64 [R1+0x14b8], R4 ;  /* 0x0014b80401007387 */ /* 0x0003e40000100a00 */
[----:B-1----:R-:W-:Y:S01]  /*3eff0*/  HMMA.1688.F32.TF32 R4, R224, R66, R48 ;  /* 0x00000042e004723c */ /* 0x002fe20000081030 */
[----:B------:R-:W-:-:S04]  /*3f000*/  UIADD3 UR4, UPT, UPT, UR4, 0x1, URZ ;  /* 0x0000000104047890 */ /* 0x000fc8000fffe0ff */
[----:B------:R-:W-:-:S14]  /*3f010*/  UISETP.NE.U32.AND UP0, UPT, UR4, UR8, UPT ;  /* 0x000000080400728c */ /* 0x000fdc000bf05070 */
[----:B------:R3:W-:Y:S04]  /*3f020*/  STL.64 [R1+0x880], R4 ;  /* 0x0008800401007387 */ /* 0x0007e80000100a00 */
[----:B------:R3:W-:Y:S01]  /*3f030*/  STL.64 [R1+0x888], R6 ;  /* 0x0008880601007387 */ /* 0x0007e20000100a00 */
[----:B------:R-:W-:Y:S05]  /*3f040*/  BRA.U UP0, `(.L_x_2) ;  /* 0xfffffda500947547 */ /* 0x000fea000b83ffff */
.L_x_1:
[----:B------:R-:W2:Y:S01]  /*3f050*/  LDL R48, [R1+0x13f0] ;  /* 0x0013f00001307983 */ /* 0x000ea20000100800 */
[----:B------:R-:W4:Y:S01]  /*3f060*/  LDC R9, c[0x0][0x3b4] ;  /* 0x0000ed00ff097b82 */ /* 0x000f220000000800 */
[----:B------:R-:W2:Y:S02]  /*3f070*/  LDCU UR4, c[0x0][0x3b4] ;  /* 0x00007680ff0477ac */ /* 0x000ea40008000800 */
[----:B---3--:R-:W3:Y:S01]  /*3f080*/  LDL R51, [R1+0x13fc] ;  /* 0x0013fc0001337983 */ /* 0x008ee20000100800 */
[----:B------:R-:W1:Y:S03]  /*3f090*/  LDCU.64 UR12, c[0x0][0x390] ;  /* 0x00007200ff0c77ac */ /* 0x000e660008000a00 */
[----:B------:R-:W3:Y:S01]  /*3f0a0*/  LDL R50, [R1+0x1400] ;  /* 0x0014000001327983 */ /* 0x000ee20000100800 */
[----:B------:R-:W1:Y:S01]  /*3f0b0*/  LDC R8, c[0x0][0x3b4] ;  /* 0x0000ed00ff087b82 */ /* 0x000e620000000800 */
[----:B------:R-:W1:Y:S02]  /*3f0c0*/  LDCU.64 UR8, c[0x0][0x390] ;  /* 0x00007200ff0877ac */ /* 0x000e640008000a00 */
[----:B------:R-:W3:Y:S01]  /*3f0d0*/  LDL R49, [R1+0x1404] ;  /* 0x0014040001317983 */ /* 0x000ee20000100800 */
[----:B------:R-:W1:Y:S04]  /*3f0e0*/  LDCU.64 UR10, c[0x0][0x390] ;  /* 0x00007200ff0a77ac */ /* 0x000e680008000a00 */
[----:B------:R-:W1:Y:S01]  /*3f0f0*/  LDC R11, c[0x0][0x3b4] ;  /* 0x0000ed00ff0b7b82 */ /* 0x000e620000000800 */
[----:B------:R-:W1:Y:S01]  /*3f100*/  LDCU.64 UR6, c[0x0][0x390] ;  /* 0x00007200ff0677ac */ /* 0x000e620008000a00 */
[----:B------:R-:W1:Y:S01]  /*3f110*/  LDCU.64 UR46, c[0x0][0x398] ;  /* 0x00007300ff2e77ac */ /* 0x000e620008000a00 */
[----:B------:R-:W1:Y:S01]  /*3f120*/  LDCU.64 UR44, c[0x0][0x398] ;  /* 0x00007300ff2c77ac */ /* 0x000e620008000a00 */
[----:B-----5:R-:W-:Y:S01]  /*3f130*/  VIADD R30, R252, 0x81 ;  /* 0x00000081fc1e7836 */ /* 0x020fe20000000000 */
[----:B------:R-:W-:Y:S01]  /*3f140*/  LOP3.LUT R0, R0, 0xfffffff7, RZ, 0xc0, !PT ;  /* 0xfffffff700007812 */ /* 0x000fe200078ec0ff */
[----:B------:R-:W1:Y:S01]  /*3f150*/  LDCU UR72, c[0x0][0x398] ;  /* 0x00007300ff4877ac */ /* 0x000e620008000800 */
[----:B------:R-:W1:Y:S01]  /*3f160*/  LDCU UR71, c[0x0][0x398] ;  /* 0x00007300ff4777ac */ /* 0x000e620008000800 */
[----:B------:R-:W1:Y:S01]  /*3f170*/  LDCU UR73, c[0x0][0x398] ;  /* 0x00007300ff4977ac */ /* 0x000e620008000800 */
[----:B------:R-:W-:Y:S01]  /*3f180*/  VIADD R29, R252, 0x80 ;  /* 0x00000080fc1d7836 */ /* 0x000fe20000000000 */
[----:B------:R-:W1:Y:S01]  /*3f190*/  LDCU UR42, c[0x0][0x398] ;  /* 0x00007300ff2a77ac */ /* 0x000e620008000800 */
[----:B------:R-:W-:Y:S01]  /*3f1a0*/  LOP3.LUT R24, R24, 0x7fffffff, RZ, 0xc0, !PT ;  /* 0x7fffffff18187812 */ /* 0x000fe200078ec0ff */
[----:B------:R-:W1:Y:S01]  /*3f1b0*/  LDCU UR43, c[0x0][0x398] ;  /* 0x00007300ff2b77ac */ /* 0x000e620008000800 */
        /* <DEDUP_REMOVED lines=52> */
[----:B------:R-:W1:Y:S01]  /*3f500*/  S2R R27, SR_TID.X ;  /* 0x00000000001b7919 */ /* 0x000e620000002100 */
[----:B------:R-:W-:Y:S01]  /*3f510*/  LOP3.LUT R21, R21, 0x7fffffff, RZ, 0xc0, !PT ;  /* 0x7fffffff15157812 */ /* 0x000fe200078ec0ff */
[----:B------:R-:W-:-:S04]  /*3f520*/  DEPBAR.LE SB0, 0x0 ;  /* 0x000080000000791a */ /* 0x000fc80000000000 */
[----:B------:R-:W1:Y:S01]  /*3f530*/  LDCU UR76, c[0x0][0x398] ;  /* 0x00007300ff4c77ac */ /* 0x000e620008000800 */
[----:B------:R-:W-:Y:S01]  /*3f540*/  UIADD3 UR74, UPT, UPT, UR75, UR74, URZ ;  /* 0x0000004a4b4a7290 */ /* 0x000fe2000fffe0ff */
[----:B------:R-:W-:Y:S01]  /*3f550*/  LOP3.LUT R20, R20, 0x7fffffff, RZ, 0xc0, !PT ;  /* 0x7fffffff14147812 */ /* 0x000fe200078ec0ff */
[----:B------:R-:W3:Y:S01]  /*3f560*/  LDL.LU R36, [R1+0xab0] ;  /* 0x000ab00001247983 */ /* 0x000ee20000300800 */
[----:B------:R-:W-:Y:S02]  /*3f570*/  LOP3.LUT R19, R19, 0x7fffffff, RZ, 0xc0, !PT ;  /* 0x7fffffff13137812 */ /* 0x000fe400078ec0ff */
[----:B------:R-:W-:Y:S01]  /*3f580*/  LOP3.LUT R18, R18, 0x7fffffff, RZ, 0xc0, !PT ;  /* 0x7fffffff12127812 */ /* 0x000fe200078ec0ff */
[----:B------:R-:W3:Y:S01]  /*3f590*/  LDL.LU R37, [R1+0xab8] ;  /* 0x000ab80001257983 */ /* 0x000ee20000300800 */
[----:B------:R-:W-:Y:S02]  /*3f5a0*/  LOP3.LUT R17, R17, 0x7fffffff, RZ, 0xc0, !PT ;  /* 0x7fffffff11117812 */ /* 0x000fe400078ec0ff */
[----:B------:R-:W-:Y:S01]  /*3f5b0*/  LOP3.LUT R16, R16, 0x7fffffff, RZ, 0xc0, !PT ;  /* 0x7fffffff10107812 */ /* 0x000fe200078ec0ff */
[----:B------:R-:W3:Y:S01]  /*3f5c0*/  LDL.LU R38, [R1+0x930] ;  /* 0x0009300001267983 */ /* 0x000ee20000300800 */
[----:B------:R-:W-:-:S02]  /*3f5d0*/  LOP3.LUT R7, R7, 0x7fffffff, RZ, 0xc0, !PT ;  /* 0x7fffffff07077812 */ /* 0x000fc400078ec0ff */
[----:B------:R-:W-:Y:S01]  /*3f5e0*/  LOP3.LUT R6, R6, 0x7fffffff, RZ, 0xc0, !PT ;  /* 0x7fffffff06067812 */ /* 0x000fe200078ec0ff */
[----:B------:R-:W3:Y:S01]  /*3f5f0*/  LDL.LU R39, [R1+0x938] ;  /* 0x0009380001277983 */ /* 0x000ee20000300800 */
[----:B------:R-:W-:-:S03]  /*3f600*/  LOP3.LUT R5, R5, 0x7fffffff, RZ, 0xc0, !PT ;  /* 0x7fffffff05057812 */ /* 0x000fc600078ec0ff */
[----:B------:R-:W3:Y:S01]  /*3f610*/  LDL.LU R32, [R1+0x770] ;  /* 0x0007700001207983 */ /* 0x000ee20000300800 */
[----:B--2---:R-:W-:Y:S01]  /*3f620*/  IMAD R10, R48, UR4, RZ ;  /* 0x00000004300a7c24 */ /* 0x004fe2000f8e02ff */
[----:B------:R-:W2:Y:S01]  /*3f630*/  LDCU.64 UR4, c[0x0][0x398] ;  /* 0x00007300ff0477ac */ /* 0x000ea20008000a00 */
[----:B-1----:R-:W-:Y:S01]  /*3f640*/  LOP3.LUT R28, R27, 0x3f, RZ, 0xc0, !PT ;  /* 0x0000003f1b1c7812 */ /* 0x002fe200078ec0ff */
[----:B------:R-:W3:Y:S01]  /*3f650*/  LDL.LU R33, [R1+0x778] ;  /* 0x0007780001217983 */ /* 0x000ee20000300800 */
[----:B----4-:R-:W-:Y:S01]  /*3f660*/  IMAD R9, R9, 0x40, R10 ;  /* 0x0000004009097824 */ /* 0x010fe200078e020a */
[----:B------:R-:W-:Y:S02]  /*3f670*/  LEA R14, P0, R10, UR12, 0x2 ;  /* 0x0000000c0a0e7c11 */ /* 0x000fe4000f8010ff */
[----:B------:R-:W-:Y:S01]  /*3f680*/  LEA R28, R28, UR75, 0x4 ;  /* 0x0000004b1c1c7c11 */ /* 0x000fe2000f8e20ff */
[----:B------:R-:W-:Y:S01]  /*3f690*/  IMAD R8, R8, 0x40, R9 ;  /* 0x0000004008087824 */ /* 0x000fe200078e0209 */
[C---:B------:R-:W-:Y:S01]  /*3f6a0*/  LEA R12, P1, R9.reuse, UR8, 0x2 ;  /* 0x00000008090c7c11 */ /* 0x040fe2000f8210ff */
[----:B------:R-:W1:Y:S01]  /*3f6b0*/  LDCU UR75, c[0x0][0x398] ;  /* 0x00007300ff4b77ac */ /* 0x000e620008000800 */
[----:B------:R-:W-:Y:S01]  /*3f6c0*/  LEA.HI.X.SX32 R15, R10, UR13, 0x2, P0 ;  /* 0x0000000d0a0f7c11 */ /* 0x000fe200080f16ff */
[----:B------:R-:W4:Y:S01]  /*3f6d0*/  LDL.LU R34, [R1+0x660] ;  /* 0x0006600001227983 */ /* 0x000f220000300800 */
[----:B------:R-:W-:Y:S01]  /*3f6e0*/  LEA.HI.X.SX32 R13, R9, UR9, 0x2, P1 ;  /* 0x00000009090d7c11 */ /* 0x000fe200088f16ff */
[----:B------:R-:W-:Y:S01]  /*3f6f0*/  IMAD R9, R11, 0x40, R8 ;  /* 0x000000400b097824 */ /* 0x000fe200078e0208 */
[C---:B------:R-:W-:Y:S01]  /*3f700*/  LEA R10, P0, R8.reuse, UR10, 0x2 ;  /* 0x0000000a080a7c11 */ /* 0x040fe2000f8010ff */
[----:B------:R-:W1:Y:S01]  /*3f710*/  LDCU.64 UR8, c[0x0][0x398] ;  /* 0x00007300ff0877ac */ /* 0x000e620008000a00 */
[----:B------:R-:W-:Y:S01]  /*3f720*/  LOP3.LUT R27, R27, 0x1f, RZ, 0xc0, !PT ;  /* 0x0000001f1b1b7812 */ /* 0x000fe200078ec0ff */
[----:B------:R-:W4:Y:S01]  /*3f730*/  LDL.LU R35, [R1+0x668] ;  /* 0x0006680001237983 */ /* 0x000f220000300800 */
[----:B------:R-:W-:Y:S01]  /*3f740*/  LEA.HI.X.SX32 R11, R8, UR11, 0x2, P0 ;  /* 0x0000000b080b7c11 */ /* 0x000fe200080f16ff */
[----:B------:R-:W3:Y:S01]  /*3f750*/  LDCU.64 UR10, c[0x0][0x398] ;  /* 0x00007300ff0a77ac */ /* 0x000ee20008000a00 */
[C---:B------:R-:W-:Y:S01]  /*3f760*/  LEA R8, P0, R9.reuse, UR6, 0x2 ;  /* 0x0000000609087c11 */ /* 0x040fe2000f8010ff */
[----:B------:R-:W-:Y:S03]  /*3f770*/  BAR.SYNC.DEFER_BLOCKING 0x0 ;  /* 0x0000000000007b1d */ /* 0x000fe60000010000 */
[----:B------:R-:W-:-:S02]  /*3f780*/  LEA.HI.X.SX32 R9, R9, UR7, 0x2, P0 ;  /* 0x0000000709097c11 */ /* 0x000fc400080f16ff */
[----:B--2---:R-:W-:Y:S01]  /*3f790*/  ISETP.GE.AND P0, PT, R48, UR4, PT ;  /* 0x0000000430007c0c */ /* 0x004fe2000bf06270 */
[----:B------:R-:W2:Y:S03]  /*3f7a0*/  LDCU.64 UR6, c[0x0][0x398] ;  /* 0x00007300ff0677ac */ /* 0x000ea60008000a00 */
[----:B------:R-:W-:Y:S01]  /*3f7b0*/  ISETP.LT.AND P1, PT, R252, UR47, !P0 ;  /* 0x0000002ffc007c0c */ /* 0x000fe2000c721270 */
[----:B------:R-:W1:Y:S01]  /*3f7c0*/  LDCU.64 UR12, c[0x0][0x398] ;  /* 0x00007300ff0c77ac */ /* 0x000e620008000a00 */
[----:B------:R-:W-:Y:S02]  /*3f7d0*/  LEA R27, R27, UR74, 0x4 ;  /* 0x0000004a1b1b7c11 */ /* 0x000fe4000f8e20ff */
[----:B------:R-:W-:Y:S01]  /*3f7e0*/  ISETP.GE.AND P0, PT, R29, UR5, PT ;  /* 0x000000051d007c0c */ /* 0x000fe2000bf06270 */
[----:B------:R-:W1:Y:S08]  /*3f7f0*/  LDCU UR47, c[0x0][0x398] ;  /* 0x00007300ff2f77ac */ /* 0x000e700008000800 */
[----:B------:R-:W-:Y:S01]  /*3f800*/  @P1 LOP3.LUT R0, R0, 0x8, RZ, 0xfc, !PT ;  /* 0x0000000800001812 */ /* 0x000fe200078efcff */
[----:B------:R-:W-:Y:S01]  /*3f810*/  VIADD R29, R252, 0x7f ;  /* 0x0000007ffc1d7836 */ /* 0x000fe20000000000 */
[----:B------:R-:W-:Y:S01]  /*3f820*/  ISETP.GE.AND P1, PT, R30, UR45, PT ;  /* 0x0000002d1e007c0c */ /* 0x000fe2000bf26270 */
[----:B------:R-:W1:Y:S03]  /*3f830*/  LDCU.64 UR4, c[0x0][0x398] ;  /* 0x00007300ff0477ac */ /* 0x000e660008000a00 */
[----:B---3--:R-:W-:Y:S01]  /*3f840*/  ISETP.LT.AND P2, PT, R51, UR10, !P1 ;  /* 0x0000000a33007c0c */ /* 0x008fe2000cf41270 */
[----:B------:R-:W3:Y:S01]  /*3f850*/  LDCU UR74, c[0x0][0x398] ;  /* 0x00007300ff4a77ac */ /* 0x000ee20008000800 */
[----:B------:R-:W-:-:S02]  /*3f860*/  LOP3.LUT R0, R0, 0xfffffffb, RZ, 0xc0, !PT ;  /* 0xfffffffb00007812 */ /* 0x000fc400078ec0ff */
[----:B------:R-:W-:Y:S01]  /*3f870*/  ISETP.LT.AND P4, PT, R50, UR72, !P1 ;  /* 0x0000004832007c0c */ /* 0x000fe2000cf81270 */
[----:B------:R-:W2:Y:S01]  /*3f880*/  LDCU UR72, c[0x0][0x398] ;  /* 0x00007300ff4877ac */ /* 0x000ea20008000800 */
[----:B------:R-:W2:Y:S07]  /*3f890*/  LDCU UR45, c[0x0][0x398] ;  /* 0x00007300ff2d77ac */ /* 0x000eae0008000800 */
[----:B------:R-:W-:Y:S02]  /*3f8a0*/  @P2 LOP3.LUT R0, R0, 0x4, RZ, 0xfc, !PT ;  /* 0x0000000400002812 */ /* 0x000fe400078efcff */
[----:B-1----:R-:W-:-:S02]  /*3f8b0*/  ISETP.LT.AND P2, PT, R48, UR8, !P1 ;  /* 0x0000000830007c0c */ /* 0x002fc4000cf41270 */
[----:B------:R-:W-:Y:S01]  /*3f8c0*/  ISETP.LT.AND P3, PT, R49, UR71, !P1 ;  /* 0x0000004731007c0c */ /* 0x000fe2000cf61270 */
[----:B------:R-:W1:Y:S01]  /*3f8d0*/  LDCU UR71, c[0x0][0x398] ;  /* 0x00007300ff4777ac */ /* 0x000e620008000800 */
[----:B------:R-:W-:Y:S02]  /*3f8e0*/  ISETP.LT.AND P1, PT, R51, UR73, !P0 ;  /* 0x0000004933007c0c */ /* 0x000fe4000c721270 */
[----:B------:R-:W-:Y:S01]  /*3f8f0*/  LOP3.LUT R0, R0, 0xfffffffd, RZ, 0xc0, !PT ;  /* 0xfffffffd00007812 */ /* 0x000fe200078ec0ff */
[----:B------:R-:W1:Y:S06]  /*3f900*/  LDCU UR73, c[0x0][0x398] ;  /* 0x00007300ff4977ac */ /* 0x000e6c0008000800 */
[----:B------:R-:W-:-:S02]  /*3f910*/  @P2 LOP3.LUT R24, R24, 0x80000000, RZ, 0xfc, !PT ;  /* 0x8000000018182812 */ /* 0x000fc400078efcff */
[----:B------:R-:W-:Y:S02]  /*3f920*/  ISETP.LT.AND P2, PT, R50, UR42, !P0 ;  /* 0x0000002a32007c0c */ /* 0x000fe4000c741270 */
[----:B------:R-:W-:-:S04]  /*3f930*/  LOP3.LUT R24, R24, 0xbfffffff, RZ, 0xc0, !PT ;  /* 0xbfffffff18187812 */ /* 0x000fc800078ec0ff */
[----:B------:R-:W-:Y:S02]  /*3f940*/  @P1 LOP3.LUT R24, R24, 0x40000000, RZ, 0xfc, !PT ;  /* 0x4000000018181812 */ /* 0x000fe400078efcff */
[----:B------:R-:W-:Y:S01]  /*3f950*/  ISETP.LT.AND P1, PT, R49, UR43, !P0 ;  /* 0x0000002b31007c0c */ /* 0x000fe2000c721270 */
[----:B------:R-:W1:Y:S01]  /*3f960*/  LDCU.64 UR42, c[0x0][0x398] ;  /* 0x00007300ff2a77ac */ /* 0x000e620008000a00 */
[----:B------:R-:W-:-:S04]  /*3f970*/  LOP3.LUT R24, R24, 0xdfffffff, RZ, 0xc0, !PT ;  /* 0xdfffffff18187812 */ /* 0x000fc800078ec0ff */
[----:B------:R-:W-:Y:S02]  /*3f980*/  @P2 LOP3.LUT R24, R24, 0x20000000, RZ, 0xfc, !PT ;  /* 0x2000000018182812 */ /* 0x000fe400078efcff */
[----:B--2---:R-:W-:Y:S02]  /*3f990*/  ISETP.LT.AND P0, PT, R48, UR6, !P0 ;  /* 0x0000000630007c0c */ /* 0x004fe4000c701270 */
[----:B------:R-:W-:-:S04]  /*3f9a0*/  LOP3.LUT R24, R24, 0xefffffff, RZ, 0xc0, !PT ;  /* 0xefffffff18187812 */ /* 0x000fc800078ec0ff */
[----:B------:R-:W-:Y:S02]  /*3f9b0*/  @P1 LOP3.LUT R24, R24, 0x10000000, RZ, 0xfc, !PT ;  /* 0x1000000018181812 */ /* 0x000fe400078efcff */
[----:B------:R-:W-:Y:S02]  /*3f9c0*/  @P4 LOP3.LUT R0, R0, 0x2, RZ, 0xfc, !PT ;  /* 0x0000000200004812 */ /* 0x000fe400078efcff */
[----:B------:R-:W-:Y:S02]  /*3f9d0*/  LOP3.LUT R24, R24, 0xf7ffffff, RZ, 0xc0, !PT ;  /* 0xf7ffffff18187812 */ /* 0x000fe400078ec0ff */
[----:B------:R-:W-:Y:S02]  /*3f9e0*/  LOP3.LUT R0, R0, 0xfffffffe, RZ, 0xc0, !PT ;  /* 0xfffffffe00007812 */ /* 0x000fe400078ec0ff */
[----:B------:R-:W-:Y:S02]  /*3f9f0*/  @P0 LOP3.LUT R24, R24, 0x8000000, RZ, 0xfc, !PT ;  /* 0x0800000018180812 */ /* 0x000fe400078efcff */
[----:B-1----:R-:W-:-:S02]  /*3fa00*/  ISETP.GE.AND P0, PT, R29, UR43, PT ;  /* 0x0000002b1d007c0c */ /* 0x002fc4000bf06270 */
[----:B------:R-:W-:Y:S02]  /*3fa10*/  @P3 LOP3.LUT R0, R0, 0x1, RZ, 0xfc, !PT ;  /* 0x0000000100003812 */ /* 0x000fe400078efcff */
[----:B------:R-:W-:Y:S01]  /*3fa20*/  LOP3.LUT R24, R24, 0xfbffffff, RZ, 0xc0, !PT ;  /* 0xfbffffff18187812 */ /* 0x000fe200078ec0ff */
[----:B------:R-:W-:Y:S01]  /*3fa30*/  VIADD R29, R252, 0x7e ;  /* 0x0000007efc1d7836 */ /* 0x000fe20000000000 */
[----:B------:R-:W-:Y:S01]  /*3fa40*/  ISETP.LT.AND P3, PT, R51, UR69, !P0 ;  /* 0x0000004533007c0c */ /* 0x000fe2000c761270 */
[----:B------:R-:W1:Y:S01]  /*3fa50*/  LDCU UR69, c[0x0][0x398] ;  /* 0x00007300ff4577ac */ /* 0x000e620008000800 */
[----:B------:R-:W-:Y:S02]  /*3fa60*/  ISETP.LT.AND P2, PT, R50, UR67, !P0 ;  /* 0x0000004332007c0c */ /* 0x000fe4000c741270 */
[----:B------:R-:W-:Y:S01]  /*3fa70*/  ISETP.LT.AND P1, PT, R49, UR68, !P0 ;  /* 0x0000004431007c0c */ /* 0x000fe2000c721270 */
[----:B------:R-:W2:Y:S01]  /*3fa80*/  LDCU UR67, c[0x0][0x398] ;  /* 0x00007300ff4377ac */ /* 0x000ea20008000800 */
[----:B------:R-:W1:Y:S07]  /*3fa90*/  LDCU UR43, c[0x0][0x398] ;  /* 0x00007300ff2b77ac */ /* 0x000e6e0008000800 */
[----:B------:R-:W-:Y:S01]  /*3faa0*/  @P3 LOP3.LUT R24, R24, 0x4000000, RZ, 0xfc, !PT ;  /* 0x0400000018183812 */ /* 0x000fe200078efcff */
[----:B------:R-:W1:Y:S03]  /*3fab0*/  LDCU UR68, c[0x0][0x398] ;  /* 0x00007300ff4477ac */ /* 0x000e660008000800 */
[----:B------:R-:W-:-:S04]  /*3fac0*/  LOP3.LUT R24, R24, 0xfdffffff, RZ, 0xc0, !PT ;  /* 0xfdffffff18187812 */ /* 0x000fc800078ec0ff */
[----:B------:R-:W-:Y:S02]  /*3fad0*/  @P2 LOP3.LUT R24, R24, 0x2000000, RZ, 0xfc, !PT ;  /* 0x0200000018182812 */ /* 0x000fe400078efcff */
[----:B------:R-:W-:Y:S01]  /*3fae0*/  ISETP.LT.AND P0, PT, R48, UR12, !P0 ;  /* 0x0000000c30007c0c */ /* 0x000fe2000c701270 */
[----:B------:R-:W1:Y:S01]  /*3faf0*/  LDCU UR12, c[0x0][0x398] ;  /* 0x00007300ff0c77ac */ /* 0x000e620008000800 */
[----:B------:R-:W-:-:S04]  /*3fb00*/  LOP3.LUT R24, R24, 0xfeffffff, RZ, 0xc0, !PT ;  /* 0xfeffffff18187812 */ /* 0x000fc800078ec0ff */
[----:B------:R-:W-:-:S04]  /*3fb10*/  @P1 LOP3.LUT R24, R24, 0x1000000, RZ, 0xfc, !PT ;  /* 0x0100000018181812 */ /* 0x000fc800078efcff */
[----:B------:R-:W-:-:S04]  /*3fb20*/  LOP3.LUT R24, R24, 0xff7fffff, RZ, 0xc0, !PT ;  /* 0xff7fffff18187812 */ /* 0x000fc800078ec0ff */
[----:B------:R-:W-:Y:S02]  /*3fb30*/  @P0 LOP3.LUT R24, R24, 0x800000, RZ, 0xfc, !PT ;  /* 0x0080000018180812 */ /* 0x000fe400078efcff */
[----:B------:R-:W-:Y:S02]  /*3fb40*/  ISETP.GE.AND P0, PT, R29, UR11, PT ;  /* 0x0000000b1d007c0c */ /* 0x000fe4000bf06270 */
[----:B------:R-:W-:Y:S01]  /*3fb50*/  LOP3.LUT R24, R24, 0xffbfffff, RZ, 0xc0, !PT ;  /* 0xffbfffff18187812 */ /* 0x000fe200078ec0ff */
[----:B------:R-:W-:Y:S01]  /*3fb60*/  VIADD R29, R252, 0x7d ;  /* 0x0000007dfc1d7836 */ /* 0x000fe20000000000 */
[----:B------:R-:W-:Y:S01]  /*3fb70*/  ISETP.LT.AND P3, PT, R51, UR64, !P0 ;  /* 0x0000004033007c0c */ /* 0x000fe2000c761270 */
[----:B------:R-:W1:Y:S01]  /*3fb80*/  LDCU.64 UR10, c[0x0][0x398] ;  /* 0x00007300ff0a77ac */ /* 0x000e620008000a00 */
[----:B------:R-:W-:Y:S02]  /*3fb90*/  ISETP.LT.AND P2, PT, R50, UR65, !P0 ;  /* 0x0000004132007c0c */ /* 0x000fe4000c741270 */
[----:B------:R-:W-:Y:S01]  /*3fba0*/  ISETP.LT.AND P1, PT, R49, UR66, !P0 ;  /* 0x0000004231007c0c */ /* 0x000fe2000c721270 */
[----:B------:R-:W1:Y:S01]  /*3fbb0*/  LDCU UR65, c[0x0][0x398] ;  /* 0x00007300ff4177ac */ /* 0x000e620008000800 */
[----:B------:R-:W1:Y:S07]  /*3fbc0*/  LDCU UR64, c[0x0][0x398] ;  /* 0x00007300ff4077ac */ /* 0x000e6e0008000800 */
[----:B------:R-:W-:Y:S01]  /*3fbd0*/  @P3 LOP3.LUT R24, R24, 0x400000, RZ, 0xfc, !PT ;  /* 0x0040000018183812 */ /* 0x000fe200078efcff */
[----:B------:R-:W1:Y:S03]  /*3fbe0*/  LDCU UR66, c[0x0][0x398] ;  /* 0x00007300ff4277ac */ /* 0x000e660008000800 */
[----:B------:R-:W-:-:S04]  /*3fbf0*/  LOP3.LUT R24, R24, 0xffdfffff, RZ, 0xc0, !PT ;  /* 0xffdfffff18187812 */ /* 0x000fc800078ec0ff */
[----:B------:R-:W-:Y:S02]  /*3fc00*/  @P2 LOP3.LUT R24, R24, 0x200000, RZ, 0xfc, !PT ;  /* 0x0020000018182812 */ /* 0x000fe400078efcff */
[----:B------:R-:W-:Y:S02]  /*3fc10*/  ISETP.LT.AND P0, PT, R48, UR4, !P0 ;  /* 0x0000000430007c0c */ /* 0x000fe4000c701270 */
        /* <DEDUP_REMOVED lines=11> */
[----:B------:R-:W1:Y:S08]  /*3fcd0*/  LDCU UR31, c[0x0][0x398] ;  /* 0x00007300ff1f77ac */ /* 0x000e700008000800 */
[----:B------:R-:W-:Y:S01]  /*3fce0*/  @P3 LOP3.LUT R24, R24, 0x40000, RZ, 0xfc, !PT ;  /* 0x0004000018183812 */ /* 0x000fe200078efcff */
[----:B------:R-:W2:Y:S03]  /*3fcf0*/  LDCU UR62, c[0x0][0x398] ;  /* 0x00007300ff3e77ac */ /* 0x000ea60008000800 */
[----:B------:R-:W-:Y:S01]  /*3fd00*/  LOP3.LUT R24, R24, 0xfffdffff, RZ, 0xc0, !PT ;  /* 0xfffdffff18187812 */ /* 0x000fe200078ec0ff */
[----:B------:R-:W2:Y:S03]  /*3fd10*/  LDCU UR63, c[0x0][0x398] ;  /* 0x00007300ff3f77ac */ /* 0x000ea60008000800 */
[----:B------:R-:W-:-:S02]  /*3fd20*/  @P2 LOP3.LUT R24, R24, 0x20000, RZ, 0xfc, !PT ;  /* 0x0002000018182812 */ /* 0x000fc400078efcff */
[----:B-1----:R-:W-:Y:S01]  /*3fd30*/  ISETP.LT.AND P0, PT, R48, UR10, !P0 ;  /* 0x0000000a30007c0c */ /* 0x002fe2000c701270 */
        /* <DEDUP_REMOVED lines=28> */
[----:B------:R-:W1:Y:S01]  /*3ff00*/  LDCU UR13, c[0x0][0x398] ;  /* 0x00007300ff0d77ac */ /* 0x000e620008000800 */
[----:B------:R-:W-:Y:S02]  /*3ff10*/  ISETP.LT.AND P2, PT, R50, UR15, !P0 ;  /* 0x0000000f32007c0c */ /* 0x000fe4000c741270 */
[----:B------:R-:W-:Y:S01]  /*3ff20*/  ISETP.LT.AND P1, PT, R49, UR20, !P0 ;  /* 0x0000001431007c0c */ /* 0x000fe2000c721270 */
[----:B------:R-:W1:Y:S08]  /*3ff30*/  LDCU.64 UR14, c[0x0][0x398] ;  /* 0x00007300ff0e77ac */ /* 0x000e700008000a00 */
[----:B------:R-:W-:Y:S01]  /*3ff40*/  @P3 LOP3.LUT R24, R24, 0x400, RZ, 0xfc, !PT ;  /* 0x0000040018183812 */ /* 0x000fe200078efcff */
[----:B------:R-:W2:Y:S03]  /*3ff50*/  LDCU UR20, c[0x0][0x398] ;  /* 0x00007300ff1477ac */ /* 0x000ea60008000800 */
[----:B------:R-:W-:-:S04]  /*3ff60*/  LOP3.LUT R24, R24, 0xfffffdff, RZ, 0xc0, !PT ;  /* 0xfffffdff18187812 */ /* 0x000fc800078ec0ff */
[----:B------:R-:W-:Y:S02]  /*3ff70*/  @P2 LOP3.LUT R24, R24, 0x200, RZ, 0xfc, !PT ;  /* 0x0000020018182812 */ /* 0x000fe400078efcff */
[----:B-1----:R-:W-:Y:S01]  /*3ff80*/  ISETP.LT.AND P0, PT, R48, UR6, !P0 ;  /* 0x0000000630007c0c */ /* 0x002fe2000c701270 */
[----:B------:R-:W1:Y:S01]  /*3ff90*/  LDCU UR6, c[0x0][0x398] ;  /* 0x00007300ff0677ac */ /* 0x000e620008000800 */
[----:B------:R-:W-:-:S04]  /*3ffa0*/  LOP3.LUT R24, R24, 0xfffffeff, RZ, 0xc0, !PT ;  /* 0xfffffeff18187812 */ /* 0x000fc800078ec0ff */
[----:B------:R-:W-:-:S04]  /*3ffb0*/  @P1 LOP3.LUT R24, R24, 0x100, RZ, 0xfc, !PT ;  /* 0x0000010018181812 */ /* 0x000fc800078efcff */
[----:B------:R-:W-:-:S04]  /*3ffc0*/  LOP3.LUT R24, R24, 0xffffff7f, RZ, 0xc0, !PT ;  /* 0xffffff7f18187812 */ /* 0x000fc800078ec0ff */
[----:B------:R-:W-:Y:S02]  /*3ffd0*/  @P0 LOP3.LUT R24, R24, 0x80, RZ, 0xfc, !PT ;  /* 0x0000008018180812 */ /* 0x000fe400078efcff */
[----:B------:R-:W-:Y:S01]  /*3ffe0*/  ISETP.GE.AND P0, PT, R29, UR5, PT ;  /* 0x000000051d007c0c */ /* 0x000fe2000bf06270 */
[----:B------:R-:W1:Y:S03]  /*3fff0*/  LDCU.64 UR4, c[0x0][0x398] ;  /* 0x00007300ff0477ac */ /* 0x000e660008000a00 */
[----:B------:R-:W-:Y:S02]  /*40000*/  ISETP.LT.AND P3, PT, R51, UR19, !P0 ;  /* 0x0000001333007c0c */ /* 0x000fe4000c761270 */
[----:B------:R-:W-:Y:S01]  /*40010*/  LOP3.LUT R24, R24, 0xffffffbf, RZ, 0xc0, !PT ;  /* 0xffffffbf18187812 */ /* 0x000fe200078ec0ff */
[----:B------:R-:W-:Y:S01]  /*40020*/  VIADD R29, R252, 0x79 ;  /* 0x00000079fc1d7836 */ /* 0x000fe20000000000 */
[----:B------:R-:W-:Y:S01]  /*40030*/  ISETP.LT.AND P2, PT, R50, UR22, !P0 ;  /* 0x0000001632007c0c */ /* 0x000fe2000c741270 */
[----:B------:R-:W1:Y:S01]  /*40040*/  LDCU UR19, c[0x0][0x398] ;  /* 0x00007300ff1377ac */ /* 0x000e620008000800 */
[----:B------:R-:W-:-:S07]  /*40050*/  ISETP.LT.AND P1, PT, R49, UR61, !P0 ;  /* 0x0000003d31007c0c */ /* 0x000fce000c721270 */
[----:B------:R-:W-:Y:S01]  /*40060*/  @P3 LOP3.LUT R24, R24, 0x40, RZ, 0xfc, !PT ;  /* 0x0000004018183812 */ /* 0x000fe200078efcff */
[----:B------:R-:W1:Y:S03]  /*40070*/  LDCU UR61, c[0x0][0x398] ;  /* 0x00007300ff3d77ac */ /* 0x000e660008000800 */
[----:B------:R-:W-:Y:S01]  /*40080*/  LOP3.LUT R24, R24, 0xffffffdf, RZ, 0xc0, !PT ;  /* 0xffffffdf18187812 */ /* 0x000fe200078ec0ff */
[----:B------:R-:W1:Y:S03]  /*40090*/  LDCU UR22, c[0x0][0x398] ;  /* 0x00007300ff1677ac */ /* 0x000e660008000800 */
[----:B------:R-:W-:Y:S02]  /*400a0*/  @P2 LOP3.LUT R24, R24, 0x20, RZ, 0xfc, !PT ;  /* 0x0000002018182812 */ /* 0x000fe400078efcff */
[----:B------:R-:W-:Y:S01]  /*400b0*/  ISETP.LT.AND P0, PT, R48, UR14, !P0 ;  /* 0x0000000e30007c0c */ /* 0x000fe2000c701270 */
[----:B------:R-:W1:Y:S01]  /*400c0*/  LDCU UR14, c[0x0][0x398] ;  /* 0x00007300ff0e77ac */ /* 0x000e620008000800 */
[----:B------:R-:W-:-:S04]  /*400d0*/  LOP3.LUT R24, R24, 0xffffffef, RZ, 0xc0, !PT ;  /* 0xffffffef18187812 */ /* 0x000fc800078ec0ff */
[----:B------:R-:W-:-:S04]  /*400e0*/  @P1 LOP3.LUT R24, R24, 0x10, RZ, 0xfc, !PT ;  /* 0x0000001018181812 */ /* 0x000fc800078efcff */
[----:B------:R-:W-:-:S04]  /*400f0*/  LOP3.LUT R24, R24, 0xfffffff7, RZ, 0xc0, !PT ;  /* 0xfffffff718187812 */ /* 0x000fc800078ec0ff */
[----:B------:R-:W-:Y:S02]  /*40100*/  @P0 LOP3.LUT R24, R24, 0x8, RZ, 0xfc, !PT ;  /* 0x0000000818180812 */ /* 0x000fe400078efcff */
[----:B------:R-:W-:Y:S01]  /*40110*/  ISETP.GE.AND P0, PT, R29, UR11, PT ;  /* 0x0000000b1d007c0c */ /* 0x000fe2000bf06270 */
[----:B------:R-:W-:Y:S01]  /*40120*/  VIADD R29, R252, 0x78 ;  /* 0x00000078fc1d7836 */ /* 0x000fe20000000000 */
[----:B------:R-:W-:Y:S01]  /*40130*/  LOP3.LUT R24, R24, 0xfffffffb, RZ, 0xc0, !PT ;  /* 0xfffffffb18187812 */ /* 0x000fe200078ec0ff */
[----:B------:R-:W2:Y:S01]  /*40140*/  LDCU UR11, c[0x0][0x398] ;  /* 0x00007300ff0b77ac */ /* 0x000ea20008000800 */
[----:B------:R-:W-:Y:S02]  /*40150*/  ISETP.LT.AND P3, PT, R51, UR16, !P0 ;  /* 0x0000001033007c0c */ /* 0x000fe4000c761270 */
[----:B------:R-:W-:Y:S01]  /*40160*/  ISETP.LT.AND P2, PT, R50, UR17, !P0 ;  /* 0x0000001132007c0c */ /* 0x000fe2000c741270 */
[----:B------:R-:W2:Y:S01]  /*40170*/  LDCU.64 UR16, c[0x0][0x398] ;  /* 0x00007300ff1077ac */ /* 0x000ea20008000a00 */
[----:B------:R-:W-:-:S02]  /*40180*/  ISETP.LT.AND P1, PT, R49, UR60, !P0 ;  /* 0x0000003c31007c0c */ /* 0x000fc4000c721270 */
[----:B-1----:R-:W-:Y:S01]  /*40190*/  ISETP.LT.AND P0, PT, R48, UR4, !P0 ;  /* 0x0000000430007c0c */ /* 0x002fe2000c701270 */
[----:B------:R-:W1:Y:S01]  /*401a0*/  LDCU UR4, c[0x0][0x398] ;  /* 0x00007300ff0477ac */ /* 0x000e620008000800 */
[----:B------:R-:W1:Y:S05]  /*401b0*/  LDCU UR60, c[0x0][0x398] ;  /* 0x00007300ff3c77ac */ /* 0x000e6a0008000800 */
[----:B------:R-:W-:-:S06]  /*401c0*/  @P3 LOP3.LUT R24, R24, 0x4, RZ, 0xfc, !PT ;  /* 0x0000000418183812 */ /* 0x000fcc00078efcff */
[----:B------:R-:W-:Y:S02]  /*401d0*/  @P0 LOP3.LUT R23, R23, 0x80000000, RZ, 0xfc, !PT ;  /* 0x8000000017170812 */ /* 0x000fe400078efcff */
[----:B------:R-:W-:Y:S02]  /*401e0*/  ISETP.GE.AND P0, PT, R29, UR9, PT ;  /* 0x000000091d007c0c */ /* 0x000fe4000bf06270 */
[----:B------:R-:W-:Y:S02]  /*401f0*/  LOP3.LUT R24, R24, 0xfffffffd, RZ, 0xc0, !PT ;  /* 0xfffffffd18187812 */ /* 0x000fe400078ec0ff */
[----:B------:R-:W-:Y:S01]  /*40200*/  LOP3.LUT R23, R23, 0xbfffffff, RZ, 0xc0, !PT ;  /* 0xbfffffff17177812 */ /* 0x000fe200078ec0ff */
[----:B------:R-:W-:Y:S01]  /*40210*/  VIADD R29, R252, 0x77 ;  /* 0x00000077fc1d7836 */ /* 0x000fe20000000000 */
[----:B------:R-:W-:Y:S01]  /*40220*/  ISETP.LT.AND P3, PT, R51, UR36, !P0 ;  /* 0x0000002433007c0c */ /* 0x000fe2000c761270 */
[----:B------:R-:W1:Y:S01]  /*40230*/  LDCU UR9, c[0x0][0x398] ;  /* 0x00007300ff0977ac */ /* 0x000e620008000800 */
[----:B------:R-:W-:-:S02]  /*40240*/  @P2 LOP3.LUT R24, R24, 0x2, RZ, 0xfc, !PT ;  /* 0x0000000218182812 */ /* 0x000fc400078efcff */
[----:B------:R-:W-:Y:S01]  /*40250*/  ISETP.LT.AND P2, PT, R50, UR37, !P0 ;  /* 0x0000002532007c0c */ /* 0x000fe2000c741270 */
[----:B------:R-:W1:Y:S01]  /*40260*/  LDCU.64 UR36, c[0x0][0x398] ;  /* 0x00007300ff2477ac */ /* 0x000e620008000a00 */
[----:B------:R-:W-:-:S04]  /*40270*/  LOP3.LUT R24, R24, 0xfffffffe, RZ, 0xc0, !PT ;  /* 0xfffffffe18187812 */ /* 0x000fc800078ec0ff */
[----:B------:R-:W-:-:S03]  /*40280*/  @P1 LOP3.LUT R24, R24, 0x1, RZ, 0xfc, !PT ;  /* 0x0000000118181812 */ /* 0x000fc600078efcff */
[----:B------:R-:W-:Y:S02]  /*40290*/  @P3 LOP3.LUT R23, R23, 0x40000000, RZ, 0xfc, !PT ;  /* 0x4000000017173812 */ /* 0x000fe400078efcff */
[----:B------:R-:W-:Y:S01]  /*402a0*/  ISETP.LT.AND P1, PT, R49, UR59, !P0 ;  /* 0x0000003b31007c0c */ /* 0x000fe2000c721270 */
[----:B------:R-:W1:Y:S01]  /*402b0*/  LDCU UR59, c[0x0][0x398] ;  /* 0x00007300ff3b77ac */ /* 0x000e620008000800 */
[----:B------:R-:W-:-:S04]  /*402c0*/  LOP3.LUT R23, R23, 0xdfffffff, RZ, 0xc0, !PT ;  /* 0xdfffffff17177812 */ /* 0x000fc800078ec0ff */
[----:B------:R-:W-:Y:S02]  /*402d0*/  @P2 LOP3.LUT R23, R23, 0x20000000, RZ, 0xfc, !PT ;  /* 0x2000000017172812 */ /* 0x000fe400078efcff */
[----:B--2---:R-:W-:Y:S01]  /*402e0*/  ISETP.LT.AND P0, PT, R48, UR16, !P0 ;  /* 0x0000001030007c0c */ /* 0x004fe2000c701270 */
[----:B------:R-:W2:Y:S01]  /*402f0*/  LDCU UR16, c[0x0][0x398] ;  /* 0x00007300ff1077ac */ /* 0x000ea20008000800 */
        /* <DEDUP_REMOVED lines=16> */
[----:B-1----:R-:W-:Y:S02]  /*40400*/  ISETP.LT.AND P0, PT, R48, UR36, !P0 ;  /* 0x0000002430007c0c */ /* 0x002fe4000c701270 */
        /* <DEDUP_REMOVED lines=46> */
[----:B------:R-:W1:Y:S01]  /*406f0*/  LDCU.64 UR34, c[0x0][0x398] ;  /* 0x00007300ff2277ac */ /* 0x000e620008000a00 */
[----:B------:R-:W1:Y:S07]  /*40700*/  LDCU UR55, c[0x0][0x398] ;  /* 0x00007300ff3777ac */ /* 0x000e6e0008000800 */
[----:B------:R-:W-:-:S04]  /*40710*/  @P3 LOP3.LUT R23, R23, 0x4000, RZ, 0xfc, !PT ;  /* 0x0000400017173812 */ /* 0x000fc800078efcff */
        /* <DEDUP_REMOVED lines=15> */
[----:B------:R-:W2:Y:S07]  /*40810*/  LDCU UR21, c[0x0][0x398] ;  /* 0x00007300ff1577ac */ /* 0x000eae0008000800 */
        /* <DEDUP_REMOVED lines=26> */
[----:B------:R-:W-:Y:S01]  /*409c0*/  ISETP.GE.AND P0, PT, R29, UR49, PT ;  /* 0x000000311d007c0c */ /* 0x000fe2000bf06270 */
[----:B------:R-:W-:Y:S01]  /*409d0*/  VIADD R29, R252, 0x70 ;  /* 0x00000070fc1d7836 */ /* 0x000fe20000000000 */
[----:B------:R-:W-:Y:S01]  /*409e0*/  LOP3.LUT R23, R23, 0xfffffffb, RZ, 0xc0, !PT ;  /* 0xfffffffb17177812 */ /* 0x000fe200078ec0ff */
[----:B------:R-:W2:Y:S01]  /*409f0*/  LDCU.64 UR48, c[0x0][0x398] ;  /* 0x00007300ff3077ac */ /* 0x000ea20008000a00 */
[----:B------:R-:W-:Y:S02]  /*40a00*/  ISETP.LT.AND P3, PT, R51, UR53, !P0 ;  /* 0x0000003533007c0c */ /* 0x000fe4000c761270 */
[----:B------:R-:W-:Y:S01]  /*40a10*/  ISETP.LT.AND P2, PT, R50, UR28, !P0 ;  /* 0x0000001c32007c0c */ /* 0x000fe2000c741270 */
[----:B------:R-:W2:Y:S01]  /*40a20*/  LDCU UR28, c[0x0][0x398] ;  /* 0x00007300ff1c77ac */ /* 0x000ea20008000800 */
        /* <DEDUP_REMOVED lines=11> */
[----:B------:R-:W1:Y:S01]  /*40ae0*/  LDCU.64 UR32, c[0x0][0x398] ;  /* 0x00007300ff2077ac */ /* 0x000e620008000a00 */
[----:B------:R-:W-:-:S02]  /*40af0*/  @P2 LOP3.LUT R23, R23, 0x2, RZ, 0xfc, !PT ;  /* 0x0000000217172812 */ /* 0x000fc400078efcff */
[----:B------:R-:W-:Y:S01]  /*40b00*/  ISETP.LT.AND P2, PT, R50, UR52, !P0 ;  /* 0x0000003432007c0c */ /* 0x000fe2000c741270 */
[----:B------:R-:W1:Y:S01]  /*40b10*/  LDCU UR50, c[0x0][0x398] ;  /* 0x00007300ff3277ac */ /* 0x000e620008000800 */
[----:B------:R-:W-:Y:S01]  /*40b20*/  LOP3.LUT R23, R23, 0xfffffffe, RZ, 0xc0, !PT ;  /* 0xfffffffe17177812 */ /* 0x000fe200078ec0ff */
[----:B------:R-:W1:Y:S03]  /*40b30*/  LDCU UR52, c[0x0][0x398] ;  /* 0x00007300ff3477ac */ /* 0x000e660008000800 */
[----:B------:R-:W-:-:S03]  /*40b40*/  @P1 LOP3.LUT R23, R23, 0x1, RZ, 0xfc, !PT ;  /* 0x0000000117171812 */ /* 0x000fc600078efcff */
[----:B------:R-:W-:Y:S02]  /*40b50*/  @P3 LOP3.LUT R22, R22, 0x40000000, RZ, 0xfc, !PT ;  /* 0x4000000016163812 */ /* 0x000fe400078efcff */
[----:B------:R-:W-:Y:S01]  /*40b60*/  ISETP.LT.AND P1, PT, R49, UR51, !P0 ;  /* 0x0000003331007c0c */ /* 0x000fe2000c721270 */
[----:B------:R-:W1:Y:S01]  /*40b70*/  LDCU UR51, c[0x0][0x398] ;  /* 0x00007300ff3377ac */ /* 0x000e620008000800 */
[----:B------:R-:W-:-:S04]  /*40b80*/  LOP3.LUT R22, R22, 0xdfffffff, RZ, 0xc0, !PT ;  /* 0xdfffffff16167812 */ /* 0x000fc800078ec0ff */
[----:B------:R-:W-:Y:S02]  /*40b90*/  @P2 LOP3.LUT R22, R22, 0x20000000, RZ, 0xfc, !PT ;  /* 0x2000000016162812 */ /* 0x000fe400078efcff */
[----:B--2---:R-:W-:Y:S02]  /*40ba0*/  ISETP.LT.AND P0, PT, R48, UR48, !P0 ;  /* 0x0000003030007c0c */ /* 0x004fe4000c701270 */
        /* <DEDUP_REMOVED lines=8> */
[----:B------:R-:W2:Y:S01]  /*40c30*/  LDCU UR67, c[0x0][0x398] ;  /* 0x00007300ff4377ac */ /* 0x000ea20008000800 */
[----:B------:R-:W-:Y:S02]  /*40c40*/  ISETP.LT.AND P2, PT, R50, UR77, !P0 ;  /* 0x0000004d32007c0c */ /* 0x000fe4000c741270 */
[----:B------:R-:W-:Y:S01]  /*40c50*/  ISETP.LT.AND P1, PT, R49, UR70, !P0 ;  /* 0x0000004631007c0c */ /* 0x000fe2000c721270 */
[----:B------:R-:W1:Y:S08]  /*40c60*/  LDCU.64 UR34, c[0x0][0x398] ;  /* 0x00007300ff2277ac */ /* 0x000e700008000a00 */
[----:B------:R-:W-:Y:S01]  /*40c70*/  @P3 LOP3.LUT R22, R22, 0x4000000, RZ, 0xfc, !PT ;  /* 0x0400000016163812 */ /* 0x000fe200078efcff */
[----:B------:R-:W2:Y:S03]  /*40c80*/  LDCU UR77, c[0x0][0x398] ;  /* 0x00007300ff4d77ac */ /* 0x000ea60008000800 */
[----:B------:R-:W-:Y:S01]  /*40c90*/  LOP3.LUT R22, R22, 0xfdffffff, RZ, 0xc0, !PT ;  /* 0xfdffffff16167812 */ /* 0x000fe200078ec0ff */
[----:B------:R-:W2:Y:S03]  /*40ca0*/  LDCU UR70, c[0x0][0x398] ;  /* 0x00007300ff4677ac */ /* 0x000ea60008000800 */
[----:B------:R-:W-:-:S02]  /*40cb0*/  @P2 LOP3.LUT R22, R22, 0x2000000, RZ, 0xfc, !PT ;  /* 0x0200000016162812 */ /* 0x000fc400078efcff */
        /* <DEDUP_REMOVED lines=11> */
[----:B--2---:R-:W-:Y:S01]  /*40d70*/  ISETP.LT.AND P1, PT, R49, UR67, !P0 ;  /* 0x0000004331007c0c */ /* 0x004fe2000c721270 */
[----:B------:R-:W2:Y:S01]  /*40d80*/  LDCU UR68, c[0x0][0x398] ;  /* 0x00007300ff4477ac */ /* 0x000ea20008000800 */
[----:B------:R-:W1:Y:S07]  /*40d90*/  LDCU.64 UR36, c[0x0][0x398] ;  /* 0x00007300ff2477ac */ /* 0x000e6e0008000a00 */
        /* <DEDUP_REMOVED lines=12> */
[----:B-1----:R-:W-:Y:S01]  /*40e60*/  ISETP.LT.AND P3, PT, R51, UR61, !P0 ;  /* 0x0000003d33007c0c */ /* 0x002fe2000c761270 */
[----:B------:R-:W1:Y:S01]  /*40e70*/  LDCU UR61, c[0x0][0x398] ;  /* 0x00007300ff3d77ac */ /* 0x000e620008000800 */
[----:B--2---:R-:W-:Y:S02]  /*40e80*/  ISETP.LT.AND P2, PT, R50, UR68, !P0 ;  /* 0x0000004432007c0c */ /* 0x004fe4000c741270 */
[----:B------:R-:W-:Y:S01]  /*40e90*/  ISETP.LT.AND P1, PT, R49, UR67, !P0 ;  /* 0x0000004331007c0c */ /* 0x000fe2000c721270 */
[----:B------:R-:W2:Y:S01]  /*40ea0*/  LDCU UR68, c[0x0][0x398] ;  /* 0x00007300ff4477ac */ /* 0x000ea20008000800 */
[----:B------:R-:W1:Y:S07]  /*40eb0*/  LDCU.64 UR38, c[0x0][0x398] ;  /* 0x00007300ff2677ac */ /* 0x000e6e0008000a00 */
        /* <DEDUP_REMOVED lines=14> */
[----:B------:R-:W1:Y:S01]  /*40fa0*/  LDCU.64 UR48, c[0x0][0x398] ;  /* 0x00007300ff3077ac */ /* 0x000e620008000a00 */
[----:B--2---:R-:W-:Y:S02]  /*40fb0*/  ISETP.LT.AND P2, PT, R50, UR68, !P0 ;  /* 0x0000004432007c0c */ /* 0x004fe4000c741270 */
        /* <DEDUP_REMOVED lines=17> */
[----:B------:R-:W3:Y:S01]  /*410d0*/  LDCU UR77, c[0x0][0x398] ;  /* 0x00007300ff4d77ac */ /* 0x000ee20008000800 */
[----:B--2---:R-:W-:Y:S02]  /*410e0*/  ISETP.LT.AND P2, PT, R50, UR68, !P0 ;  /* 0x0000004432007c0c */ /* 0x004fe4000c741270 */
[----:B-1----:R-:W-:Y:S01]  /*410f0*/  ISETP.LT.AND P1, PT, R49, UR67, !P0 ;  /* 0x0000004331007c0c */ /* 0x002fe2000c721270 */
[----:B------:R-:W1:Y:S08]  /*41100*/  LDCU.64 UR32, c[0x0][0x398] ;  /* 0x00007300ff2077ac */ /* 0x000e700008000a00 */
[----:B------:R-:W-:Y:S01]  /*41110*/  @P3 LOP3.LUT R22, R22, 0x400, RZ, 0xfc, !PT ;  /* 0x0000040016163812 */ /* 0x000fe200078efcff */
[----:B------:R-:W2:Y:S03]  /*41120*/  LDCU UR68, c[0x0][0x398] ;  /* 0x00007300ff4477ac */ /* 0x000ea60008000800 */
[----:B------:R-:W-:Y:S01]  /*41130*/  LOP3.LUT R22, R22, 0xfffffdff, RZ, 0xc0, !PT ;  /* 0xfffffdff16167812 */ /* 0x000fe200078ec0ff */
[----:B------:R-:W1:Y:S03]  /*41140*/  LDCU UR67, c[0x0][0x398] ;  /* 0x00007300ff4377ac */ /* 0x000e660008000800 */
[----:B------:R-:W-:-:S02]  /*41150*/  @P2 LOP3.LUT R22, R22, 0x200, RZ, 0xfc, !PT ;  /* 0x0000020016162812 */ /* 0x000fc400078efcff */
[----:B------:R-:W-:Y:S01]  /*41160*/  ISETP.LT.AND P0, PT, R48, UR48, !P0 ;  /* 0x0000003030007c0c */ /* 0x000fe2000c701270 */
        /* <DEDUP_REMOVED lines=10> */
[----:B---3--:R-:W-:Y:S01]  /*41210*/  ISETP.LT.AND P2, PT, R50, UR77, !P0 ;  /* 0x0000004d32007c0c */ /* 0x008fe2000c741270 */
[----:B------:R-:W3:Y:S01]  /*41220*/  LDCU UR77, c[0x0][0x398] ;  /* 0x00007300ff4d77ac */ /* 0x000ee20008000800 */
[----:B------:R-:W-:Y:S01]  /*41230*/  ISETP.LT.AND P1, PT, R49, UR71, !P0 ;  /* 0x0000004731007c0c */ /* 0x000fe2000c721270 */
[----:B------:R-:W2:Y:S06]  /*41240*/  LDCU UR70, c[0x0][0x398] ;  /* 0x00007300ff4677ac */ /* 0x000eac0008000800 */
        /* <DEDUP_REMOVED lines=9> */
[----:B------:R-:W-:-:S04]  /*412e0*/  ISETP.GE.AND P0, PT, R29, UR37, PT ;  /* 0x000000251d007c0c */ /* 0x000fc8000bf06270 */
[----:B------:R-:W-:Y:S01]  /*412f0*/  ISETP.LT.AND P3, PT, R51, UR38, !P0 ;  /* 0x0000002633007c0c */ /* 0x000fe2000c761270 */
[----:B------:R-:W1:Y:S01]  /*41300*/  LDCU UR38, c[0x0][0x398] ;  /* 0x00007300ff2677ac */ /* 0x000e620008000800 */
[----:B------:R-:W-:Y:S02]  /*41310*/  ISETP.LT.AND P2, PT, R50, UR36, !P0 ;  /* 0x0000002432007c0c */ /* 0x000fe4000c741270 */
[----:B---3--:R-:W-:Y:S01]  /*41320*/  ISETP.LT.AND P1, PT, R49, UR77, !P0 ;  /* 0x0000004d31007c0c */ /* 0x008fe2000c721270 */
[----:B------:R-:W-:Y:S01]  /*41330*/  VIADD R29, R252, 0x68 ;  /* 0x00000068fc1d7836 */ /* 0x000fe20000000000 */
[----:B------:R-:W-:Y:S01]  /*41340*/  ISETP.LT.AND P0, PT, R48, UR34, !P0 ;  /* 0x0000002230007c0c */ /* 0x000fe2000c701270 */
[----:B------:R-:W3:Y:S01]  /*41350*/  LDCU.64 UR36, c[0x0][0x398] ;  /* 0x00007300ff2477ac */ /* 0x000ee20008000a00 */
[----:B------:R-:W-:Y:S01]  /*41360*/  LOP3.LUT R22, R22, 0xfffffffb, RZ, 0xc0, !PT ;  /* 0xfffffffb16167812 */ /* 0x000fe200078ec0ff */
[----:B------:R-:W2:Y:S04]  /*41370*/  LDCU UR77, c[0x0][0x398] ;  /* 0x00007300ff4d77ac */ /* 0x000ea80008000800 */
[----:B------:R-:W-:-:S06]  /*41380*/  @P3 LOP3.LUT R22, R22, 0x4, RZ, 0xfc, !PT ;  /* 0x0000000416163812 */ /* 0x000fcc00078efcff */
[----:B------:R-:W-:Y:S02]  /*41390*/  @P0 LOP3.LUT R21, R21, 0x80000000, RZ, 0xfc, !PT ;  /* 0x8000000015150812 */ /* 0x000fe400078efcff */
[----:B------:R-:W-:-:S04]  /*413a0*/  ISETP.GE.AND P0, PT, R29, UR39, PT ;  /* 0x000000271d007c0c */ /* 0x000fc8000bf06270 */
[----:B-1----:R-:W-:Y:S02]  /*413b0*/  ISETP.LT.AND P3, PT, R51, UR38, !P0 ;  /* 0x0000002633007c0c */ /* 0x002fe4000c761270 */
[----:B------:R-:W-:Y:S02]  /*413c0*/  LOP3.LUT R22, R22, 0xfffffffd, RZ, 0xc0, !PT ;  /* 0xfffffffd16167812 */ /* 0x000fe400078ec0ff */
[----:B------:R-:W-:Y:S01]  /*413d0*/  LOP3.LUT R21, R21, 0xbfffffff, RZ, 0xc0, !PT ;  /* 0xbfffffff15157812 */ /* 0x000fe200078ec0ff */
[----:B------:R-:W-:Y:S01]  /*413e0*/  VIADD R29, R252, 0x67 ;  /* 0x00000067fc1d7836 */ /* 0x000fe20000000000 */
[----:B------:R-:W-:Y:S01]  /*413f0*/  @P2 LOP3.LUT R22, R22, 0x2, RZ, 0xfc, !PT ;  /* 0x0000000216162812 */ /* 0x000fe200078efcff */
[----:B------:R-:W1:Y:S01]  /*41400*/  LDCU.64 UR38, c[0x0][0x398] ;  /* 0x00007300ff2677ac */ /* 0x000e620008000a00 */
[----:B------:R-:W-:Y:S02]  /*41410*/  ISETP.LT.AND P2, PT, R50, UR76, !P0 ;  /* 0x0000004c32007c0c */ /* 0x000fe4000c741270 */
[----:B------:R-:W-:Y:S01]  /*41420*/  LOP3.LUT R22, R22, 0xfffffffe, RZ, 0xc0, !PT ;  /* 0xfffffffe16167812 */ /* 0x000fe200078ec0ff */
[----:B------:R-:W1:Y:S02]  /*41430*/  LDCU UR76, c[0x0][0x398] ;  /* 0x00007300ff4c77ac */ /* 0x000e640008000800 */
[----:B------:R-:W-:-:S02]  /*41440*/  @P3 LOP3.LUT R21, R21, 0x40000000, RZ, 0xfc, !PT ;  /* 0x4000000015153812 */ /* 0x000fc400078efcff */
[----:B------:R-:W-:Y:S02]  /*41450*/  @P1 LOP3.LUT R22, R22, 0x1, RZ, 0xfc, !PT ;  /* 0x0000000116161812 */ /* 0x000fe400078efcff */
[----:B------:R-:W-:Y:S01]  /*41460*/  ISETP.LT.AND P1, PT, R49, UR75, !P0 ;  /* 0x0000004b31007c0c */ /* 0x000fe2000c721270 */
[----:B------:R-:W1:Y:S01]  /*41470*/  LDCU UR75, c[0x0][0x398] ;  /* 0x00007300ff4b77ac */ /* 0x000e620008000800 */
[----:B------:R-:W-:-:S04]  /*41480*/  LOP3.LUT R21, R21, 0xdfffffff, RZ, 0xc0, !PT ;  /* 0xdfffffff15157812 */ /* 0x000fc800078ec0ff */
[----:B------:R-:W-:Y:S02]  /*41490*/  @P2 LOP3.LUT R21, R21, 0x20000000, RZ, 0xfc, !PT ;  /* 0x2000000015152812 */ /* 0x000fe400078efcff */
[----:B---3--:R-:W-:Y:S01]  /*414a0*/  ISETP.LT.AND P0, PT, R48, UR36, !P0 ;  /* 0x0000002430007c0c */ /* 0x008fe2000c701270 */
[----:B------:R-:W3:Y:S01]  /*414b0*/  LDCU UR36, c[0x0][0x398] ;  /* 0x00007300ff2477ac */ /* 0x000ee20008000800 */
[----:B------:R-:W-:-:S04]  /*414c0*/  LOP3.LUT R21, R21, 0xefffffff, RZ, 0xc0, !PT ;  /* 0xefffffff15157812 */ /* 0x000fc800078ec0ff */
[----:B------:R-:W-:-:S04]  /*414d0*/  @P1 LOP3.LUT R21, R21, 0x10000000, RZ, 0xfc, !PT ;  /* 0x1000000015151812 */ /* 0x000fc800078efcff */
[----:B------:R-:W-:-:S04]  /*414e0*/  LOP3.LUT R21, R21, 0xf7ffffff, RZ, 0xc0, !PT ;  /* 0xf7ffffff15157812 */ /* 0x000fc800078ec0ff */
[----:B------:R-:W-:Y:S02]  /*414f0*/  @P0 LOP3.LUT R21, R21, 0x8000000, RZ, 0xfc, !PT ;  /* 0x0800000015150812 */ /* 0x000fe400078efcff */
[----:B------:R-:W-:-:S04]  /*41500*/  ISETP.GE.AND P0, PT, R29, UR49, PT ;  /* 0x000000311d007c0c */ /* 0x000fc8000bf06270 */
[----:B------:R-:W-:Y:S02]  /*41510*/  ISETP.LT.AND P3, PT, R51, UR48, !P0 ;  /* 0x0000003033007c0c */ /* 0x000fe4000c761270 */
[----:B------:R-:W-:Y:S01]  /*41520*/  LOP3.LUT R21, R21, 0xfbffffff, RZ, 0xc0, !PT ;  /* 0xfbffffff15157812 */ /* 0x000fe200078ec0ff */
[----:B------:R-:W-:Y:S01]  /*41530*/  VIADD R29, R252, 0x66 ;  /* 0x00000066fc1d7836 */ /* 0x000fe20000000000 */
[----:B------:R-:W-:Y:S01]  /*41540*/  ISETP.LT.AND P2, PT, R50, UR73, !P0 ;  /* 0x0000004932007c0c */ /* 0x000fe2000c741270 */
[----:B------:R-:W1:Y:S01]  /*41550*/  LDCU.64 UR48, c[0x0][0x398] ;  /* 0x00007300ff3077ac */ /* 0x000e620008000a00 */
[----:B------:R-:W-:-:S07]  /*41560*/  ISETP.LT.AND P1, PT, R49, UR72, !P0 ;  /* 0x0000004831007c0c */ /* 0x000fce000c721270 */
[----:B------:R-:W-:Y:S01]  /*41570*/  @P3 LOP3.LUT R21, R21, 0x4000000, RZ, 0xfc, !PT ;  /* 0x0400000015153812 */ /* 0x000fe200078efcff */
[----:B------:R-:W2:Y:S03]  /*41580*/  LDCU UR73, c[0x0][0x398] ;  /* 0x00007300ff4977ac */ /* 0x000ea60008000800 */
[----:B------:R-:W-:Y:S01]  /*41590*/  LOP3.LUT R21, R21, 0xfdffffff, RZ, 0xc0, !PT ;  /* 0xfdffffff15157812 */ /* 0x000fe200078ec0ff */
[----:B------:R-:W2:Y:S03]  /*415a0*/  LDCU UR72, c[0x0][0x398] ;  /* 0x00007300ff4877ac */ /* 0x000ea60008000800 */
[----:B------:R-:W-:Y:S02]  /*415b0*/  @P2 LOP3.LUT R21, R21, 0x2000000, RZ, 0xfc, !PT ;  /* 0x0200000015152812 */ /* 0x000fe400078efcff */
        /* <DEDUP_REMOVED lines=13> */
[----:B------:R-:W1:Y:S01]  /*41690*/  LDCU.64 UR30, c[0x0][0x398] ;  /* 0x00007300ff1e77ac */ /* 0x000e620008000a00 */
[----:B------:R-:W1:Y:S07]  /*416a0*/  LDCU UR74, c[0x0][0x398] ;  /* 0x00007300ff4a77ac */ /* 0x000e6e0008000800 */
[----:B------:R-:W-:-:S04]  /*416b0*/  @P3 LOP3.LUT R21, R21, 0x400000, RZ, 0xfc, !PT ;  /* 0x0040000015153812 */ /* 0x000fc800078efcff */
        /* <DEDUP_REMOVED lines=17> */
[----:B------:R-:W-:-:S04]  /*417d0*/  @P3 LOP3.LUT R21, R21, 0x40000, RZ, 0xfc, !PT ;  /* 0x0004000015153812 */ /* 0x000fc800078efcff */
        /* <DEDUP_REMOVED lines=13> */
[----:B------:R-:W-:-:S09]  /*418b0*/  ISETP.LT.AND P1, PT, R49, UR22, !P0 ;  /* 0x0000001631007c0c */ /* 0x000fd2000c721270 */
        /* <DEDUP_REMOVED lines=9> */
[----:B------:R-:W-:-:S04]  /*41950*/  ISETP.GE.AND P0, PT, R29, UR39, PT ;  /* 0x000000271d007c0c */ /* 0x000fc8000bf06270 */
[----:B------:R-:W-:Y:S02]  /*41960*/  ISETP.LT.AND P3, PT, R51, UR14, !P0 ;  /* 0x0000000e33007c0c */ /* 0x000fe4000c761270 */
[----:B------:R-:W-:Y:S02]  /*41970*/  ISETP.LT.AND P2, PT, R50, UR13, !P0 ;  /* 0x0000000d32007c0c */ /* 0x000fe4000c741270 */
[----:B------:R-:W-:Y:S02]  /*41980*/  LOP3.LUT R21, R21, 0xfffffbff, RZ, 0xc0, !PT ;  /* 0xfffffbff15157812 */ /* 0x000fe400078ec0ff */
[----:B------:R-:W-:Y:S01]  /*41990*/  ISETP.LT.AND P1, PT, R49, UR12, !P0 ;  /* 0x0000000c31007c0c */ /* 0x000fe2000c721270 */
[----:B------:R-:W-:-:S06]  /*419a0*/  VIADD R29, R252, 0x62 ;  /* 0x00000062fc1d7836 */ /* 0x000fcc0000000000 */
[----:B------:R-:W-:Y:S01]  /*419b0*/  @P3 LOP3.LUT R21, R21, 0x400, RZ, 0xfc, !PT ;  /* 0x0000040015153812 */ /* 0x000fe200078efcff */
[----:B------:R-:W1:Y:S03]  /*419c0*/  LDCU.64 UR12, c[0x0][0x398] ;  /* 0x00007300ff0c77ac */ /* 0x000e660008000a00 */
        /* <DEDUP_REMOVED lines=13> */
[----:B------:R-:W2:Y:S06]  /*41aa0*/  LDCU.64 UR8, c[0x0][0x398] ;  /* 0x00007300ff0877ac */ /* 0x000eac0008000a00 */
[----:B------:R-:W-:-:S04]  /*41ab0*/  @P3 LOP3.LUT R21, R21, 0x40, RZ, 0xfc, !PT ;  /* 0x0000004015153812 */ /* 0x000fc800078efcff */
[----:B------:R-:W-:-:S04]  /*41ac0*/  LOP3.LUT R21, R21, 0xffffffdf, RZ, 0xc0, !PT ;  /* 0xffffffdf15157812 */ /* 0x000fc800078ec0ff */
[----:B------:R-:W-:Y:S02]  /*41ad0*/  @P2 LOP3.LUT R21, R21, 0x20, RZ, 0xfc, !PT ;  /* 0x0000002015152812 */ /* 0x000fe400078efcff */
[----:B-1----:R-:W-:Y:S02]  /*41ae0*/  ISETP.LT.AND P0, PT, R48, UR12, !P0 ;  /* 0x0000000c30007c0c */ /* 0x002fe4000c701270 */
[----:B------:R-:W-:-:S04]  /*41af0*/  LOP3.LUT R21, R21, 0xffffffef, RZ, 0xc0, !PT ;  /* 0xffffffef15157812 */ /* 0x000fc800078ec0ff */
[----:B------:R-:W-:Y:S01]  /*41b00*/  @P1 LOP3.LUT R21, R21, 0x10, RZ, 0xfc, !PT ;  /* 0x0000001015151812 */ /* 0x000fe200078efcff */
[----:B------:R-:W-:-:S03]  /*41b10*/  VIADD R29, R252, 0x61 ;  /* 0x00000061fc1d7836 */ /* 0x000fc60000000000 */
[----:B------:R-:W-:-:S04]  /*41b20*/  LOP3.LUT R21, R21, 0xfffffff7, RZ, 0xc0, !PT ;  /* 0xfffffff715157812 */ /* 0x000fc800078ec0ff */
[----:B------:R-:W-:Y:S02]  /*41b30*/  @P0 LOP3.LUT R21, R21, 0x8, RZ, 0xfc, !PT ;  /* 0x0000000815150812 */ /* 0x000fe400078efcff */
[----:B------:R-:W-:Y:S01]  /*41b40*/  ISETP.GE.AND P0, PT, R29, UR31, PT ;  /* 0x0000001f1d007c0c */ /* 0x000fe2000bf06270 */
[----:B------:R-:W-:Y:S01]  /*41b50*/  VIADD R29, R252, 0x60 ;  /* 0x00000060fc1d7836 */ /* 0x000fe20000000000 */
[----:B------:R-:W-:Y:S01]  /*41b60*/  LOP3.LUT R21, R21, 0xfffffffb, RZ, 0xc0, !PT ;  /* 0xfffffffb15157812 */ /* 0x000fe200078ec0ff */
[----:B------:R-:W1:Y:S01]  /*41b70*/  LDCU.64 UR30, c[0x0][0x398] ;  /* 0x00007300ff1e77ac */ /* 0x000e620008000a00 */
[----:B------:R-:W-:Y:S02]  /*41b80*/  ISETP.LT.AND P3, PT, R51, UR62, !P0 ;  /* 0x0000003e33007c0c */ /* 0x000fe4000c761270 */
[----:B------:R-:W-:Y:S01]  /*41b90*/  ISETP.LT.AND P2, PT, R50, UR7, !P0 ;  /* 0x0000000732007c0c */ /* 0x000fe2000c741270 */
[----:B------:R-:W1:Y:S01]  /*41ba0*/  LDCU UR62, c[0x0][0x398] ;  /* 0x00007300ff3e77ac */ /* 0x000e620008000800 */
[----:B------:R-:W-:-:S02]  /*41bb0*/  ISETP.LT.AND P1, PT, R49, UR11, !P0 ;  /* 0x0000000b31007c0c */ /* 0x000fc4000c721270 */
[----:B--2---:R-:W-:Y:S01]  /*41bc0*/  ISETP.LT.AND P0, PT, R48, UR8, !P0 ;  /* 0x0000000830007c0c */ /* 0x004fe2000c701270 */
[----:B------:R-:W2:Y:S06]  /*41bd0*/  LDCU.64 UR10, c[0x0][0x398] ;  /* 0x00007300ff0a77ac */ /* 0x000eac0008000a00 */
        /* <DEDUP_REMOVED lines=29> */
[----:B------:R-:W2:Y:S01]  /*41db0*/  LDCU UR66, c[0x0][0x398] ;  /* 0x00007300ff4277ac */ /* 0x000ea20008000800 */
[----:B------:R-:W-:-:S07]  /*41dc0*/  ISETP.LT.AND P1, PT, R49, UR6, !P0 ;  /* 0x0000000631007c0c */ /* 0x000fce000c721270 */
[----:B------:R-:W-:Y:S01]  /*41dd0*/  @P3 LOP3.LUT R20, R20, 0x4000000, RZ, 0xfc, !PT ;  /* 0x0400000014143812 */ /* 0x000fe200078efcff */
[----:B------:R-:W2:Y:S03]  /*41de0*/  LDCU.64 UR6, c[0x0][0x398] ;  /* 0x00007300ff0677ac */ /* 0x000ea60008000a00 */
[----:B------:R-:W-:Y:S01]  /*41df0*/  LOP3.LUT R20, R20, 0xfdffffff, RZ, 0xc0, !PT ;  /* 0xfdffffff14147812 */ /* 0x000fe200078ec0ff */
[----:B------:R-:W2:Y:S03]  /*41e00*/  LDCU UR5, c[0x0][0x398] ;  /* 0x00007300ff0577ac */ /* 0x000ea60008000800 */
[----:B------:R-:W-:Y:S02]  /*41e10*/  @P2 LOP3.LUT R20, R20, 0x2000000, RZ, 0xfc, !PT ;  /* 0x0200000014142812 */ /* 0x000fe400078efcff */
[----:B-1----:R-:W-:-:S02]  /*41e20*/  ISETP.LT.AND P0, PT, R48, UR30, !P0 ;  /* 0x0000001e30007c0c */ /* 0x002fc4000c701270 */
        /* <DEDUP_REMOVED lines=29> */
[----:B------:R-:W1:Y:S08]  /*42000*/  LDCU.64 UR14, c[0x0][0x398] ;  /* 0x00007300ff0e77ac */ /* 0x000e700008000a00 */
[----:B------:R-:W-:Y:S01]  /*42010*/  @P3 LOP3.LUT R20, R20, 0x40000, RZ, 0xfc, !PT ;  /* 0x0004000014143812 */ /* 0x000fe200078efcff */
[----:B------:R-:W2:Y:S03]  /*42020*/  LDCU.64 UR18, c[0x0][0x398] ;  /* 0x00007300ff1277ac */ /* 0x000ea60008000a00 */
[----:B------:R-:W-:Y:S01]  /*42030*/  LOP3.LUT R20, R20, 0xfffdffff, RZ, 0xc0, !PT ;  /* 0xfffdffff14147812 */ /* 0x000fe200078ec0ff */
[----:B------:R-:W2:Y:S03]  /*42040*/  LDCU.64 UR20, c[0x0][0x398] ;  /* 0x00007300ff1477ac */ /* 0x000ea60008000a00 */
        /* <DEDUP_REMOVED lines=66> */
[----:B------:R-:W1:Y:S01]  /*42470*/  LDCU UR13, c[0x0][0x398] ;  /* 0x00007300ff0d77ac */ /* 0x000e620008000800 */
[----:B------:R-:W-:Y:S02]  /*42480*/  ISETP.LT.AND P3, PT, R51, UR47, !P0 ;  /* 0x0000002f33007c0c */ /* 0x000fe4000c761270 */
[----:B------:R-:W-:Y:S01]  /*42490*/  ISETP.LT.AND P2, PT, R50, UR54, !P0 ;  /* 0x0000003632007c0c */ /* 0x000fe2000c741270 */
[----:B------:R-:W1:Y:S01]  /*424a0*/  LDCU UR47, c[0x0][0x398] ;  /* 0x00007300ff2f77ac */ /* 0x000e620008000800 */
[----:B------:R-:W-:-:S02]  /*424b0*/  ISETP.LT.AND P1, PT, R49, UR52, !P0 ;  /* 0x0000003431007c0c */ /* 0x000fc4000c721270 */
[----:B------:R-:W-:Y:S01]  /*424c0*/  ISETP.LT.AND P0, PT, R48, UR16, !P0 ;  /* 0x0000001030007c0c */ /* 0x000fe2000c701270 */
[----:B------:R-:W1:Y:S01]  /*424d0*/  LDCU UR52, c[0x0][0x398] ;  /* 0x00007300ff3477ac */ /* 0x000e620008000800 */
[----:B------:R-:W1:Y:S05]  /*424e0*/  LDCU UR54, c[0x0][0x398] ;  /* 0x00007300ff3677ac */ /* 0x000e6a0008000800 */
[----:B------:R-:W-:Y:S01]  /*424f0*/  @P3 LOP3.LUT R20, R20, 0x4, RZ, 0xfc, !PT ;  /* 0x0000000414143812 */ /* 0x000fe200078efcff */
[----:B------:R-:W1:Y:S05]  /*42500*/  LDCU UR16, c[0x0][0x398] ;  /* 0x00007300ff1077ac */ /* 0x000e6a0008000800 */
[----:B------:R-:W-:-:S02]  /*42510*/  @P0 LOP3.LUT R19, R19, 0x80000000, RZ, 0xfc, !PT ;  /* 0x8000000013130812 */ /* 0x000fc400078efcff */
[----:B------:R-:W-:Y:S02]  /*42520*/  ISETP.GE.AND P0, PT, R29, UR9, PT ;  /* 0x000000091d007c0c */ /* 0x000fe4000bf06270 */
[----:B------:R-:W-:Y:S02]  /*42530*/  LOP3.LUT R20, R20, 0xfffffffd, RZ, 0xc0, !PT ;  /* 0xfffffffd14147812 */ /* 0x000fe400078ec0ff */
[----:B------:R-:W-:Y:S01]  /*42540*/  LOP3.LUT R19, R19, 0xbfffffff, RZ, 0xc0, !PT ;  /* 0xbfffffff13137812 */ /* 0x000fe200078ec0ff */
[----:B------:R-:W-:Y:S01]  /*42550*/  VIADD R29, R252, 0x57 ;  /* 0x00000057fc1d7836 */ /* 0x000fe20000000000 */
[----:B------:R-:W-:Y:S01]  /*42560*/  ISETP.LT.AND P3, PT, R51, UR53, !P0 ;  /* 0x0000003533007c0c */ /* 0x000fe2000c761270 */
[----:B------:R-:W1:Y:S01]  /*42570*/  LDCU UR53, c[0x0][0x398] ;  /* 0x00007300ff3577ac */ /* 0x000e620008000800 */
[----:B------:R-:W-:Y:S02]  /*42580*/  @P2 LOP3.LUT R20, R20, 0x2, RZ, 0xfc, !PT ;  /* 0x0000000214142812 */ /* 0x000fe400078efcff */
        /* <DEDUP_REMOVED lines=80> */
[----:B------:R-:W1:Y:S08]  /*42a90*/  LDCU UR19, c[0x0][0x398] ;  /* 0x00007300ff1377ac */ /* 0x000e700008000800 */
[----:B------:R-:W-:Y:S01]  /*42aa0*/  @P3 LOP3.LUT R19, R19, 0x4000, RZ, 0xfc, !PT ;  /* 0x0000400013133812 */ /* 0x000fe200078efcff */
[----:B------:R-:W1:Y:S03]  /*42ab0*/  LDCU UR71, c[0x0][0x398] ;  /* 0x00007300ff4777ac */ /* 0x000e660008000800 */
        /* <DEDUP_REMOVED lines=13> */
[----:B------:R-:W2:Y:S01]  /*42b90*/  LDCU.64 UR48, c[0x0][0x398] ;  /* 0x00007300ff3077ac */ /* 0x000ea20008000a00 */
[----:B-1----:R-:W-:Y:S02]  /*42ba0*/  ISETP.LT.AND P2, PT, R50, UR38, !P0 ;  /* 0x0000002632007c0c */ /* 0x002fe4000c741270 */
        /* <DEDUP_REMOVED lines=19> */
[----:B-1----:R-:W-:Y:S01]  /*42ce0*/  ISETP.LT.AND P1, PT, R49, UR38, !P0 ;  /* 0x0000002631007c0c */ /* 0x002fe2000c721270 */
[----:B------:R-:W1:Y:S01]  /*42cf0*/  LDCU UR29, c[0x0][0x398] ;  /* 0x00007300ff1d77ac */ /* 0x000e620008000800 */
[----:B------:R-:W1:Y:S07]  /*42d00*/  LDCU UR23, c[0x0][0x398] ;  /* 0x00007300ff1777ac */ /* 0x000e6e0008000800 */
[----:B------:R-:W-:Y:S01]  /*42d10*/  @P3 LOP3.LUT R19, R19, 0x40, RZ, 0xfc, !PT ;  /* 0x0000004013133812 */ /* 0x000fe200078efcff */
[----:B------:R-:W1:Y:S03]  /*42d20*/  LDCU.64 UR38, c[0x0][0x398] ;  /* 0x00007300ff2677ac */ /* 0x000e660008000a00 */
[----:B------:R-:W-:-:S04]  /*42d30*/  LOP3.LUT R19, R19, 0xffffffdf, RZ, 0xc0, !PT ;  /* 0xffffffdf13137812 */ /* 0x000fc800078ec0ff */
[----:B------:R-:W-:Y:S02]  /*42d40*/  @P2 LOP3.LUT R19, R19, 0x20, RZ, 0xfc, !PT ;  /* 0x0000002013132812 */ /* 0x000fe400078efcff */
[----:B--2---:R-:W-:Y:S02]  /*42d50*/  ISETP.LT.AND P0, PT, R48, UR48, !P0 ;  /* 0x0000003030007c0c */ /* 0x004fe4000c701270 */
        /* <DEDUP_REMOVED lines=9> */
[----:B-1----:R-:W-:Y:S01]  /*42df0*/  ISETP.LT.AND P2, PT, R50, UR29, !P0 ;  /* 0x0000001d32007c0c */ /* 0x002fe2000c741270 */
[----:B------:R-:W1:Y:S01]  /*42e00*/  LDCU UR29, c[0x0][0x398] ;  /* 0x00007300ff1d77ac */ /* 0x000e620008000800 */
[----:B---3--:R-:W-:-:S02]  /*42e10*/  ISETP.LT.AND P1, PT, R49, UR36, !P0 ;  /* 0x0000002431007c0c */ /* 0x008fc4000c721270 */
[----:B------:R-:W-:Y:S01]  /*42e20*/  ISETP.LT.AND P0, PT, R48, UR38, !P0 ;  /* 0x0000002630007c0c */ /* 0x000fe2000c701270 */
[----:B------:R-:W3:Y:S06]  /*42e30*/  LDCU.64 UR36, c[0x0][0x398] ;  /* 0x00007300ff2477ac */ /* 0x000eec0008000a00 */
[----:B------:R-:W-:-:S06]  /*42e40*/  @P3 LOP3.LUT R19, R19, 0x4, RZ, 0xfc, !PT ;  /* 0x0000000413133812 */ /* 0x000fcc00078efcff */
[----:B------:R-:W-:Y:S02]  /*42e50*/  @P0 LOP3.LUT R18, R18, 0x80000000, RZ, 0xfc, !PT ;  /* 0x8000000012120812 */ /* 0x000fe400078efcff */
[----:B------:R-:W-:Y:S02]  /*42e60*/  ISETP.GE.AND P0, PT, R29, UR27, PT ;  /* 0x0000001b1d007c0c */ /* 0x000fe4000bf06270 */
[----:B------:R-:W-:Y:S02]  /*42e70*/  LOP3.LUT R19, R19, 0xfffffffd, RZ, 0xc0, !PT ;  /* 0xfffffffd13137812 */ /* 0x000fe400078ec0ff */
[----:B------:R-:W-:Y:S01]  /*42e80*/  LOP3.LUT R18, R18, 0xbfffffff, RZ, 0xc0, !PT ;  /* 0xbfffffff12127812 */ /* 0x000fe200078ec0ff */
[----:B------:R-:W-:Y:S01]  /*42e90*/  VIADD R29, R252, 0x4f ;  /* 0x0000004ffc1d7836 */ /* 0x000fe20000000000 */
[----:B------:R-:W-:Y:S01]  /*42ea0*/  ISETP.LT.AND P3, PT, R51, UR34, !P0 ;  /* 0x0000002233007c0c */ /* 0x000fe2000c761270 */
[----:B------:R-:W2:Y:S01]  /*42eb0*/  LDCU.64 UR34, c[0x0][0x398] ;  /* 0x00007300ff2277ac */ /* 0x000ea20008000a00 */
[----:B------:R-:W-:-:S02]  /*42ec0*/  @P2 LOP3.LUT R19, R19, 0x2, RZ, 0xfc, !PT ;  /* 0x0000000213132812 */ /* 0x000fc400078efcff */
[----:B------:R-:W-:Y:S01]  /*42ed0*/  ISETP.LT.AND P2, PT, R50, UR32, !P0 ;  /* 0x0000002032007c0c */ /* 0x000fe2000c741270 */
[----:B------:R-:W2:Y:S01]  /*42ee0*/  LDCU UR32, c[0x0][0x398] ;  /* 0x00007300ff2077ac */ /* 0x000ea20008000800 */
[----:B------:R-:W-:Y:S01]  /*42ef0*/  LOP3.LUT R19, R19, 0xfffffffe, RZ, 0xc0, !PT ;  /* 0xfffffffe13137812 */ /* 0x000fe200078ec0ff */
[----:B------:R-:W2:Y:S03]  /*42f00*/  LDCU UR27, c[0x0][0x398] ;  /* 0x00007300ff1b77ac */ /* 0x000ea60008000800 */
[----:B------:R-:W-:-:S03]  /*42f10*/  @P1 LOP3.LUT R19, R19, 0x1, RZ, 0xfc, !PT ;  /* 0x0000000113131812 */ /* 0x000fc600078efcff */
[----:B------:R-:W-:Y:S02]  /*42f20*/  @P3 LOP3.LUT R18, R18, 0x40000000, RZ, 0xfc, !PT ;  /* 0x4000000012123812 */ /* 0x000fe400078efcff */
[----:B-1----:R-:W-:Y:S01]  /*42f30*/  ISETP.LT.AND P1, PT, R49, UR29, !P0 ;  /* 0x0000001d31007c0c */ /* 0x002fe2000c721270 */
[----:B------:R-:W1:Y:S01]  /*42f40*/  LDCU UR29, c[0x0][0x398] ;  /* 0x00007300ff1d77ac */ /* 0x000e620008000800 */
[----:B------:R-:W-:-:S04]  /*42f50*/  LOP3.LUT R18, R18, 0xdfffffff, RZ, 0xc0, !PT ;  /* 0xdfffffff12127812 */ /* 0x000fc800078ec0ff */
[----:B------:R-:W-:Y:S02]  /*42f60*/  @P2 LOP3.LUT R18, R18, 0x20000000, RZ, 0xfc, !PT ;  /* 0x2000000012122812 */ /* 0x000fe400078efcff */
[----:B---3--:R-:W-:Y:S02]  /*42f70*/  ISETP.LT.AND P0, PT, R48, UR36, !P0 ;  /* 0x0000002430007c0c */ /* 0x008fe4000c701270 */
        /* <DEDUP_REMOVED lines=9> */
[----:B------:R-:W-:Y:S02]  /*43010*/  ISETP.LT.AND P2, PT, R50, UR33, !P0 ;  /* 0x0000002132007c0c */ /* 0x000fe4000c741270 */
[----:B--2---:R-:W-:Y:S01]  /*43020*/  ISETP.LT.AND P1, PT, R49, UR32, !P0 ;  /* 0x0000002031007c0c */ /* 0x004fe2000c721270 */
[----:B------:R-:W2:Y:S01]  /*43030*/  LDCU.64 UR32, c[0x0][0x398] ;  /* 0x00007300ff2077ac */ /* 0x000ea20008000a00 */
        /* <DEDUP_REMOVED lines=15> */
[----:B---3--:R-:W-:Y:S01]  /*43130*/  ISETP.LT.AND P1, PT, R49, UR45, !P0 ;  /* 0x0000002d31007c0c */ /* 0x008fe2000c721270 */
[----:B------:R-:W3:Y:S08]  /*43140*/  LDCU.64 UR48, c[0x0][0x398] ;  /* 0x00007300ff3077ac */ /* 0x000ef00008000a00 */
[----:B------:R-:W-:Y:S01]  /*43150*/  @P3 LOP3.LUT R18, R18, 0x400000, RZ, 0xfc, !PT ;  /* 0x0040000012123812 */ /* 0x000fe200078efcff */
[----:B------:R-:W1:Y:S03]  /*43160*/  LDCU UR45, c[0x0][0x398] ;  /* 0x00007300ff2d77ac */ /* 0x000e660008000800 */
[----:B------:R-:W-:Y:S01]  /*43170*/  LOP3.LUT R18, R18, 0xffdfffff, RZ, 0xc0, !PT ;  /* 0xffdfffff12127812 */ /* 0x000fe200078ec0ff */
[----:B------:R-:W1:Y:S03]  /*43180*/  LDCU UR43, c[0x0][0x398] ;  /* 0x00007300ff2b77ac */ /* 0x000e660008000800 */
[----:B------:R-:W-:-:S02]  /*43190*/  @P2 LOP3.LUT R18, R18, 0x200000, RZ, 0xfc, !PT ;  /* 0x0020000012122812 */ /* 0x000fc400078efcff */
        /* <DEDUP_REMOVED lines=10> */
[----:B------:R-:W-:Y:S02]  /*43240*/  ISETP.LT.AND P2, PT, R50, UR50, !P0 ;  /* 0x0000003232007c0c */ /* 0x000fe4000c741270 */
[----:B-1----:R-:W-:Y:S01]  /*43250*/  ISETP.LT.AND P1, PT, R49, UR51, !P0 ;  /* 0x0000003331007c0c */ /* 0x002fe2000c721270 */
[----:B------:R-:W1:Y:S01]  /*43260*/  LDCU UR51, c[0x0][0x398] ;  /* 0x00007300ff3377ac */ /* 0x000e620008000800 */
[----:B------:R-:W1:Y:S07]  /*43270*/  LDCU UR47, c[0x0][0x398] ;  /* 0x00007300ff2f77ac */ /* 0x000e6e0008000800 */
[----:B------:R-:W-:Y:S01]  /*43280*/  @P3 LOP3.LUT R18, R18, 0x40000, RZ, 0xfc, !PT ;  /* 0x0004000012123812 */ /* 0x000fe200078efcff */
[----:B------:R-:W1:Y:S03]  /*43290*/  LDCU UR50, c[0x0][0x398] ;  /* 0x00007300ff3277ac */ /* 0x000e660008000800 */
        /* <DEDUP_REMOVED lines=11> */
[----:B------:R-:W3:Y:S01]  /*43350*/  LDCU.64 UR36, c[0x0][0x398] ;  /* 0x00007300ff2477ac */ /* 0x000ee20008000a00 */
        /* <DEDUP_REMOVED lines=20> */
[----:B------:R-:W1:Y:S08]  /*434a0*/  LDCU.64 UR34, c[0x0][0x398] ;  /* 0x00007300ff2277ac */ /* 0x000e700008000a00 */
[----:B------:R-:W-:Y:S01]  /*434b0*/  @P3 LOP3.LUT R18, R18, 0x400, RZ, 0xfc, !PT ;  /* 0x0000040012123812 */ /* 0x000fe200078efcff */
[----:B------:R-:W1:Y:S03]  /*434c0*/  LDCU UR54, c[0x0][0x398] ;  /* 0x00007300ff3677ac */ /* 0x000e660008000800 */
[----:B------:R-:W-:Y:S01]  /*434d0*/  LOP3.LUT R18, R18, 0xfffffdff, RZ, 0xc0, !PT ;  /* 0xfffffdff12127812 */ /* 0x000fe200078ec0ff */
[----:B------:R-:W1:Y:S03]  /*434e0*/  LDCU UR53, c[0x0][0x398] ;  /* 0x00007300ff3577ac */ /* 0x000e660008000800 */
[----:B------:R-:W-:-:S02]  /*434f0*/  @P2 LOP3.LUT R18, R18, 0x200, RZ, 0xfc, !PT ;  /* 0x0000020012122812 */ /* 0x000fc400078efcff */
[----:B---3--:R-:W-:Y:S02]  /*43500*/  ISETP.LT.AND P0, PT, R48, UR36, !P0 ;  /* 0x0000002430007c0c */ /* 0x008fe4000c701270 */
[----:B------:R-:W-:-:S04]  /*43510*/  LOP3.LUT R18, R18, 0xfffffeff, RZ, 0xc0, !PT ;  /* 0xfffffeff12127812 */ /* 0x000fc800078ec0ff */
[----:B------:R-:W-:-:S04]  /*43520*/  @P1 LOP3.LUT R18, R18, 0x100, RZ, 0xfc, !PT ;  /* 0x0000010012121812 */ /* 0x000fc800078efcff */
[----:B------:R-:W-:-:S04]  /*43530*/  LOP3.LUT R18, R18, 0xffffff7f, RZ, 0xc0, !PT ;  /* 0xffffff7f12127812 */ /* 0x000fc800078ec0ff */
[----:B------:R-:W-:Y:S02]  /*43540*/  @P0 LOP3.LUT R18, R18, 0x80, RZ, 0xfc, !PT ;  /* 0x0000008012120812 */ /* 0x000fe400078efcff */
[----:B------:R-:W-:Y:S01]  /*43550*/  ISETP.GE.AND P0, PT, R29, UR33, PT ;  /* 0x000000211d007c0c */ /* 0x000fe2000bf06270 */
[----:B------:R-:W3:Y:S03]  /*43560*/  LDCU.64 UR32, c[0x0][0x398] ;  /* 0x00007300ff2077ac */ /* 0x000ee60008000a00 */
[----:B------:R-:W-:Y:S02]  /*43570*/  ISETP.LT.AND P3, PT, R51, UR56, !P0 ;  /* 0x0000003833007c0c */ /* 0x000fe4000c761270 */
[----:B------:R-:W-:Y:S01]  /*43580*/  LOP3.LUT R18, R18, 0xffffffbf, RZ, 0xc0, !PT ;  /* 0xffffffbf12127812 */ /* 0x000fe200078ec0ff */
[----:B------:R-:W-:Y:S01]  /*43590*/  VIADD R29, R252, 0x49 ;  /* 0x00000049fc1d7836 */ /* 0x000fe20000000000 */
[----:B------:R-:W-:Y:S01]  /*435a0*/  ISETP.LT.AND P2, PT, R50, UR55, !P0 ;  /* 0x0000003732007c0c */ /* 0x000fe2000c741270 */
[----:B------:R-:W1:Y:S01]  /*435b0*/  LDCU UR55, c[0x0][0x398] ;  /* 0x00007300ff3777ac */ /* 0x000e620008000800 */
[----:B--2---:R-:W-:Y:S01]  /*435c0*/  ISETP.LT.AND P1, PT, R49, UR57, !P0 ;  /* 0x0000003931007c0c */ /* 0x004fe2000c721270 */
        /* <DEDUP_REMOVED lines=17> */
[----:B--2---:R-:W-:-:S02]  /*436e0*/  ISETP.LT.AND P1, PT, R49, UR57, !P0 ;  /* 0x0000003931007c0c */ /* 0x004fc4000c721270 */
[----:B---3--:R-:W-:Y:S01]  /*436f0*/  ISETP.LT.AND P0, PT, R48, UR32, !P0 ;  /* 0x0000002030007c0c */ /* 0x008fe2000c701270 */
[----:B------:R-:W2:Y:S01]  /*43700*/  LDCU UR57, c[0x0][0x398] ;  /* 0x00007300ff3977ac */ /* 0x000ea20008000800 */
[----:B------:R-:W3:Y:S05]  /*43710*/  LDCU UR58, c[0x0][0x398] ;  /* 0x00007300ff3a77ac */ /* 0x000eea0008000800 */
        /* <DEDUP_REMOVED lines=28> */
[----:B--2---:R-:W-:Y:S01]  /*438e0*/  ISETP.LT.AND P3, PT, R51, UR60, !P0 ;  /* 0x0000003c33007c0c */ /* 0x004fe2000c761270 */
[----:B------:R-:W2:Y:S01]  /*438f0*/  LDCU.64 UR36, c[0x0][0x398] ;  /* 0x00007300ff2477ac */ /* 0x000ea20008000a00 */
        /* <DEDUP_REMOVED lines=24> */
[----:B------:R-:W-:Y:S01]  /*43a80*/  LOP3.LUT R17, R17, 0xffdfffff, RZ, 0xc0, !PT ;  /* 0xffdfffff11117812 */ /* 0x000fe200078ec0ff */
[----:B------:R-:W1:Y:S03]  /*43a90*/  LDCU UR73, c[0x0][0x398] ;  /* 0x00007300ff4977ac */ /* 0x000e660008000800 */
[----:B------:R-:W-:-:S02]  /*43aa0*/  @P2 LOP3.LUT R17, R17, 0x200000, RZ, 0xfc, !PT ;  /* 0x0020000011112812 */ /* 0x000fc400078efcff */
        /* <DEDUP_REMOVED lines=33> */
[----:B------:R-:W2:Y:S07]  /*43cc0*/  LDCU UR49, c[0x0][0x398] ;  /* 0x00007300ff3177ac */ /* 0x000eae0008000800 */
[----:B------:R-:W-:-:S04]  /*43cd0*/  @P3 LOP3.LUT R17, R17, 0x4000, RZ, 0xfc, !PT ;  /* 0x0000400011113812 */ /* 0x000fc800078efcff */
        /* <DEDUP_REMOVED lines=16> */
[----:B------:R-:W-:Y:S01]  /*43de0*/  LOP3.LUT R4, R4, 0x7fffffff, RZ, 0xc0, !PT ;  /* 0x7fffffff04047812 */ /* 0x000fe200078ec0ff */
[----:B------:R-:W1:Y:S06]  /*43df0*/  LDCU UR64, c[0x0][0x398] ;  /* 0x00007300ff4077ac */ /* 0x000e6c0008000800 */
        /* <DEDUP_REMOVED lines=16> */
[----:B------:R2:W-:Y:S01]  /*43f00*/  STSM.16.M88.4 [R27], R36 ;  /* 0x000000241b007844 */ /* 0x0005e20000000200 */
[----:B------:R-:W3:Y:S06]  /*43f10*/  LDCU UR62, c[0x0][0x398] ;  /* 0x00007300ff3e77ac */ /* 0x000eec0008000800 */
[----:B------:R-:W-:-:S04]  /*43f20*/  @P3 LOP3.LUT R17, R17, 0x40, RZ, 0xfc, !PT ;  /* 0x0000004011113812 */ /* 0x000fc800078efcff */
[----:B------:R-:W-:-:S04]  /*43f30*/  LOP3.LUT R17, R17, 0xffffffdf, RZ, 0xc0, !PT ;  /* 0xffffffdf11117812 */ /* 0x000fc800078ec0ff */
[----:B------:R-:W-:Y:S01]  /*43f40*/  @P2 LOP3.LUT R17, R17, 0x20, RZ, 0xfc, !PT ;  /* 0x0000002011112812 */ /* 0x000fe200078efcff */
[----:B--2---:R-:W2:Y:S01]  /*43f50*/  LDL.LU R36, [R1+0x510] ;  /* 0x0005100001247983 */ /* 0x004ea20000300800 */
[----:B-1----:R-:W-:Y:S02]  /*43f60*/  ISETP.LT.AND P0, PT, R48, UR6, !P0 ;  /* 0x0000000630007c0c */ /* 0x002fe4000c701270 */
[----:B------:R-:W-:Y:S01]  /*43f70*/  LOP3.LUT R17, R17, 0xffffffef, RZ, 0xc0, !PT ;  /* 0xffffffef11117812 */ /* 0x000fe200078ec0ff */
[----:B------:R-:W2:Y:S03]  /*43f80*/  LDL.LU R37, [R1+0x518] ;  /* 0x0005180001257983 */ /* 0x000ea60000300800 */
[----:B------:R-:W-:Y:S01]  /*43f90*/  @P1 LOP3.LUT R17, R17, 0x10, RZ, 0xfc, !PT ;  /* 0x0000001011111812 */ /* 0x000fe200078efcff */
[----:B------:R-:W2:Y:S03]  /*43fa0*/  LDL.LU R38, [R1+0x3f0] ;  /* 0x0003f00001267983 */ /* 0x000ea60000300800 */
[----:B------:R-:W-:Y:S01]  /*43fb0*/  LOP3.LUT R17, R17, 0xfffffff7, RZ, 0xc0, !PT ;  /* 0xfffffff711117812 */ /* 0x000fe200078ec0ff */
[----:B------:R-:W2:Y:S03]  /*43fc0*/  LDL.LU R39, [R1+0x3f8] ;  /* 0x0003f80001277983 */ /* 0x000ea60000300800 */
[----:B------:R-:W-:-:S02]  /*43fd0*/  @P0 LOP3.LUT R17, R17, 0x8, RZ, 0xfc, !PT ;  /* 0x0000000811110812 */ /* 0x000fc400078efcff */
[----:B------:R-:W-:Y:S01]  /*43fe0*/  ISETP.GE.AND P0, PT, R29, UR35, PT ;  /* 0x000000231d007c0c */ /* 0x000fe2000bf06270 */
[----:B------:R-:W-:Y:S01]  /*43ff0*/  VIADD R29, R252, 0x40 ;  /* 0x00000040fc1d7836 */ /* 0x000fe20000000000 */
[----:B------:R-:W-:Y:S01]  /*44000*/  LOP3.LUT R17, R17, 0xfffffffb, RZ, 0xc0, !PT ;  /* 0xfffffffb11117812 */ /* 0x000fe200078ec0ff */
[----:B------:R-:W1:Y:S01]  /*44010*/  LDCU UR35, c[0x0][0x398] ;  /* 0x00007300ff2377ac */ /* 0x000e620008000800 */
[----:B------:R-:W-:Y:S02]  /*44020*/  ISETP.LT.AND P3, PT, R51, UR10, !P0 ;  /* 0x0000000a33007c0c */ /* 0x000fe4000c761270 */
[----:B------:R-:W-:Y:S02]  /*44030*/  ISETP.LT.AND P2, PT, R50, UR13, !P0 ;  /* 0x0000000d32007c0c */ /* 0x000fe4000c741270 */
[----:B------:R-:W-:Y:S01]  /*44040*/  ISETP.LT.AND P1, PT, R49, UR12, !P0 ;  /* 0x0000000c31007c0c */ /* 0x000fe2000c721270 */
[----:B------:R-:W1:Y:S01]  /*44050*/  LDCU.64 UR12, c[0x0][0x398] ;  /* 0x00007300ff0c77ac */ /* 0x000e620008000a00 */
[----:B------:R-:W-:-:S07]  /*44060*/  ISETP.LT.AND P0, PT, R48, UR8, !P0 ;  /* 0x0000000830007c0c */ /* 0x000fce000c701270 */
[----:B------:R-:W-:-:S06]  /*44070*/  @P3 LOP3.LUT R17, R17, 0x4, RZ, 0xfc, !PT ;  /* 0x0000000411113812 */ /* 0x000fcc00078efcff */
[----:B------:R-:W-:Y:S02]  /*44080*/  @P0 LOP3.LUT R16, R16, 0x80000000, RZ, 0xfc, !PT ;  /* 0x8000000010100812 */ /* 0x000fe400078efcff */
[----:B------:R-:W-:-:S04]  /*44090*/  ISETP.GE.AND P0, PT, R29, UR33, PT ;  /* 0x000000211d007c0c */ /* 0x000fc8000bf06270 */
[----:B------:R-:W-:Y:S02]  /*440a0*/  ISETP.LT.AND P3, PT, R51, UR11, !P0 ;  /* 0x0000000b33007c0c */ /* 0x000fe4000c761270 */
[----:B------:R-:W-:Y:S02]  /*440b0*/  LOP3.LUT R17, R17, 0xfffffffd, RZ, 0xc0, !PT ;  /* 0xfffffffd11117812 */ /* 0x000fe400078ec0ff */
[----:B------:R-:W-:Y:S01]  /*440c0*/  LOP3.LUT R16, R16, 0xbfffffff, RZ, 0xc0, !PT ;  /* 0xbfffffff10107812 */ /* 0x000fe200078ec0ff */
[----:B------:R-:W-:Y:S01]  /*440d0*/  VIADD R29, R252, 0x3f ;  /* 0x0000003ffc1d7836 */ /* 0x000fe20000000000 */
[----:B------:R-:W-:Y:S01]  /*440e0*/  @P2 LOP3.LUT R17, R17, 0x2, RZ, 0xfc, !PT ;  /* 0x0000000211112812 */ /* 0x000fe200078efcff */
[----:B------:R-:W1:Y:S01]  /*440f0*/  LDCU.64 UR10, c[0x0][0x398] ;  /* 0x00007300ff0a77ac */ /* 0x000e620008000a00 */
[----:B------:R-:W-:Y:S02]  /*44100*/  ISETP.LT.AND P2, PT, R50, UR18, !P0 ;  /* 0x0000001232007c0c */ /* 0x000fe4000c741270 */
[----:B------:R-:W-:-:S03]  /*44110*/  LOP3.LUT R17, R17, 0xfffffffe, RZ, 0xc0, !PT ;  /* 0xfffffffe11117812 */ /* 0x000fc600078ec0ff */
[----:B------:R-:W-:Y:S02]  /*44120*/  @P3 LOP3.LUT R16, R16, 0x40000000, RZ, 0xfc, !PT ;  /* 0x4000000010103812 */ /* 0x000fe400078efcff */
[----:B------:R-:W-:Y:S02]  /*44130*/  @P1 LOP3.LUT R17, R17, 0x1, RZ, 0xfc, !PT ;  /* 0x0000000111111812 */ /* 0x000fe400078efcff */
[----:B------:R-:W-:Y:S02]  /*44140*/  ISETP.LT.AND P1, PT, R49, UR15, !P0 ;  /* 0x0000000f31007c0c */ /* 0x000fe4000c721270 */
        /* <DEDUP_REMOVED lines=47> */
[----:B------:R-:W-:Y:S01]  /*44440*/  ISETP.LT.AND P1, PT, R49, UR61, !P0 ;  /* 0x0000003d31007c0c */ /* 0x000fe2000c721270 */
[----:B------:R-:W2:Y:S01]  /*44450*/  LDCU UR61, c[0x0][0x398] ;  /* 0x00007300ff3d77ac */ /* 0x000ea20008000800 */
[----:B----4-:R4:W-:Y:S01]  /*44460*/  STSM.16.M88.4 [R27+0x200], R32 ;  /* 0x000200201b007844 */ /* 0x0109e20000000200 */
[----:B------:R-:W2:Y:S06]  /*44470*/  LDCU UR65, c[0x0][0x398] ;  /* 0x00007300ff4177ac */ /* 0x000eac0008000800 */
[----:B------:R-:W-:Y:S01]  /*44480*/  @P3 LOP3.LUT R16, R16, 0x40000, RZ, 0xfc, !PT ;  /* 0x0004000010103812 */ /* 0x000fe200078efcff */
[----:B------:R-:W2:Y:S01]  /*44490*/  LDCU UR63, c[0x0][0x398] ;  /* 0x00007300ff3f77ac */ /* 0x000ea20008000800 */
[----:B-1----:R-:W-:Y:S01]  /*444a0*/  ISETP.LT.AND P0, PT, R48, UR6, !P0 ;  /* 0x0000000630007c0c */ /* 0x002fe2000c701270 */
[----:B------:R-:W-:Y:S01]  /*444b0*/  BAR.SYNC.DEFER_BLOCKING 0x0 ;  /* 0x0000000000007b1d */ /* 0x000fe20000010000 */
[----:B------:R-:W-:-:S04]  /*444c0*/  LOP3.LUT R16, R16, 0xfffdffff, RZ, 0xc0, !PT ;  /* 0xfffdffff10107812 */ /* 0x000fc800078ec0ff */
[----:B------:R-:W-:Y:S01]  /*444d0*/  @P2 LOP3.LUT R16, R16, 0x20000, RZ, 0xfc, !PT ;  /* 0x0002000010102812 */ /* 0x000fe200078efcff */
[----:B------:R-:W1:Y:S01]  /*444e0*/  LDCU UR6, c[0x0][0x398] ;  /* 0x00007300ff0677ac */ /* 0x000e620008000800 */
[----:B----4-:R-:W4:Y:S02]  /*444f0*/  LDL.LU R32, [R1+0xa0] ;  /* 0x0000a00001207983 */ /* 0x010f240000300800 */
[----:B------:R-:W-:Y:S02]  /*44500*/  LOP3.LUT R16, R16, 0xfffeffff, RZ, 0xc0, !PT ;  /* 0xfffeffff10107812 */ /* 0x000fe400078ec0ff */
[----:B------:R-:W4:Y:S02]  /*44510*/  LDL.LU R33, [R1+0xa8] ;  /* 0x0000a80001217983 */ /* 0x000f240000300800 */
[----:B------:R-:W-:Y:S02]  /*44520*/  @P1 LOP3.LUT R16, R16, 0x10000, RZ, 0xfc, !PT ;  /* 0x0001000010101812 */ /* 0x000fe400078efcff */
[----:B------:R-:W4:Y:S02]  /*44530*/  LDL.LU R34, [R1+0x3e0] ;  /* 0x0003e00001227983 */ /* 0x000f240000300800 */
[----:B------:R-:W-:-:S02]  /*44540*/  LOP3.LUT R16, R16, 0xffff7fff, RZ, 0xc0, !PT ;  /* 0xffff7fff10107812 */ /* 0x000fc400078ec0ff */
[----:B------:R-:W4:Y:S02]  /*44550*/  LDL.LU R35, [R1+0x3e8] ;  /* 0x0003e80001237983 */ /* 0x000f240000300800 */
[----:B------:R-:W-:Y:S02]  /*44560*/  @P0 LOP3.LUT R16, R16, 0x8000, RZ, 0xfc, !PT ;  /* 0x0000800010100812 */ /* 0x000fe400078efcff */
[----:B------:R-:W-:Y:S01]  /*44570*/  ISETP.GE.AND P0, PT, R29, UR13, PT ;  /* 0x0000000d1d007c0c */ /* 0x000fe2000bf06270 */
[----:B------:R-:W1:Y:S01]  /*44580*/  LDS.128 R44, [R28] ;  /* 0x000000001c2c7984 */ /* 0x000e620000000c00 */
[----:B------:R-:W-:Y:S01]  /*44590*/  LOP3.LUT R16, R16, 0xffffbfff, RZ, 0xc0, !PT ;  /* 0xffffbfff10107812 */ /* 0x000fe200078ec0ff */
[----:B------:R-:W-:Y:S01]  /*445a0*/  VIADD R29, R252, 0x3b ;  /* 0x0000003bfc1d7836 */ /* 0x000fe20000000000 */
[----:B------:R-:W-:Y:S01]  /*445b0*/  ISETP.LT.AND P3, PT, R51, UR21, !P0 ;  /* 0x0000001533007c0c */ /* 0x000fe2000c761270 */
[----:B------:R-:W1:Y:S01]  /*445c0*/  LDCU.64 UR12, c[0x0][0x398] ;  /* 0x00007300ff0c77ac */ /* 0x000e620008000a00 */
[----:B------:R-:W-:Y:S01]  /*445d0*/  ISETP.LT.AND P2, PT, R50, UR19, !P0 ;  /* 0x0000001332007c0c */ /* 0x000fe2000c741270 */
[----:B------:R-:W1:Y:S01]  /*445e0*/  LDS.128 R40, [R28+0x400] ;  /* 0x000400001c287984 */ /* 0x000e620000000c00 */
[----:B------:R-:W-:Y:S01]  /*445f0*/  ISETP.LT.AND P1, PT, R49, UR23, !P0 ;  /* 0x0000001731007c0c */ /* 0x000fe2000c721270 */
[----:B------:R-:W1:Y:S08]  /*44600*/  LDCU.64 UR20, c[0x0][0x398] ;  /* 0x00007300ff1477ac */ /* 0x000e700008000a00 */
[----:B------:R-:W-:Y:S01]  /*44610*/  @P3 LOP3.LUT R16, R16, 0x4000, RZ, 0xfc, !PT ;  /* 0x0000400010103812 */ /* 0x000fe200078efcff */
[----:B------:R-:W1:Y:S01]  /*44620*/  LDCU.64 UR18, c[0x0][0x398] ;  /* 0x00007300ff1277ac */ /* 0x000e620008000a00 */
[----:B------:R-:W-:Y:S01]  /*44630*/  LOP3.LUT R3, R3, 0x7fffffff, RZ, 0xc0, !PT ;  /* 0x7fffffff03037812 */ /* 0x000fe200078ec0ff */
[----:B------:R-:W-:Y:S01]  /*44640*/  BAR.SYNC.DEFER_BLOCKING 0x0 ;  /* 0x0000000000007b1d */ /* 0x000fe20000010000 */
[----:B------:R-:W-:-:S04]  /*44650*/  LOP3.LUT R16, R16, 0xffffdfff, RZ, 0xc0, !PT ;  /* 0xffffdfff10107812 */ /* 0x000fc800078ec0ff */
[----:B------:R-:W-:Y:S01]  /*44660*/  @P2 LOP3.LUT R16, R16, 0x2000, RZ, 0xfc, !PT ;  /* 0x0000200010102812 */ /* 0x000fe200078efcff */
[----:B------:R-:W1:Y:S01]  /*44670*/  LDCU.64 UR22, c[0x0][0x398] ;  /* 0x00007300ff1677ac */ /* 0x000e620008000a00 */
[----:B---3--:R-:W-:Y:S02]  /*44680*/  ISETP.LT.AND P0, PT, R48, UR8, !P0 ;  /* 0x0000000830007c0c */ /* 0x008fe4000c701270 */
[----:B------:R-:W-:Y:S01]  /*44690*/  LOP3.LUT R16, R16, 0xffffefff, RZ, 0xc0, !PT ;  /* 0xffffefff10107812 */ /* 0x000fe200078ec0ff */
[----:B------:R-:W3:Y:S03]  /*446a0*/  LDCU UR8, c[0x0][0x398] ;  /* 0x00007300ff0877ac */ /* 0x000ee60008000800 */
        /* <DEDUP_REMOVED lines=43> */
[----:B------:R-:W1:Y:S01]  /*44960*/  LDCU.64 UR28, c[0x0][0x398] ;  /* 0x00007300ff1c77ac */ /* 0x000e620008000a00 */
[----:B------:R-:W-:-:S02]  /*44970*/  ISETP.LT.AND P1, PT, R49, UR30, !P0 ;  /* 0x0000001e31007c0c */ /* 0x000fc4000c721270 */
[----:B------:R-:W-:Y:S01]  /*44980*/  ISETP.LT.AND P0, PT, R48, UR18, !P0 ;  /* 0x0000001230007c0c */ /* 0x000fe2000c701270 */
        /* <DEDUP_REMOVED lines=142> */
[----:B-1----:R-:W-:Y:S02]  /*45270*/  ISETP.LT.AND P3, PT, R51, UR69, !P0 ;  /* 0x0000004533007c0c */ /* 0x002fe4000c761270 */
[----:B------:R-:W-:Y:S01]  /*45280*/  ISETP.LT.AND P2, PT, R50, UR38, !P0 ;  /* 0x0000002632007c0c */ /* 0x000fe2000c741270 */
[----:B------:R-:W1:Y:S01]  /*45290*/  LDCU UR69, c[0x0][0x398] ;  /* 0x00007300ff4577ac */ /* 0x000e620008000800 */
        /* <DEDUP_REMOVED lines=33> */
[----:B------:R-:W2:Y:S01]  /*454b0*/  LDCU UR72, c[0x0][0x398] ;  /* 0x00007300ff4877ac */ /* 0x000ea20008000800 */
        /* <DEDUP_REMOVED lines=8> */
[----:B------:R-:W-:Y:S01]  /*45540*/  ISETP.LT.AND P0, PT, R48, UR26, !P0 ;  /* 0x0000001a30007c0c */ /* 0x000fe2000c701270 */
[----:B------:R-:W-:Y:S01]  /*45550*/  STL.64 [R1+0x160], R44 ;  /* 0x0001602c01007387 */ /* 0x000fe20000100a00 */
[----:B------:R-:W-:Y:S01]  /*45560*/  LOP3.LUT R6, R6, 0xfeffffff, RZ, 0xc0, !PT ;  /* 0xfeffffff06067812 */ /* 0x000fe200078ec0ff */
[----:B------:R-:W1:Y:S03]  /*45570*/  LDCU UR26, c[0x0][0x398] ;  /* 0x00007300ff1a77ac */ /* 0x000e660008000800 */
        /* <DEDUP_REMOVED lines=10> */
[----:B------:R-:W1:Y:S01]  /*45620*/  LDCU UR68, c[0x0][0x398] ;  /* 0x00007300ff4477ac */ /* 0x000e620008000800 */
[----:B------:R-:W-:Y:S01]  /*45630*/  STL.64 [R1+0x168], R46 ;  /* 0x0001682e01007387 */ /* 0x000fe20000100a00 */
[----:B------:R-:W2:Y:S06]  /*45640*/  LDCU UR25, c[0x0][0x398] ;  /* 0x00007300ff1977ac */ /* 0x000eac0008000800 */
[----:B------:R-:W-:Y:S01]  /*45650*/  @P3 LOP3.LUT R6, R6, 0x400000, RZ, 0xfc, !PT ;  /* 0x0040000006063812 */ /* 0x000fe200078efcff */
[----:B------:R-:W2:Y:S03]  /*45660*/  LDCU UR67, c[0x0][0x398] ;  /* 0x00007300ff4377ac */ /* 0x000ea60008000800 */
[----:B------:R-:W-:-:S04]  /*45670*/  LOP3.LUT R6, R6, 0xffdfffff, RZ, 0xc0, !PT ;  /* 0xffdfffff06067812 */ /* 0x000fc800078ec0ff */
[----:B------:R-:W-:Y:S02]  /*45680*/  @P2 LOP3.LUT R6, R6, 0x200000, RZ, 0xfc, !PT ;  /* 0x0020000006062812 */ /* 0x000fe400078efcff */
[----:B-1----:R-:W-:Y:S01]  /*45690*/  ISETP.LT.AND P0, PT, R48, UR28, !P0 ;  /* 0x0000001c30007c0c */ /* 0x002fe2000c701270 */
        /* <DEDUP_REMOVED lines=29> */
[----:B-1----:R-:W-:Y:S02]  /*45870*/  ISETP.LT.AND P2, PT, R50, UR35, !P0 ;  /* 0x0000002332007c0c */ /* 0x002fe4000c741270 */
        /* <DEDUP_REMOVED lines=18> */
[----:B------:R-:W1:Y:S01]  /*459a0*/  LDCU.64 UR36, c[0x0][0x398] ;  /* 0x00007300ff2477ac */ /* 0x000e620008000a00 */
[----:B------:R1:W-:Y:S01]  /*459b0*/  STSM.16.M88.4 [R27], R36 ;  /* 0x000000241b007844 */ /* 0x0003e20000000200 */
[----:B------:R-:W2:Y:S06]  /*459c0*/  LDCU UR27, c[0x0][0x398] ;  /* 0x00007300ff1b77ac */ /* 0x000eac0008000800 */
        /* <DEDUP_REMOVED lines=12> */
[----:B------:R-:W-:Y:S01]  /*45a90*/  STL.64 [R1+0x898], R42 ;  /* 0x0008982a01007387 */ /* 0x000fe20000100a00 */
[----:B--2---:R-:W-:Y:S01]  /*45aa0*/  ISETP.LT.AND P2, PT, R50, UR31, !P0 ;  /* 0x0000001f32007c0c */ /* 0x004fe2000c741270 */
[----:B------:R-:W1:Y:S01]  /*45ab0*/  LDCU UR31, c[0x0][0x398] ;  /* 0x00007300ff1f77ac */ /* 0x000e620008000800 */
[----:B------:R-:W-:Y:S01]  /*45ac0*/  ISETP.LT.AND P1, PT, R49, UR49, !P0 ;  /* 0x0000003131007c0c */ /* 0x000fe2000c721270 */
[----:B------:R-:W2:Y:S01]  /*45ad0*/  LDL.LU R38, [R1+0x3d0] ;  /* 0x0003d00001267983 */ /* 0x000ea20000300800 */
[----:B------:R-:W1:Y:S03]  /*45ae0*/  LDCU UR29, c[0x0][0x398] ;  /* 0x00007300ff1d77ac */ /* 0x000e660008000800 */
[----:B----4-:R4:W-:Y:S01]  /*45af0*/  STSM.16.M88.4 [R27+0x200], R32 ;  /* 0x000200201b007844 */ /* 0x0109e20000000200 */
[----:B------:R-:W1:Y:S03]  /*45b00*/  LDCU UR30, c[0x0][0x398] ;  /* 0x00007300ff1e77ac */ /* 0x000e660008000800 */
[----:B------:R-:W-:Y:S01]  /*45b10*/  @P3 LOP3.LUT R6, R6, 0x40, RZ, 0xfc, !PT ;  /* 0x0000004006063812 */ /* 0x000fe200078efcff */
[----:B------:R-:W2:Y:S01]  /*45b20*/  LDL.LU R39, [R1+0x3d8] ;  /* 0x0003d80001277983 */ /* 0x000ea20000300800 */
[----:B------:R-:W1:Y:S02]  /*45b30*/  LDCU.64 UR48, c[0x0][0x398] ;  /* 0x00007300ff3077ac */ /* 0x000e640008000a00 */
[----:B------:R-:W-:Y:S01]  /*45b40*/  LOP3.LUT R6, R6, 0xffffffdf, RZ, 0xc0, !PT ;  /* 0xffffffdf06067812 */ /* 0x000fe200078ec0ff */
[----:B------:R-:W-:Y:S03]  /*45b50*/  BAR.SYNC.DEFER_BLOCKING 0x0 ;  /* 0x0000000000007b1d */ /* 0x000fe60000010000 */
[----:B------:R-:W-:-:S02]  /*45b60*/  @P2 LOP3.LUT R6, R6, 0x20, RZ, 0xfc, !PT ;  /* 0x0000002006062812 */ /* 0x000fc400078efcff */
[----:B------:R-:W-:Y:S02]  /*45b70*/  ISETP.LT.AND P0, PT, R48, UR36, !P0 ;  /* 0x0000002430007c0c */ /* 0x000fe4000c701270 */
[----:B------:R-:W-:Y:S01]  /*45b80*/  LOP3.LUT R6, R6, 0xffffffef, RZ, 0xc0, !PT ;  /* 0xffffffef06067812 */ /* 0x000fe200078ec0ff */
[----:B----4-:R-:W4:Y:S03]  /*45b90*/  LDL.LU R34, [R1+0xda0] ;  /* 0x000da00001227983 */ /* 0x010f260000300800 */
[----:B------:R-:W-:Y:S01]  /*45ba0*/  @P1 LOP3.LUT R6, R6, 0x10, RZ, 0xfc, !PT ;  /* 0x0000001006061812 */ /* 0x000fe200078efcff */
[----:B------:R-:W4:Y:S03]  /*45bb0*/  LDL.LU R35, [R1+0xda8] ;  /* 0x000da80001237983 */ /* 0x000f260000300800 */
[----:B------:R-:W-:-:S04]  /*45bc0*/  LOP3.LUT R6, R6, 0xfffffff7, RZ, 0xc0, !PT ;  /* 0xfffffff706067812 */ /* 0x000fc800078ec0ff */
[----:B------:R-:W-:Y:S02]  /*45bd0*/  @P0 LOP3.LUT R6, R6, 0x8, RZ, 0xfc, !PT ;  /* 0x0000000806060812 */ /* 0x000fe400078efcff */
[----:B------:R-:W-:Y:S01]  /*45be0*/  ISETP.GE.AND P0, PT, R29, UR39, PT ;  /* 0x000000271d007c0c */ /* 0x000fe2000bf06270 */
[----:B------:R-:W-:Y:S01]  /*45bf0*/  VIADD R29, R252, 0x28 ;  /* 0x00000028fc1d7836 */ /* 0x000fe20000000000 */
[----:B------:R-:W-:Y:S01]  /*45c00*/  LOP3.LUT R6, R6, 0xfffffffb, RZ, 0xc0, !PT ;  /* 0xfffffffb06067812 */ /* 0x000fe200078ec0ff */
[----:B------:R-:W3:Y:S01]  /*45c10*/  LDCU.64 UR38, c[0x0][0x398] ;  /* 0x00007300ff2677ac */ /* 0x000ee20008000a00 */
[----:B------:R-:W-:Y:S01]  /*45c20*/  ISETP.LT.AND P3, PT, R51, UR47, !P0 ;  /* 0x0000002f33007c0c */ /* 0x000fe2000c761270 */
[----:B------:R-:W3:Y:S01]  /*45c30*/  LDS.128 R44, [R28] ;  /* 0x000000001c2c7984 */ /* 0x000ee20000000c00 */
[----:B------:R-:W-:Y:S01]  /*45c40*/  ISETP.LT.AND P2, PT, R50, UR43, !P0 ;  /* 0x0000002b32007c0c */ /* 0x000fe2000c741270 */
[----:B------:R-:W2:Y:S01]  /*45c50*/  LDCU UR43, c[0x0][0x398] ;  /* 0x00007300ff2b77ac */ /* 0x000ea20008000800 */
[----:B------:R-:W-:Y:S01]  /*45c60*/  ISETP.LT.AND P1, PT, R49, UR45, !P0 ;  /* 0x0000002d31007c0c */ /* 0x000fe2000c721270 */
[----:B------:R-:W3:Y:S01]  /*45c70*/  LDS.128 R40, [R28+0x400] ;  /* 0x000400001c287984 */ /* 0x000ee20000000c00 */
[----:B-1----:R-:W-:Y:S01]  /*45c80*/  ISETP.LT.AND P0, PT, R48, UR48, !P0 ;  /* 0x0000003030007c0c */ /* 0x002fe2000c701270 */
        /* <DEDUP_REMOVED lines=10> */
[----:B------:R-:W1:Y:S01]  /*45d30*/  LDCU.64 UR32, c[0x0][0x398] ;  /* 0x00007300ff2077ac */ /* 0x000e620008000a00 */
        /* <DEDUP_REMOVED lines=44> */
[----:B------:R-:W-:Y:S01]  /*46000*/  LOP3.LUT R2, R2, 0x7fffffff, RZ, 0xc0, !PT ;  /* 0x7fffffff02027812 */ /* 0x000fe200078ec0ff */
[----:B------:R-:W1:Y:S06]  /*46010*/  LDCU UR58, c[0x0][0x398] ;  /* 0x00007300ff3a77ac */ /* 0x000e6c0008000800 */
        /* <DEDUP_REMOVED lines=20> */
[----:B------:R-:W-:Y:S02]  /*46160*/  IMAD.MOV.U32 R36, RZ, RZ, R136 ;  /* 0x000000ffff247224 */ /* 0x000fe400078e0088 */
[----:B------:R-:W-:Y:S01]  /*46170*/  IMAD.MOV.U32 R37, RZ, RZ, R138 ;  /* 0x000000ffff257224 */ /* 0x000fe200078e008a */
[----:B------:R-:W-:Y:S01]  /*46180*/  @P2 LOP3.LUT R5, R5, 0x20000, RZ, 0xfc, !PT ;  /* 0x0002000005052812 */ /* 0x000fe200078efcff */
[----:B------:R-:W-:Y:S01]  /*46190*/  BAR.SYNC.DEFER_BLOCKING 0x0 ;  /* 0x0000000000007b1d */ /* 0x000fe20000010000 */
[----:B-1----:R-:W-:-:S02]  /*461a0*/  ISETP.LT.AND P0, PT, R48, UR36, !P0 ;  /* 0x0000002430007c0c */ /* 0x002fc4000c701270 */
[----:B------:R-:W-:-:S03]  /*461b0*/  LOP3.LUT R5, R5, 0xfffeffff, RZ, 0xc0, !PT ;  /* 0xfffeffff05057812 */ /* 0x000fc600078ec0ff */
[----:B------:R-:W1:Y:S01]  /*461c0*/  LDCU UR36, c[0x0][0x398] ;  /* 0x00007300ff2477ac */ /* 0x000e620008000800 */
[----:B------:R-:W-:Y:S01]  /*461d0*/  @P1 LOP3.LUT R5, R5, 0x10000, RZ, 0xfc, !PT ;  /* 0x0001000005051812 */ /* 0x000fe200078efcff */
[----:B------:R-:W-:Y:S01]  /*461e0*/  STL.64 [R1+0x150], R44 ;  /* 0x0001502c01007387 */ /* 0x000fe20000100a00 */
[----:B------:R-:W-:Y:S01]  /*461f0*/  IMAD.MOV.U32 R32, RZ, RZ, R196 ;  /* 0x000000ffff207224 */ /* 0x000fe200078e00c4 */
[----:B------:R-:W1:Y:S01]  /*46200*/  LDCU UR60, c[0x0][0x398] ;  /* 0x00007300ff3c77ac */ /* 0x000e620008000800 */
[----:B------:R-:W-:-:S04]  /*46210*/  LOP3.LUT R5, R5, 0xffff7fff, RZ, 0xc0, !PT ;  /* 0xffff7fff05057812 */ /* 0x000fc800078ec0ff */
[----:B------:R-:W-:Y:S02]  /*46220*/  @P0 LOP3.LUT R5, R5, 0x8000, RZ, 0xfc, !PT ;  /* 0x0000800005050812 */ /* 0x000fe400078efcff */
[----:B------:R-:W-:-:S04]  /*46230*/  ISETP.GE.AND P0, PT, R29, UR39, PT ;  /* 0x000000271d007c0c */ /* 0x000fc8000bf06270 */
[----:B------:R-:W-:Y:S02]  /*46240*/  ISETP.LT.AND P3, PT, R51, UR32, !P0 ;  /* 0x0000002033007c0c */ /* 0x000fe4000c761270 */
[----:B------:R-:W-:Y:S01]  /*46250*/  LOP3.LUT R5, R5, 0xffffbfff, RZ, 0xc0, !PT ;  /* 0xffffbfff05057812 */ /* 0x000fe200078ec0ff */
[----:B------:R-:W-:Y:S01]  /*46260*/  VIADD R29, R252, 0x23 ;  /* 0x00000023fc1d7836 */ /* 0x000fe20000000000 */
[----:B---3--:R-:W-:Y:S01]  /*46270*/  ISETP.LT.AND P2, PT, R50, UR38, !P0 ;  /* 0x0000002632007c0c */ /* 0x008fe2000c741270 */
[----:B------:R-:W3:Y:S01]  /*46280*/  LDCU UR32, c[0x0][0x398] ;  /* 0x00007300ff2077ac */ /* 0x000ee20008000800 */
[----:B------:R-:W-:-:S07]  /*46290*/  ISETP.LT.AND P1, PT, R49, UR61, !P0 ;  /* 0x0000003d31007c0c */ /* 0x000fce000c721270 */
[----:B------:R-:W-:Y:S01]  /*462a0*/  @P3 LOP3.LUT R5, R5, 0x4000, RZ, 0xfc, !PT ;  /* 0x0000400005053812 */ /* 0x000fe200078efcff */
[----:B------:R-:W1:Y:S03]  /*462b0*/  LDCU.64 UR38, c[0x0][0x398] ;  /* 0x00007300ff2677ac */ /* 0x000e660008000a00 */
[----:B------:R-:W-:Y:S01]  /*462c0*/  LOP3.LUT R5, R5, 0xffffdfff, RZ, 0xc0, !PT ;  /* 0xffffdfff05057812 */ /* 0x000fe200078ec0ff */
[----:B------:R-:W-:Y:S01]  /*462d0*/  STL.64 [R1+0x158], R46 ;  /* 0x0001582e01007387 */ /* 0x000fe20000100a00 */
[----:B------:R-:W-:Y:S01]  /*462e0*/  IMAD.MOV.U32 R33, RZ, RZ, R198 ;  /* 0x000000ffff217224 */ /* 0x000fe200078e00c6 */
[----:B------:R-:W1:Y:S01]  /*462f0*/  LDCU UR61, c[0x0][0x398] ;  /* 0x00007300ff3d77ac */ /* 0x000e620008000800 */
[----:B------:R-:W-:Y:S02]  /*46300*/  @P2 LOP3.LUT R5, R5, 0x2000, RZ, 0xfc, !PT ;  /* 0x0000200005052812 */ /* 0x000fe400078efcff */
[----:B------:R-:W-:Y:S01]  /*46310*/  ISETP.LT.AND P0, PT, R48, UR48, !P0 ;  /* 0x0000003030007c0c */ /* 0x000fe2000c701270 */
[----:B------:R-:W-:Y:S01]  /*46320*/  STL.64 [R1+0x850], R40 ;  /* 0x0008502801007387 */ /* 0x000fe20000100a00 */
[----:B------:R-:W-:Y:S01]  /*46330*/  LOP3.LUT R5, R5, 0xffffefff, RZ, 0xc0, !PT ;  /* 0xffffefff05057812 */ /* 0x000fe200078ec0ff */
[----:B------:R-:W1:Y:S03]  /*46340*/  LDCU UR48, c[0x0][0x398] ;  /* 0x00007300ff3077ac */ /* 0x000e660008000800 */
[----:B------:R-:W-:-:S04]  /*46350*/  @P1 LOP3.LUT R5, R5, 0x1000, RZ, 0xfc, !PT ;  /* 0x0000100005051812 */ /* 0x000fc800078efcff */
[----:B------:R-:W-:-:S04]  /*46360*/  LOP3.LUT R5, R5, 0xfffff7ff, RZ, 0xc0, !PT ;  /* 0xfffff7ff05057812 */ /* 0x000fc800078ec0ff */
[----:B------:R-:W-:Y:S02]  /*46370*/  @P0 LOP3.LUT R5, R5, 0x800, RZ, 0xfc, !PT ;  /* 0x0000080005050812 */ /* 0x000fe400078efcff */
[----:B------:R-:W-:Y:S01]  /*46380*/  ISETP.GE.AND P0, PT, R29, UR33, PT ;  /* 0x000000211d007c0c */ /* 0x000fe2000bf06270 */
[----:B------:R-:W1:Y:S01]  /*46390*/  LDCU UR33, c[0x0][0x398] ;  /* 0x00007300ff2177ac */ /* 0x000e620008000800 */
[----:B------:R-:W-:Y:S02]  /*463a0*/  LOP3.LUT R5, R5, 0xfffffbff, RZ, 0xc0, !PT ;  /* 0xfffffbff05057812 */ /* 0x000fe400078ec0ff */
[----:B------:R-:W-:Y:S01]  /*463b0*/  ISETP.LT.AND P2, PT, R50, UR34, !P0 ;  /* 0x0000002232007c0c */ /* 0x000fe2000c741270 */
[----:B------:R-:W2:Y:S01]  /*463c0*/  LDCU UR34, c[0x0][0x398] ;  /* 0x00007300ff2277ac */ /* 0x000ea20008000800 */
[----:B-1----:R-:W-:Y:S02]  /*463d0*/  ISETP.LT.AND P3, PT, R51, UR33, !P0 ;  /* 0x0000002133007c0c */ /* 0x002fe4000c761270 */
[----:B---3--:R-:W-:Y:S01]  /*463e0*/  ISETP.LT.AND P1, PT, R49, UR32, !P0 ;  /* 0x0000002031007c0c */ /* 0x008fe2000c721270 */
[----:B------:R-:W-:-:S10]  /*463f0*/  VIADD R29, R252, 0x22 ;  /* 0x00000022fc1d7836 */ /* 0x000fd40000000000 */
[----:B------:R-:W-:Y:S01]  /*46400*/  @P3 LOP3.LUT R5, R5, 0x400, RZ, 0xfc, !PT ;  /* 0x0000040005053812 */ /* 0x000fe200078efcff */
[----:B------:R-:W1:Y:S03]  /*46410*/  LDCU.64 UR32, c[0x0][0x398] ;  /* 0x00007300ff2077ac */ /* 0x000e660008000a00 */
[----:B------:R-:W-:-:S04]  /*46420*/  LOP3.LUT R5, R5, 0xfffffdff, RZ, 0xc0, !PT ;  /* 0xfffffdff05057812 */ /* 0x000fc800078ec0ff */
[----:B------:R-:W-:Y:S02]  /*46430*/  @P2 LOP3.LUT R5, R5, 0x200, RZ, 0xfc, !PT ;  /* 0x0000020005052812 */ /* 0x000fe400078efcff */
[----:B------:R-:W-:Y:S01]  /*46440*/  ISETP.LT.AND P0, PT, R48, UR38, !P0 ;  /* 0x0000002630007c0c */ /* 0x000fe2000c701270 */
[----:B------:R-:W3:Y:S01]  /*46450*/  LDCU UR38, c[0x0][0x398] ;  /* 0x00007300ff2677ac */ /* 0x000ee20008000800 */
[----:B------:R-:W-:-:S04]  /*46460*/  LOP3.LUT R5, R5, 0xfffffeff, RZ, 0xc0, !PT ;  /* 0xfffffeff05057812 */ /* 0x000fc800078ec0ff */
[----:B------:R-:W-:-:S04]  /*46470*/  @P1 LOP3.LUT R5, R5, 0x100, RZ, 0xfc, !PT ;  /* 0x0000010005051812 */ /* 0x000fc800078efcff */
[----:B------:R-:W-:-:S04]  /*46480*/  LOP3.LUT R5, R5, 0xffffff7f, RZ, 0xc0, !PT ;  /* 0xffffff7f05057812 */ /* 0x000fc800078ec0ff */
[----:B------:R-:W-:Y:S02]  /*46490*/  @P0 LOP3.LUT R5, R5, 0x80, RZ, 0xfc, !PT ;  /* 0x0000008005050812 */ /* 0x000fe400078efcff */
[----:B------:R-:W-:-:S04]  /*464a0*/  ISETP.GE.AND P0, PT, R29, UR35, PT ;  /* 0x000000231d007c0c */ /* 0x000fc8000bf06270 */
[----:B--2---:R-:W-:Y:S01]  /*464b0*/  ISETP.LT.AND P3, PT, R51, UR34, !P0 ;  /* 0x0000002233007c0c */ /* 0x004fe2000c761270 */
[----:B------:R-:W2:Y:S01]  /*464c0*/  LDCU.64 UR34, c[0x0][0x398] ;  /* 0x00007300ff2277ac */ /* 0x000ea20008000a00 */
[----:B------:R-:W-:Y:S02]  /*464d0*/  ISETP.LT.AND P2, PT, R50, UR77, !P0 ;  /* 0x0000004d32007c0c */ /* 0x000fe4000c741270 */
[----:B------:R-:W-:Y:S01]  /*464e0*/  LOP3.LUT R5, R5, 0xffffffbf, RZ, 0xc0, !PT ;  /* 0xffffffbf05057812 */ /* 0x000fe200078ec0ff */
[C---:B------:R-:W-:Y:S01]  /*464f0*/  VIADD R29, R252.reuse, 0x21 ;  /* 0x00000021fc1d7836 */ /* 0x040fe20000000000 */
[----:B------:R-:W-:Y:S01]  /*46500*/  ISETP.LT.AND P1, PT, R49, UR76, !P0 ;  /* 0x0000004c31007c0c */ /* 0x000fe2000c721270 */
[----:B------:R1:W-:Y:S01]  /*46510*/  STSM.16.M88.4 [R27], R36 ;  /* 0x000000241b007844 */ /* 0x0003e20000000200 */
[----:B------:R-:W-:Y:S01]  /*46520*/  VIADD R31, R252, 0xd ;  /* 0x0000000dfc1f7836 */ /* 0x000fe20000000000 */
[----:B------:R-:W2:Y:S04]  /*46530*/  LDCU UR77, c[0x0][0x398] ;  /* 0x00007300ff4d77ac */ /* 0x000ea80008000800 */
[----:B------:R-:W-:Y:S01]  /*46540*/  @P3 LOP3.LUT R5, R5, 0x40, RZ, 0xfc, !PT ;  /* 0x0000004005053812 */ /* 0x000fe200078efcff */
[----:B------:R-:W-:Y:S01]  /*46550*/  STL.64 [R1+0x858], R42 ;  /* 0x0008582a01007387 */ /* 0x000fe20000100a00 */
[----:B------:R-:W2:Y:S02]  /*46560*/  LDCU UR76, c[0x0][0x398] ;  /* 0x00007300ff4c77ac */ /* 0x000ea40008000800 */
[----:B------:R-:W-:-:S04]  /*46570*/  LOP3.LUT R5, R5, 0xffffffdf, RZ, 0xc0, !PT ;  /* 0xffffffdf05057812 */ /* 0x000fc800078ec0ff */
[----:B------:R-:W-:Y:S02]  /*46580*/  @P2 LOP3.LUT R5, R5, 0x20, RZ, 0xfc, !PT ;  /* 0x0000002005052812 */ /* 0x000fe400078efcff */
[----:B-1----:R-:W-:Y:S01]  /*46590*/  ISETP.LT.AND P0, PT, R48, UR32, !P0 ;  /* 0x0000002030007c0c */ /* 0x002fe2000c701270 */
[----:B------:R-:W2:Y:S01]  /*465a0*/  LDL.LU R36, [R1+0x5b0] ;  /* 0x0005b00001247983 */ /* 0x000ea20000300800 */
[----:B------:R-:W-:Y:S01]  /*465b0*/  LOP3.LUT R5, R5, 0xffffffef, RZ, 0xc0, !PT ;  /* 0xffffffef05057812 */ /* 0x000fe200078ec0ff */
[----:B------:R-:W1:Y:S02]  /*465c0*/  LDCU UR32, c[0x0][0x398] ;  /* 0x00007300ff2077ac */ /* 0x000e640008000800 */
[----:B------:R-:W2:Y:S01]  /*465d0*/  LDL.LU R37, [R1+0x5b8] ;  /* 0x0005b80001257983 */ /* 0x000ea20000300800 */
[----:B------:R-:W-:-:S04]  /*465e0*/  @P1 LOP3.LUT R5, R5, 0x10, RZ, 0xfc, !PT ;  /* 0x0000001005051812 */ /* 0x000fc800078efcff */
[----:B------:R-:W-:-:S04]  /*465f0*/  LOP3.LUT R5, R5, 0xfffffff7, RZ, 0xc0, !PT ;  /* 0xfffffff705057812 */ /* 0x000fc800078ec0ff */
[----:B------:R-:W-:Y:S02]  /*46600*/  @P0 LOP3.LUT R5, R5, 0x8, RZ, 0xfc, !PT ;  /* 0x0000000805050812 */ /* 0x000fe400078efcff */
[----:B------:R-:W-:Y:S01]  /*46610*/  ISETP.GE.AND P0, PT, R29, UR37, PT ;  /* 0x000000251d007c0c */ /* 0x000fe2000bf06270 */
[----:B------:R-:W-:Y:S01]  /*46620*/  VIADD R29, R252, 0x20 ;  /* 0x00000020fc1d7836 */ /* 0x000fe20000000000 */
[----:B------:R-:W-:Y:S01]  /*46630*/  LOP3.LUT R5, R5, 0xfffffffb, RZ, 0xc0, !PT ;  /* 0xfffffffb05057812 */ /* 0x000fe200078ec0ff */
[----:B----4-:R4:W-:Y:S01]  /*46640*/  STSM.16.M88.4 [R27+0x200], R32 ;  /* 0x000200201b007844 */ /* 0x0109e20000000200 */
[----:B------:R-:W-:Y:S01]  /*46650*/  BAR.SYNC.DEFER_BLOCKING 0x0 ;  /* 0x0000000000007b1d */ /* 0x000fe20000010000 */
[----:B---3--:R-:W-:Y:S02]  /*46660*/  ISETP.LT.AND P3, PT, R51, UR38, !P0 ;  /* 0x0000002633007c0c */ /* 0x008fe4000c761270 */
[----:B------:R-:W-:Y:S02]  /*46670*/  ISETP.LT.AND P2, PT, R50, UR4, !P0 ;  /* 0x0000000432007c0c */ /* 0x000fe4000c741270 */
[----:B------:R-:W-:Y:S01]  /*46680*/  ISETP.LT.AND P1, PT, R49, UR5, !P0 ;  /* 0x0000000531007c0c */ /* 0x000fe2000c721270 */
[----:B------:R-:W3:Y:S01]  /*46690*/  LDCU.64 UR4, c[0x0][0x398] ;  /* 0x00007300ff0477ac */ /* 0x000ee20008000a00 */
[----:B--2---:R-:W-:-:S02]  /*466a0*/  ISETP.LT.AND P0, PT, R48, UR34, !P0 ;  /* 0x0000002230007c0c */ /* 0x004fc4000c701270 */
[----:B------:R-:W-:Y:S01]  /*466b0*/  LOP3.LUT R26, R26, 0x7fffffff, RZ, 0xc0, !PT ;  /* 0x7fffffff1a1a7812 */ /* 0x000fe200078ec0ff */
[----:B------:R-:W2:Y:S04]  /*466c0*/  LDCU UR34, c[0x0][0x398] ;  /* 0x00007300ff2277ac */ /* 0x000ea80008000800 */
[----:B------:R-:W-:Y:S01]  /*466d0*/  @P3 LOP3.LUT R5, R5, 0x4, RZ, 0xfc, !PT ;  /* 0x0000000405053812 */ /* 0x000fe200078efcff */
[----:B------:R-:W1:Y:S01]  /*466e0*/  LDCU UR38, c[0x0][0x398] ;  /* 0x00007300ff2677ac */ /* 0x000e620008000800 */
[----:B------:R-:W1:Y:S04]  /*466f0*/  LDCU UR37, c[0x0][0x398] ;  /* 0x00007300ff2577ac */ /* 0x000e680008000800 */
[----:B------:R-:W-:-:S02]  /*46700*/  @P0 LOP3.LUT R4, R4, 0x80000000, RZ, 0xfc, !PT ;  /* 0x8000000004040812 */ /* 0x000fc400078efcff */
[----:B------:R-:W-:Y:S02]  /*46710*/  ISETP.GE.AND P0, PT, R29, UR49, PT ;  /* 0x000000311d007c0c */ /* 0x000fe4000bf06270 */
[----:B------:R-:W-:Y:S01]  /*46720*/  LOP3.LUT R5, R5, 0xfffffffd, RZ, 0xc0, !PT ;  /* 0xfffffffd05057812 */ /* 0x000fe200078ec0ff */
[----:B------:R-:W1:Y:S01]  /*46730*/  LDS.128 R44, [R28] ;  /* 0x000000001c2c7984 */ /* 0x000e620000000c00 */
[----:B------:R-:W-:Y:S02]  /*46740*/  ISETP.LT.AND P3, PT, R51, UR75, !P0 ;  /* 0x0000004b33007c0c */ /* 0x000fe4000c761270 */
[----:B------:R-:W-:Y:S01]  /*46750*/  LOP3.LUT R4, R4, 0xbfffffff, RZ, 0xc0, !PT ;  /* 0xbfffffff04047812 */ /* 0x000fe200078ec0ff */
[----:B------:R-:W-:Y:S01]  /*46760*/  VIADD R29, R252, 0x1f ;  /* 0x0000001ffc1d7836 */ /* 0x000fe20000000000 */
[----:B------:R-:W-:Y:S01]  /*46770*/  @P2 LOP3.LUT R5, R5, 0x2, RZ, 0xfc, !PT ;  /* 0x0000000205052812 */ /* 0x000fe200078efcff */
[----:B------:R-:W1:Y:S01]  /*46780*/  LDS.128 R40, [R28+0x400] ;  /* 0x000400001c287984 */ /* 0x000e620000000c00 */
[----:B------:R-:W-:Y:S01]  /*46790*/  BAR.SYNC.DEFER_BLOCKING 0x0 ;  /* 0x0000000000007b1d */ /* 0x000fe20000010000 */
[----:B------:R-:W-:-:S02]  /*467a0*/  ISETP.LT.AND P2, PT, R50, UR7, !P0 ;  /* 0x0000000732007c0c */ /* 0x000fc4000c741270 */
[----:B------:R-:W-:-:S04]  /*467b0*/  LOP3.LUT R5, R5, 0xfffffffe, RZ, 0xc0, !PT ;  /* 0xfffffffe05057812 */ /* 0x000fc800078ec0ff */
[----:B------:R-:W-:Y:S01]  /*467c0*/  @P3 LOP3.LUT R4, R4, 0x40000000, RZ, 0xfc, !PT ;  /* 0x4000000004043812 */ /* 0x000fe200078efcff */
[----:B------:R-:W1:Y:S01]  /*467d0*/  LDCU UR75, c[0x0][0x398] ;  /* 0x00007300ff4b77ac */ /* 0x000e620008000800 */
[----:B------:R-:W-:Y:S02]  /*467e0*/  @P1 LOP3.LUT R5, R5, 0x1, RZ, 0xfc, !PT ;  /* 0x0000000105051812 */ /* 0x000fe400078efcff */
[----:B------:R-:W-:Y:S01]  /*467f0*/  ISETP.LT.AND P1, PT, R49, UR6, !P0 ;  /* 0x0000000631007c0c */ /* 0x000fe2000c721270 */
[----:B------:R-:W1:Y:S01]  /*46800*/  LDCU.64 UR6, c[0x0][0x398] ;  /* 0x00007300ff0677ac */ /* 0x000e620008000a00 */
        /* <DEDUP_REMOVED lines=14> */
[----:B------:R-:W-:Y:S01]  /*468f0*/  ISETP.LT.AND P1, PT, R49, UR9, !P0 ;  /* 0x0000000931007c0c */ /* 0x000fe2000c721270 */
[----:B------:R-:W1:Y:S01]  /*46900*/  LDCU.64 UR8, c[0x0][0x398] ;  /* 0x00007300ff0877ac */ /* 0x000e620008000a00 */
        /* <DEDUP_REMOVED lines=86> */
[----:B------:R-:W-:Y:S01]  /*46e70*/  ISETP.LT.AND P1, PT, R49, UR19, !P0 ;  /* 0x0000001331007c0c */ /* 0x000fe2000c721270 */
[----:B------:R-:W1:Y:S06]  /*46e80*/  LDCU UR16, c[0x0][0x398] ;  /* 0x00007300ff1077ac */ /* 0x000e6c0008000800 */
        /* <DEDUP_REMOVED lines=210> */
[----:B------:R-:W-:Y:S01]  /*47bb0*/  IMAD R29, R252, UR24, RZ ;  /* 0x00000018fc1d7c24 */ /* 0x000fe2000f8e02ff */
[----:B------:R-:W1:Y:S03]  /*47bc0*/  LDCU UR13, c[0x0][0x3b8] ;  /* 0x00007700ff0d77ac */ /* 0x000e660008000800 */
[----:B------:R-:W-:Y:S01]  /*47bd0*/  VIADD R29, R29, UR22 ;  /* 0x000000161d1d7c36 */ /* 0x000fe20008000000 */
[----:B------:R-:W-:Y:S01]  /*47be0*/  ISETP.LT.AND P3, PT, R51, UR60, !P0 ;  /* 0x0000003c33007c0c */ /* 0x000fe2000c761270 */
[----:B------:R-:W1:Y:S02]  /*47bf0*/  LDCU UR22, c[0x0][0x3b8] ;  /* 0x00007700ff1677ac */ /* 0x000e640008000800 */
[----:B------:R-:W-:Y:S01]  /*47c00*/  VIADD R29, R29, UR25 ;  /* 0x000000191d1d7c36 */ /* 0x000fe20008000000 */
[----:B------:R-:W-:Y:S01]  /*47c10*/  ISETP.LT.AND P2, PT, R50, UR48, !P0 ;  /* 0x0000003032007c0c */ /* 0x000fe2000c741270 */
[----:B------:R-:W1:Y:S02]  /*47c20*/  LDCU UR24, c[0x0][0x3b8] ;  /* 0x00007700ff1877ac */ /* 0x000e640008000800 */
[----:B------:R-:W-:Y:S01]  /*47c30*/  VIADD R29, R29, UR26 ;  /* 0x0000001a1d1d7c36 */ /* 0x000fe20008000000 */
[----:B------:R-:W-:Y:S01]  /*47c40*/  ISETP.LT.AND P1, PT, R49, UR61, !P0 ;  /* 0x0000003d31007c0c */ /* 0x000fe2000c721270 */
[----:B------:R-:W1:Y:S03]  /*47c50*/  LDCU UR25, c[0x0][0x3b8] ;  /* 0x00007700ff1977ac */ /* 0x000e660008000800 */
[----:B------:R1:W-:Y:S01]  /*47c60*/  STL [R1+0x1438], R29 ;  /* 0x0014381d01007387 */ /* 0x0003e20000100800 */
[----:B------:R-:W1:Y:S03]  /*47c70*/  LDCU UR26, c[0x0][0x3b8] ;  /* 0x00007700ff1a77ac */ /* 0x000e660008000800 */
[----:B------:R-:W2:Y:S01]  /*47c80*/  LDL.LU R38, [R1+0xd80] ;  /* 0x000d800001267983 */ /* 0x000ea20000300800 */
[----:B------:R-:W1:Y:S03]  /*47c90*/  LDCU UR48, c[0x0][0x3b8] ;  /* 0x00007700ff3077ac */ /* 0x000e660008000800 */
[----:B------:R-:W2:Y:S01]  /*47ca0*/  LDL.LU R39, [R1+0xd88] ;  /* 0x000d880001277983 */ /* 0x000ea20000300800 */
[----:B------:R-:W-:Y:S01]  /*47cb0*/  LOP3.LUT R2, R2, 0xffbfffff, RZ, 0xc0, !PT ;  /* 0xffbfffff02027812 */ /* 0x000fe200078ec0ff */
[----:B------:R-:W2:Y:S02]  /*47cc0*/  LDCU UR61, c[0x0][0x3b8] ;  /* 0x00007700ff3d77ac */ /* 0x000ea40008000800 */
[----:B----4-:R-:W4:Y:S01]  /*47cd0*/  LDL.LU R32, [R1+0xad0] ;  /* 0x000ad00001207983 */ /* 0x010f220000300800 */
[----:B------:R-:W2:Y:S03]  /*47ce0*/  LDCU UR60, c[0x0][0x3b8] ;  /* 0x00007700ff3c77ac */ /* 0x000ea60008000800 */
[----:B------:R-:W4:Y:S04]  /*47cf0*/  LDL.LU R33, [R1+0xad8] ;  /* 0x000ad80001217983 */ /* 0x000f280000300800 */
[----:B------:R-:W4:Y:S04]  /*47d00*/  LDL.LU R34, [R1+0xce0] ;  /* 0x000ce00001227983 */ /* 0x000f280000300800 */
[----:B------:R-:W4:Y:S01]  /*47d10*/  LDL.LU R35, [R1+0xce8] ;  /* 0x000ce80001237983 */ /* 0x000f220000300800 */
[----:B-1----:R-:W-:Y:S01]  /*47d20*/  VIADD R29, R29, UR27 ;  /* 0x0000001b1d1d7c36 */ /* 0x002fe20008000000 */
[----:B------:R-:W-:Y:S01]  /*47d30*/  ISETP.LT.AND P0, PT, R48, UR10, !P0 ;  /* 0x0000000a30007c0c */ /* 0x000fe2000c701270 */
[----:B------:R-:W1:Y:S01]  /*47d40*/  LDCU UR10, c[0x0][0x3b8] ;  /* 0x00007700ff0a77ac */ /* 0x000e620008000800 */
[----:B------:R-:W-:Y:S01]  /*47d50*/  STL.64 [R1+0x140], R44 ;  /* 0x0001402c01007387 */ /* 0x000fe20000100a00 */
[----:B------:R-:W1:Y:S03]  /*47d60*/  LDCU UR27, c[0x0][0x3b8] ;  /* 0x00007700ff1b77ac */ /* 0x000e660008000800 */
[----:B------:R-:W-:Y:S04]  /*47d70*/  STL.64 [R1+0x148], R46 ;  /* 0x0001482e01007387 */ /* 0x000fe80000100a00 */
[----:B------:R-:W-:Y:S04]  /*47d80*/  STL.64 [R1+0x840], R40 ;  /* 0x0008402801007387 */ /* 0x000fe80000100a00 */
[----:B------:R-:W-:Y:S04]  /*47d90*/  STL.64 [R1+0x848], R42 ;  /* 0x0008482a01007387 */ /* 0x000fe80000100a00 */
[----:B--2---:R2:W-:Y:S04]  /*47da0*/  STSM.16.M88.4 [R27], R36 ;  /* 0x000000241b007844 */ /* 0x0045e80000000200 */
[----:B--2---:R-:W2:Y:S04]  /*47db0*/  LDL.LU R36, [R1+0xab4] ;  /* 0x000ab40001247983 */ /* 0x004ea80000300800 */
[----:B------:R-:W2:Y:S04]  /*47dc0*/  LDL.LU R37, [R1+0xabc] ;  /* 0x000abc0001257983 */ /* 0x000ea80000300800 */
[----:B------:R-:W-:Y:S04]  /*47dd0*/  STL [R1+0x1250], R29 ;  /* 0x0012501d01007387 */ /* 0x000fe80000100800 */
[----:B------:R-:W2:Y:S04]  /*47de0*/  LDL.LU R38, [R1+0x934] ;  /* 0x0009340001267983 */ /* 0x000ea80000300800 */
[----:B------:R-:W2:Y:S04]  /*47df0*/  LDL.LU R39, [R1+0x93c] ;  /* 0x00093c0001277983 */ /* 0x000ea80000300800 */
[----:B----4-:R4:W-:Y:S01]  /*47e00*/  STSM.16.M88.4 [R27+0x200], R32 ;  /* 0x000200201b007844 */ /* 0x0109e20000000200 */
[----:B------:R-:W-:Y:S06]  /*47e10*/  BAR.SYNC.DEFER_BLOCKING 0x0 ;  /* 0x0000000000007b1d */ /* 0x000fec0000010000 */
[----:B----4-:R-:W4:Y:S04]  /*47e20*/  LDL.LU R32, [R1+0x774] ;  /* 0x0007740001207983 */ /* 0x010f280000300800 */
[----:B------:R-:W4:Y:S04]  /*47e30*/  LDL.LU R33, [R1+0x77c] ;  /* 0x00077c0001217983 */ /* 0x000f280000300800 */
[----:B------:R-:W4:Y:S04]  /*47e40*/  LDL.LU R34, [R1+0x664] ;  /* 0x0006640001227983 */ /* 0x000f280000300800 */
[----:B------:R-:W4:Y:S04]  /*47e50*/  LDL.LU R35, [R1+0x66c] ;  /* 0x00066c0001237983 */ /* 0x000f280000300800 */
[----:B------:R-:W1:Y:S04]  /*47e60*/  LDS.128 R44, [R28] ;  /* 0x000000001c2c7984 */ /* 0x000e680000000c00 */
[----:B------:R-:W3:Y:S01]  /*47e70*/  LDS.128 R40, [R28+0x400] ;  /* 0x000400001c287984 */ /* 0x000ee20000000c00 */
[----:B------:R-:W-:Y:S01]  /*47e80*/  VIADD R29, R29, UR29 ;  /* 0x0000001d1d1d7c36 */ /* 0x000fe20008000000 */
[----:B------:R-:W1:Y:S01]  /*47e90*/  LDCU UR29, c[0x0][0x3b8] ;  /* 0x00007700ff1d77ac */ /* 0x000e620008000800 */
[----:B------:R-:W-:Y:S02]  /*47ea0*/  BAR.SYNC.DEFER_BLOCKING 0x0 ;  /* 0x0000000000007b1d */ /* 0x000fe40000010000 */
[----:B------:R-:W-:-:S04]  /*47eb0*/  VIADD R30, R29, UR31 ;  /* 0x0000001f1d1e7c36 */ /* 0x000fc80008000000 */
[----:B------:R-:W-:Y:S01]  /*47ec0*/  VIADD R30, R30, UR28 ;  /* 0x0000001c1e1e7c36 */ /* 0x000fe20008000000 */
[----:B------:R-:W1:Y:S04]  /*47ed0*/  LDCU UR28, c[0x0][0x3b8] ;  /* 0x00007700ff1c77ac */ /* 0x000e680008000800 */
[----:B------:R1:W-:Y:S01]  /*47ee0*/  STL [R1+0x1044], R30 ;  /* 0x0010441e01007387 */ /* 0x0003e20000100800 */
[----:B------:R-:W1:Y:S02]  /*47ef0*/  LDCU UR31, c[0x0][0x3b8] ;  /* 0x00007700ff1f77ac */ /* 0x000e640008000800 */
[----:B-1----:R-:W-:Y:S01]  /*47f00*/  VIADD R30, R30, UR47 ;  /* 0x0000002f1e1e7c36 */ /* 0x002fe20008000000 */
[----:B------:R-:W1:Y:S04]  /*47f10*/  LDCU UR47, c[0x0][0x3b8] ;  /* 0x00007700ff2f77ac */ /* 0x000e680008000800 */
[----:B------:R3:W-:Y:S04]  /*47f20*/  STL [R1+0x104c], R30 ;  /* 0x00104c1e01007387 */ /* 0x0007e80000100800 */
[----:B------:R-:W-:Y:S01]  /*47f30*/  STL.64 [R1+0x130], R44 ;  /* 0x0001302c01007387 */ /* 0x000fe20000100a00 */
[----:B---3--:R-:W-:-:S03]  /*47f40*/  VIADD R30, R30, UR43 ;  /* 0x0000002b1e1e7c36 */ /* 0x008fc60008000000 */
[----:B------:R-:W-:Y:S01]  /*47f50*/  STL.64 [R1+0x138], R46 ;  /* 0x0001382e01007387 */ /* 0x000fe20000100a00 */
[----:B------:R-:W3:Y:S03]  /*47f60*/  LDCU UR43, c[0x0][0x3b8] ;  /* 0x00007700ff2b77ac */ /* 0x000ee60008000800 */
[----:B------:R-:W-:Y:S04]  /*47f70*/  STL.64 [R1+0x210], R40 ;  /* 0x0002102801007387 */ /* 0x000fe80000100a00 */
[----:B------:R-:W-:Y:S04]  /*47f80*/  STL.64 [R1+0x218], R42 ;  /* 0x0002182a01007387 */ /* 0x000fe80000100a00 */
[----:B--2---:R2:W-:Y:S04]  /*47f90*/  STSM.16.M88.4 [R27], R36 ;  /* 0x000000241b007844 */ /* 0x0045e80000000200 */
[----:B--2---:R-:W2:Y:S04]  /*47fa0*/  LDL.LU R36, [R1+0x514] ;  /* 0x0005140001247983 */ /* 0x004ea80000300800 */
[----:B------:R-:W2:Y:S04]  /*47fb0*/  LDL.LU R37, [R1+0x51c] ;  /* 0x00051c0001257983 */ /* 0x000ea80000300800 */
[----:B------:R1:W-:Y:S04]  /*47fc0*/  STL [R1+0x1048], R30 ;  /* 0x0010481e01007387 */ /* 0x0003e80000100800 */
[----:B------:R-:W2:Y:S04]  /*47fd0*/  LDL.LU R38, [R1+0x3f4] ;  /* 0x0003f40001267983 */ /* 0x000ea80000300800 */
[----:B------:R-:W2:Y:S01]  /*47fe0*/  LDL.LU R39, [R1+0x3fc] ;  /* 0x0003fc0001277983 */ /* 0x000ea20000300800 */
[----:B-1----:R-:W-:Y:S01]  /*47ff0*/  VIADD R30, R30, UR30 ;  /* 0x0000001e1e1e7c36 */ /* 0x002fe20008000000 */
[----:B------:R-:W1:Y:S02]  /*48000*/  LDCU UR30, c[0x0][0x3b8] ;  /* 0x00007700ff1e77ac */ /* 0x000e640008000800 */
[----:B----4-:R-:W-:Y:S04]  /*48010*/  STSM.16.M88.4 [R27+0x200], R32 ;  /* 0x000200201b007844 */ /* 0x010fe80000000200 */
[----:B------:R4:W-:Y:S01]  /*48020*/  STL [R1+0x1050], R30 ;  /* 0x0010501e01007387 */ /* 0x0009e20000100800 */
[----:B------:R-:W-:Y:S01]  /*48030*/  BAR.SYNC.DEFER_BLOCKING 0x0 ;  /* 0x0000000000007b1d */ /* 0x000fe20000010000 */
[----:B----4-:R-:W-:-:S05]  /*48040*/  VIADD R30, R30, UR50 ;  /* 0x000000321e1e7c36 */ /* 0x010fca0008000000 */
[----:B------:R-:W4:Y:S01]  /*48050*/  LDCU UR50, c[0x0][0x3b8] ;  /* 0x00007700ff3277ac */ /* 0x000f220008000800 */
[----:B------:R-:W3:Y:S04]  /*48060*/  LDL.LU R32, [R1+0xa4] ;  /* 0x0000a40001207983 */ /* 0x000ee80000300800 */
[----:B------:R-:W3:Y:S04]  /*48070*/  LDL.LU R33, [R1+0xac] ;  /* 0x0000ac0001217983 */ /* 0x000ee80000300800 */
[----:B------:R1:W-:Y:S04]  /*48080*/  STL [R1+0x1054], R30 ;  /* 0x0010541e01007387 */ /* 0x0003e80000100800 */
[----:B------:R-:W3:Y:S04]  /*48090*/  LDL.LU R34, [R1+0x3e4] ;  /* 0x0003e40001227983 */ /* 0x000ee80000300800 */
[----:B------:R-:W3:Y:S04]  /*480a0*/  LDL.LU R35, [R1+0x3ec] ;  /* 0x0003ec0001237983 */ /* 0x000ee80000300800 */
[----:B------:R-:W4:Y:S04]  /*480b0*/  LDS.128 R44, [R28] ;  /* 0x000000001c2c7984 */ /* 0x000f280000000c00 */
[----:B------:R-:W4:Y:S01]  /*480c0*/  LDS.128 R40, [R28+0x400] ;  /* 0x000400001c287984 */ /* 0x000f220000000c00 */
[----:B------:R-:W-:Y:S01]  /*480d0*/  BAR.SYNC.DEFER_BLOCKING 0x0 ;  /* 0x0000000000007b1d */ /* 0x000fe20000010000 */
[----:B-1----:R-:W-:-:S05]  /*480e0*/  VIADD R30, R30, UR45 ;  /* 0x0000002d1e1e7c36 */ /* 0x002fca0008000000 */
[----:B------:R-:W1:Y:S01]  /*480f0*/  LDCU UR45, c[0x0][0x3b8] ;  /* 0x00007700ff2d77ac */ /* 0x000e620008000800 */
[----:B------:R1:W-:Y:S02]  /*48100*/  STL [R1+0x1058], R30 ;  /* 0x0010581e01007387 */ /* 0x0003e40000100800 */
[----:B-1----:R-:W-:Y:S01]  /*48110*/  VIADD R30, R30, UR12 ;  /* 0x0000000c1e1e7c36 */ /* 0x002fe20008000000 */
[----:B------:R-:W1:Y:S04]  /*48120*/  LDCU UR12, c[0x0][0x3b8] ;  /* 0x00007700ff0c77ac */ /* 0x000e680008000800 */
[----:B------:R1:W-:Y:S04]  /*48130*/  STL [R1+0x1060], R30 ;  /* 0x0010601e01007387 */ /* 0x0003e80000100800 */
[----:B----4-:R-:W-:Y:S01]  /*48140*/  STL.64 [R1+0x120], R44 ;  /* 0x0001202c01007387 */ /* 0x010fe20000100a00 */
[----:B-1----:R-:W-:Y:S01]  /*48150*/  VIADD R30, R30, UR52 ;  /* 0x000000341e1e7c36 */ /* 0x002fe20008000000 */
[----:B------:R-:W1:Y:S02]  /*48160*/  LDCU UR52, c[0x0][0x3b8] ;  /* 0x00007700ff3477ac */ /* 0x000e640008000800 */
[----:B------:R-:W-:Y:S04]  /*48170*/  STL.64 [R1+0x128], R46 ;  /* 0x0001282e01007387 */ /* 0x000fe80000100a00 */
[----:B------:R-:W-:Y:S04]  /*48180*/  STL.64 [R1+0x1c0], R40 ;  /* 0x0001c02801007387 */ /* 0x000fe80000100a00 */
[----:B------:R-:W-:Y:S04]  /*48190*/  STL.64 [R1+0x1c8], R42 ;  /* 0x0001c82a01007387 */ /* 0x000fe80000100a00 */
[----:B------:R4:W-:Y:S02]  /*481a0*/  STL [R1+0x105c], R30 ;  /* 0x00105c1e01007387 */ /* 0x0009e40000100800 */
[----:B----4-:R-:W-:Y:S01]  /*481b0*/  VIADD R30, R30, UR51 ;  /* 0x000000331e1e7c36 */ /* 0x010fe20008000000 */
[----:B------:R-:W4:Y:S01]  /*481c0*/  LDCU UR51, c[0x0][0x3b8] ;  /* 0x00007700ff3377ac */ /* 0x000f220008000800 */
[----:B--2---:R2:W-:Y:S04]  /*481d0*/  STSM.16.M88.4 [R27], R36 ;  /* 0x000000241b007844 */ /* 0x0045e80000000200 */
[----:B--2---:R-:W2:Y:S04]  /*481e0*/  LDL.LU R38, [R1+0x3d4] ;  /* 0x0003d40001267983 */ /* 0x004ea80000300800 */
[----:B------:R-:W2:Y:S04]  /*481f0*/  LDL.LU R39, [R1+0x3dc] ;  /* 0x0003dc0001277983 */ /* 0x000ea80000300800 */
[----:B------:R1:W-:Y:S02]  /*48200*/  STL [R1+0x1064], R30 ;  /* 0x0010641e01007387 */ /* 0x0003e40000100800 */
[----:B-1----:R-:W-:Y:S01]  /*48210*/  VIADD R30, R30, UR4 ;  /* 0x000000041e1e7c36 */ /* 0x002fe20008000000 */
[----:B------:R-:W1:Y:S01]  /*48220*/  LDCU UR4, c[0x0][0x3b8] ;  /* 0x00007700ff0477ac */ /* 0x000e620008000800 */
[----:B---3--:R3:W-:Y:S04]  /*48230*/  STSM.16.M88.4 [R27+0x200], R32 ;  /* 0x000200201b007844 */ /* 0x0087e80000000200 */
[----:B------:R1:W-:Y:S01]  /*48240*/  STL [R1+0x1068], R30 ;  /* 0x0010681e01007387 */ /* 0x0003e20000100800 */
[----:B------:R-:W-:Y:S06]  /*48250*/  BAR.SYNC.DEFER_BLOCKING 0x0 ;  /* 0x0000000000007b1d */ /* 0x000fec0000010000 */
[----:B---3--:R-:W3:Y:S04]  /*48260*/  LDL.LU R34, [R1+0xda4] ;  /* 0x000da40001227983 */ /* 0x008ee80000300800 */
[----:B------:R-:W3:Y:S04]  /*48270*/  LDL.LU R35, [R1+0xdac] ;  /* 0x000dac0001237983 */ /* 0x000ee80000300800 */
[----:B------:R-:W4:Y:S04]  /*48280*/  LDS.128 R44, [R28] ;  /* 0x000000001c2c7984 */ /* 0x000f280000000c00 */
[----:B------:R-:W4:Y:S01]  /*48290*/  LDS.128 R40, [R28+0x400] ;  /* 0x000400001c287984 */ /* 0x000f220000000c00 */
[----:B-1----:R-:W-:Y:S01]  /*482a0*/  VIADD R30, R30, UR54 ;  /* 0x000000361e1e7c36 */ /* 0x002fe20008000000 */
[----:B------:R-:W1:Y:S04]  /*482b0*/  LDCU UR54, c[0x0][0x3b8] ;  /* 0x00007700ff3677ac */ /* 0x000e680008000800 */
[----:B------:R1:W-:Y:S01]  /*482c0*/  STL [R1+0x1070], R30 ;  /* 0x0010701e01007387 */ /* 0x0003e20000100800 */
[----:B------:R-:W-:-:S02]  /*482d0*/  IMAD.MOV.U32 R36, RZ, RZ, R137 ;  /* 0x000000ffff247224 */ /* 0x000fc400078e0089 */
[----:B------:R-:W-:Y:S01]  /*482e0*/  IMAD.MOV.U32 R37, RZ, RZ, R139 ;  /* 0x000000ffff257224 */ /* 0x000fe200078e008b */
[----:B------:R-:W-:Y:S01]  /*482f0*/  BAR.SYNC.DEFER_BLOCKING 0x0 ;  /* 0x0000000000007b1d */ /* 0x000fe20000010000 */
[----:B-1----:R-:W-:-:S05]  /*48300*/  VIADD R30, R30, UR53 ;  /* 0x000000351e1e7c36 */ /* 0x002fca0008000000 */
[----:B------:R-:W1:Y:S01]  /*48310*/  LDCU UR53, c[0x0][0x3b8] ;  /* 0x00007700ff3577ac */ /* 0x000e620008000800 */
[----:B------:R1:W-:Y:S02]  /*48320*/  STL [R1+0x1080], R30 ;  /* 0x0010801e01007387 */ /* 0x0003e40000100800 */
[----:B-1----:R-:W-:Y:S01]  /*48330*/  VIADD R30, R30, UR6 ;  /* 0x000000061e1e7c36 */ /* 0x002fe20008000000 */
[----:B------:R-:W1:Y:S01]  /*48340*/  LDCU UR6, c[0x0][0x3b8] ;  /* 0x00007700ff0677ac */ /* 0x000e620008000800 */
[----:B----4-:R-:W-:Y:S04]  /*48350*/  STL.64 [R1+0xa0], R44 ;  /* 0x0000a02c01007387 */ /* 0x010fe80000100a00 */
[----:B------:R-:W-:Y:S04]  /*48360*/  STL.64 [R1+0xa8], R46 ;  /* 0x0000a82e01007387 */ /* 0x000fe80000100a00 */
[----:B------:R-:W-:Y:S04]  /*48370*/  STL.64 [R1+0x1a0], R40 ;  /* 0x0001a02801007387 */ /* 0x000fe80000100a00 */
[----:B------:R-:W-:Y:S01]  /*48380*/  STL.64 [R1+0x1a8], R42 ;  /* 0x0001a82a01007387 */ /* 0x000fe20000100a00 */
[----:B------:R-:W-:-:S02]  /*48390*/  IMAD.MOV.U32 R32, RZ, RZ, R197 ;  /* 0x000000ffff207224 */ /* 0x000fc400078e00c5 */
[----:B------:R-:W-:Y:S01]  /*483a0*/  IMAD.MOV.U32 R33, RZ, RZ, R199 ;  /* 0x000000ffff217224 */ /* 0x000fe200078e00c7 */
[----:B--2---:R2:W-:Y:S04]  /*483b0*/  STSM.16.M88.4 [R27], R36 ;  /* 0x000000241b007844 */ /* 0x0045e80000000200 */
[----:B--2---:R-:W2:Y:S04]  /*483c0*/  LDL.LU R36, [R1+0x5b4] ;  /* 0x0005b40001247983 */ /* 0x004ea80000300800 */
[----:B------:R-:W2:Y:S04]  /*483d0*/  LDL.LU R37, [R1+0x5bc] ;  /* 0x0005bc0001257983 */ /* 0x000ea80000300800 */
[----:B------:R4:W-:Y:S04]  /*483e0*/  STL [R1+0x107c], R30 ;  /* 0x00107c1e01007387 */ /* 0x0009e80000100800 */
[----:B------:R-:W2:Y:S04]  /*483f0*/  LDL.LU R38, [R1+0xd84] ;  /* 0x000d840001267983 */ /* 0x000ea80000300800 */
[----:B------:R-:W2:Y:S01]  /*48400*/  LDL.LU R39, [R1+0xd8c] ;  /* 0x000d8c0001277983 */ /* 0x000ea20000300800 */
[----:B----4-:R-:W-:Y:S01]  /*48410*/  VIADD R30, R30, UR55 ;  /* 0x000000371e1e7c36 */ /* 0x010fe20008000000 */
[----:B------:R-:W4:Y:S02]  /*48420*/  LDCU UR55, c[0x0][0x3b8] ;  /* 0x00007700ff3777ac */ /* 0x000f240008000800 */
[----:B---3--:R-:W-:Y:S04]  /*48430*/  STSM.16.M88.4 [R27+0x200], R32 ;  /* 0x000200201b007844 */ /* 0x008fe80000000200 */
[----:B------:R3:W-:Y:S01]  /*48440*/  STL [R1+0x1088], R30 ;  /* 0x0010881e01007387 */ /* 0x0007e20000100800 */
[----:B------:R-:W-:Y:S01]  /*48450*/  BAR.SYNC.DEFER_BLOCKING 0x0 ;  /* 0x0000000000007b1d */ /* 0x000fe20000010000 */
[----:B---3--:R-:W-:-:S05]  /*48460*/  VIADD R30, R30, UR36 ;  /* 0x000000241e1e7c36 */ /* 0x008fca0008000000 */
[----:B------:R-:W3:Y:S01]  /*48470*/  LDCU UR36, c[0x0][0x3b8] ;  /* 0x00007700ff2477ac */ /* 0x000ee20008000800 */
        /* <DEDUP_REMOVED lines=26> */
[----:B---3--:R3:W-:Y:S01]  /*48620*/  STSM.16.M88.4 [R27+0x200], R32 ;  /* 0x000200201b007844 */ /* 0x0087e20000000200 */
[----:B------:R-:W-:Y:S06]  /*48630*/  BAR.SYNC.DEFER_BLOCKING 0x0 ;  /* 0x0000000000007b1d */ /* 0x000fec0000010000 */
[----:B---3--:R-:W3:Y:S04]  /*48640*/  LDL.LU R32, [R1+0x760] ;  /* 0x0007600001207983 */ /* 0x008ee80000300800 */
[----:B------:R-:W3:Y:S04]  /*48650*/  LDL.LU R33, [R1+0x768] ;  /* 0x0007680001217983 */ /* 0x000ee80000300800 */
[----:B------:R-:W3:Y:S04]  /*48660*/  LDL.LU R34, [R1+0x650] ;  /* 0x0006500001227983 */ /* 0x000ee80000300800 */
[----:B------:R-:W3:Y:S04]  /*48670*/  LDL.LU R35, [R1+0x658] ;  /* 0x0006580001237983 */ /* 0x000ee80000300800 */
[----:B------:R-:W4:Y:S04]  /*48680*/  LDS.128 R44, [R28] ;  /* 0x000000001c2c7984 */ /* 0x000f280000000c00 */
[----:B------:R-:W1:Y:S01]  /*48690*/  LDS.128 R40, [R28+0x400] ;  /* 0x000400001c287984 */ /* 0x000e620000000c00 */
[----:B------:R-:W-:Y:S01]  /*486a0*/  BAR.SYNC.DEFER_BLOCKING 0x0 ;  /* 0x0000000000007b1d */ /* 0x000fe20000010000 */
[----:B------:R-:W-:-:S05]  /*486b0*/  VIADD R30, R30, UR22 ;  /* 0x000000161e1e7c36 */ /* 0x000fca0008000000 */
[----:B------:R-:W1:Y:S01]  /*486c0*/  LDCU UR22, c[0x0][0x3b8] ;  /* 0x00007700ff1677ac */ /* 0x000e620008000800 */
[----:B----4-:R-:W-:Y:S04]  /*486d0*/  STL.64 [R1+0x30], R44 ;  /* 0x0000302c01007387 */ /* 0x010fe80000100a00 */
[----:B------:R-:W-:Y:S04]  /*486e0*/  STL.64 [R1+0x38], R46 ;  /* 0x0000382e01007387 */ /* 0x000fe80000100a00 */
[----:B-1----:R-:W-:Y:S04]  /*486f0*/  STL.64 [R1+0x170], R40 ;  /* 0x0001702801007387 */ /* 0x002fe80000100a00 */
[----:B------:R-:W-:Y:S04]  /*48700*/  STL.64 [R1+0x178], R42 ;  /* 0x0001782a01007387 */ /* 0x000fe80000100a00 */
[----:B--2---:R1:W-:Y:S04]  /*48710*/  STSM.16.M88.4 [R27], R36 ;  /* 0x000000241b007844 */ /* 0x0043e80000000200 */
[----:B-1----:R-:W2:Y:S04]  /*48720*/  LDL.LU R36, [R1+0x500] ;  /* 0x0005000001247983 */ /* 0x002ea80000300800 */
[----:B------:R-:W2:Y:S04]  /*48730*/  LDL.LU R37, [R1+0x508] ;  /* 0x0005080001257983 */ /* 0x000ea80000300800 */
[----:B------:R-:W-:Y:S04]  /*48740*/  STL [R1+0x10a0], R30 ;  /* 0x0010a01e01007387 */ /* 0x000fe80000100800 */
[----:B------:R-:W2:Y:S04]  /*48750*/  LDL.LU R38, [R1+0x3b0] ;  /* 0x0003b00001267983 */ /* 0x000ea80000300800 */
[----:B------:R-:W2:Y:S04]  /*48760*/  LDL.LU R39, [R1+0x3b8] ;  /* 0x0003b80001277983 */ /* 0x000ea80000300800 */
[----:B---3--:R1:W-:Y:S01]  /*48770*/  STSM.16.M88.4 [R27+0x200], R32 ;  /* 0x000200201b007844 */ /* 0x0083e20000000200 */
[----:B------:R-:W-:Y:S06]  /*48780*/  BAR.SYNC.DEFER_BLOCKING 0x0 ;  /* 0x0000000000007b1d */ /* 0x000fec0000010000 */
[----:B-1----:R-:W3:Y:S04]  /*48790*/  LDL.LU R32, [R1+0x90] ;  /* 0x0000900001207983 */ /* 0x002ee80000300800 */
[----:B------:R-:W3:Y:S04]  /*487a0*/  LDL.LU R33, [R1+0x98] ;  /* 0x0000980001217983 */ /* 0x000ee80000300800 */
[----:B------:R-:W3:Y:S04]  /*487b0*/  LDL.LU R34, [R1+0x380] ;  /* 0x0003800001227983 */ /* 0x000ee80000300800 */
[----:B------:R-:W3:Y:S04]  /*487c0*/  LDL.LU R35, [R1+0x388] ;  /* 0x0003880001237983 */ /* 0x000ee80000300800 */
[----:B------:R-:W1:Y:S04]  /*487d0*/  LDS.128 R44, [R28] ;  /* 0x000000001c2c7984 */ /* 0x000e680000000c00 */
[----:B------:R-:W4:Y:S01]  /*487e0*/  LDS.128 R40, [R28+0x400] ;  /* 0x000400001c287984 */ /* 0x000f220000000c00 */
[----:B------:R-:W-:Y:S01]  /*487f0*/  BAR.SYNC.DEFER_BLOCKING 0x0 ;  /* 0x0000000000007b1d */ /* 0x000fe20000010000 */
[----:B------:R-:W-:-:S05]  /*48800*/  VIADD R30, R30, UR24 ;  /* 0x000000181e1e7c36 */ /* 0x000fca0008000000 */
[----:B------:R-:W1:Y:S02]  /*48810*/  LDCU UR24, c[0x0][0x3b8] ;  /* 0x00007700ff1877ac */ /* 0x000e640008000800 */
[----:B-1----:R-:W-:Y:S04]  /*48820*/  STL.64 [R1+0x3f0], R44 ;  /* 0x0003f02c01007387 */ /* 0x002fe80000100a00 */
[----:B------:R-:W-:Y:S04]  /*48830*/  STL.64 [R1+0x3f8], R46 ;  /* 0x0003f82e01007387 */ /* 0x000fe80000100a00 */
[----:B----4-:R-:W-:Y:S04]  /*48840*/  STL.64 [R1+0x8c0], R40 ;  /* 0x0008c02801007387 */ /* 0x010fe80000100a00 */
[----:B------:R-:W-:Y:S04]  /*48850*/  STL.64 [R1+0x8c8], R42 ;  /* 0x0008c82a01007387 */ /* 0x000fe80000100a00 */
[----:B------:R-:W-:Y:S04]  /*48860*/  STL [R1+0x108c], R30 ;  /* 0x00108c1e01007387 */ /* 0x000fe80000100800 */
[----:B--2---:R1:W-:Y:S04]  /*48870*/  STSM.16.M88.4 [R27], R36 ;  /* 0x000000241b007844 */ /* 0x0043e80000000200 */
[----:B-1----:R-:W2:Y:S04]  /*48880*/  LDL.LU R38, [R1+0x350] ;  /* 0x0003500001267983 */ /* 0x002ea80000300800 */
[----:B------:R-:W2:Y:S04]  /*48890*/  LDL.LU R39, [R1+0x358] ;  /* 0x0003580001277983 */ /* 0x000ea80000300800 */
[----:B---3--:R1:W-:Y:S01]  /*488a0*/  STSM.16.M88.4 [R27+0x200], R32 ;  /* 0x000200201b007844 */ /* 0x0083e20000000200 */
[----:B------:R-:W-:Y:S06]  /*488b0*/  BAR.SYNC.DEFER_BLOCKING 0x0 ;  /* 0x0000000000007b1d */ /* 0x000fec0000010000 */
[----:B-1----:R-:W3:Y:S04]  /*488c0*/  LDL.LU R34, [R1+0xe90] ;  /* 0x000e900001227983 */ /* 0x002ee80000300800 */
[----:B------:R-:W3:Y:S04]  /*488d0*/  LDL.LU R35, [R1+0xe98] ;  /* 0x000e980001237983 */ /* 0x000ee80000300800 */
[----:B------:R-:W1:Y:S04]  /*488e0*/  LDS.128 R44, [R28] ;  /* 0x000000001c2c7984 */ /* 0x000e680000000c00 */
[----:B------:R-:W4:Y:S01]  /*488f0*/  LDS.128 R40, [R28+0x400] ;  /* 0x000400001c287984 */ /* 0x000f220000000c00 */
[----:B------:R-:W-:-:S02]  /*48900*/  IMAD.MOV.U32 R36, RZ, RZ, R140 ;  /* 0x000000ffff247224 */ /* 0x000fc400078e008c */
[----:B------:R-:W-:Y:S01]  /*48910*/  IMAD.MOV.U32 R37, RZ, RZ, R142 ;  /* 0x000000ffff257224 */ /* 0x000fe200078e008e */
[----:B------:R-:W-:Y:S01]  /*48920*/  BAR.SYNC.DEFER_BLOCKING 0x0 ;  /* 0x0000000000007b1d */ /* 0x000fe20000010000 */
[----:B------:R-:W-:Y:S02]  /*48930*/  VIADD R30, R30, UR25 ;  /* 0x000000191e1e7c36 */ /* 0x000fe40008000000 */
[----:B------:R-:W-:Y:S02]  /*48940*/  IMAD.MOV.U32 R32, RZ, RZ, R200 ;  /* 0x000000ffff207224 */ /* 0x000fe400078e00c8 */
[----:B------:R-:W-:Y:S01]  /*48950*/  IMAD.MOV.U32 R33, RZ, RZ, R202 ;  /* 0x000000ffff217224 */ /* 0x000fe200078e00ca */
[----:B------:R-:W1:Y:S02]  /*48960*/  LDCU UR25, c[0x0][0x3b8] ;  /* 0x00007700ff1977ac */ /* 0x000e640008000800 */
[----:B-1----:R-:W-:Y:S04]  /*48970*/  STL.64 [R1+0x3e0], R44 ;  /* 0x0003e02c01007387 */ /* 0x002fe80000100a00 */
[----:B------:R-:W-:Y:S04]  /*48980*/  STL.64 [R1+0x3e8], R46 ;  /* 0x0003e82e01007387 */ /* 0x000fe80000100a00 */
[----:B----4-:R-:W-:Y:S04]  /*48990*/  STL.64 [R1+0x770], R40 ;  /* 0x0007702801007387 */ /* 0x010fe80000100a00 */
        /* <DEDUP_REMOVED lines=25> */
[----:B------:R1:W-:Y:S04]  /*48b30*/  STL [R1+0x106c], R30 ;  /* 0x00106c1e01007387 */ /* 0x0003e80000100800 */
[----:B------:R-:W2:Y:S04]  /*48b40*/  LDL.LU R38, [R1+0x904] ;  /* 0x0009040001267983 */ /* 0x000ea80000300800 */
[----:B------:R-:W2:Y:S01]  /*48b50*/  LDL.LU R39, [R1+0x90c] ;  /* 0x00090c0001277983 */ /* 0x000ea20000300800 */
[----:B-1----:R-:W-:Y:S01]  /*48b60*/  VIADD R30, R30, UR27 ;  /* 0x0000001b1e1e7c36 */ /* 0x002fe20008000000 */
[----:B------:R-:W1:Y:S02]  /*48b70*/  LDCU UR27, c[0x0][0x3b8] ;  /* 0x00007700ff1b77ac */ /* 0x000e640008000800 */
[----:B---3--:R-:W-:Y:S04]  /*48b80*/  STSM.16.M88.4 [R27+0x200], R32 ;  /* 0x000200201b007844 */ /* 0x008fe80000000200 */
[----:B------:R3:W-:Y:S01]  /*48b90*/  STL [R1+0x1074], R30 ;  /* 0x0010741e01007387 */ /* 0x0007e20000100800 */
[----:B------:R-:W-:Y:S01]  /*48ba0*/  BAR.SYNC.DEFER_BLOCKING 0x0 ;  /* 0x0000000000007b1d */ /* 0x000fe20000010000 */
[----:B---3--:R-:W-:-:S05]  /*48bb0*/  VIADD R30, R30, UR29 ;  /* 0x0000001d1e1e7c36 */ /* 0x008fca0008000000 */
[----:B------:R-:W3:Y:S01]  /*48bc0*/  LDCU UR29, c[0x0][0x3b8] ;  /* 0x00007700ff1d77ac */ /* 0x000ee20008000800 */
[----:B------:R-:W4:Y:S04]  /*48bd0*/  LDL.LU R32, [R1+0x764] ;  /* 0x0007640001207983 */ /* 0x000f280000300800 */
[----:B------:R-:W4:Y:S04]  /*48be0*/  LDL.LU R33, [R1+0x76c] ;  /* 0x00076c0001217983 */ /* 0x000f280000300800 */
[----:B------:R1:W-:Y:S04]  /*48bf0*/  STL [R1+0x1084], R30 ;  /* 0x0010841e01007387 */ /* 0x0003e80000100800 */
[----:B------:R-:W4:Y:S04]  /*48c00*/  LDL.LU R34, [R1+0x654] ;  /* 0x0006540001227983 */ /* 0x000f280000300800 */
[----:B------:R-:W4:Y:S04]  /*48c10*/  LDL.LU R35, [R1+0x65c] ;  /* 0x00065c0001237983 */ /* 0x000f280000300800 */
[----:B------:R-:W3:Y:S04]  /*48c20*/  LDS.128 R44, [R28] ;  /* 0x000000001c2c7984 */ /* 0x000ee80000000c00 */
[----:B------:R-:W3:Y:S01]  /*48c30*/  LDS.128 R40, [R28+0x400] ;  /* 0x000400001c287984 */ /* 0x000ee20000000c00 */
[----:B------:R-:W-:Y:S01]  /*48c40*/  BAR.SYNC.DEFER_BLOCKING 0x0 ;  /* 0x0000000000007b1d */ /* 0x000fe20000010000 */
[----:B-1----:R-:W-:-:S05]  /*48c50*/  VIADD R30, R30, UR28 ;  /* 0x0000001c1e1e7c36 */ /* 0x002fca0008000000 */
[----:B------:R-:W1:Y:S01]  /*48c60*/  LDCU UR28, c[0x0][0x3b8] ;  /* 0x00007700ff1c77ac */ /* 0x000e620008000800 */
[----:B------:R1:W-:Y:S02]  /*48c70*/  STL [R1+0x1090], R30 ;  /* 0x0010901e01007387 */ /* 0x0003e40000100800 */
[----:B-1----:R-:W-:Y:S01]  /*48c80*/  VIADD R30, R30, UR31 ;  /* 0x0000001f1e1e7c36 */ /* 0x002fe20008000000 */
[----:B------:R-:W1:Y:S04]  /*48c90*/  LDCU UR31, c[0x0][0x3b8] ;  /* 0x00007700ff1f77ac */ /* 0x000e680008000800 */
[----:B------:R1:W-:Y:S04]  /*48ca0*/  STL [R1+0x109c], R30 ;  /* 0x00109c1e01007387 */ /* 0x0003e80000100800 */
[----:B---3--:R-:W-:Y:S01]  /*48cb0*/  STL.64 [R1+0x220], R44 ;  /* 0x0002202c01007387 */ /* 0x008fe20000100a00 */
        /* <DEDUP_REMOVED lines=11> */
[----:B---3--:R-:W-:Y:S01]  /*48d70*/  VIADD R30, R30, UR30 ;  /* 0x0000001e1e1e7c36 */ /* 0x008fe20008000000 */
[----:B------:R-:W3:Y:S02]  /*48d80*/  LDCU UR30, c[0x0][0x3b8] ;  /* 0x00007700ff1e77ac */ /* 0x000ee40008000800 */
        /* <DEDUP_REMOVED lines=361> */
[----:B------:R-:W-:-:S02]  /*4a420*/  IMAD.MOV.U32 R36, RZ, RZ, R148 ;  /* 0x000000ffff247224 */ /* 0x000fc400078e0094 */
[----:B------:R-:W-:Y:S01]  /*4a430*/  IMAD.MOV.U32 R37, RZ, RZ, R150 ;  /* 0x000000ffff257224 */ /* 0x000fe200078e0096 */
        /* <DEDUP_REMOVED lines=103> */
[----:B---3--:R3:W-:Y:S01]  /*4aab0*/  STSM.16.M88.4 [R27+0x200], R32 ;  /* 0x000200201b007844 */ /* 0x0087e20000000200 */
[----:B------:R-:W-:Y:S06]  /*4aac0*/  BAR.SYNC.DEFER_BLOCKING 0x0 ;  /* 0x0000000000007b1d */ /* 0x000fec0000010000 */
[----:B---3--:R-:W3:Y:S04]  /*4aad0*/  LDL.LU R32, [R1+0x64] ;  /* 0x0000640001207983 */ /* 0x008ee80000300800 */
[----:B------:R-:W3:Y:S04]  /*4aae0*/  LDL.LU R33, [R1+0x6c] ;  /* 0x00006c0001217983 */ /* 0x000ee80000300800 */
[----:B------:R1:W-:Y:S04]  /*4aaf0*/  STL [R1+0x1188], R30 ;  /* 0x0011881e01007387 */ /* 0x0003e80000100800 */
[----:B------:R-:W3:Y:S04]  /*4ab00*/  LDL.LU R34, [R1+0xe74] ;  /* 0x000e740001227983 */ /* 0x000ee80000300800 */
        /* <DEDUP_REMOVED lines=24> */
[----:B----4-:R-:W-:Y:S01]  /*4ac90*/  VIADD R30, R30, UR53 ;  /* 0x000000351e1e7c36 */ /* 0x010fe20008000000 */
[----:B------:R-:W4:Y:S04]  /*4aca0*/  LDCU UR53, c[0x0][0x3b8] ;  /* 0x00007700ff3577ac */ /* 0x000f280008000800 */
[----:B------:R1:W-:Y:S02]  /*4acb0*/  STL [R1+0x11a8], R30 ;  /* 0x0011a81e01007387 */ /* 0x0003e40000100800 */
[----:B-1----:R-:W-:-:S02]  /*4acc0*/  VIADD R30, R30, UR36 ;  /* 0x000000241e1e7c36 */ /* 0x002fc40008000000 */
[----:B---3--:R1:W-:Y:S01]  /*4acd0*/  STSM.16.M88.4 [R27+0x200], R32 ;  /* 0x000200201b007844 */ /* 0x0083e20000000200 */
[----:B------:R-:W3:Y:S01]  /*4ace0*/  LDCU UR36, c[0x0][0x3b8] ;  /* 0x00007700ff2477ac */ /* 0x000ee20008000800 */
[----:B------:R-:W-:Y:S06]  /*4acf0*/  BAR.SYNC.DEFER_BLOCKING 0x0 ;  /* 0x0000000000007b1d */ /* 0x000fec0000010000 */
[----:B-1----:R-:W3:Y:S04]  /*4ad00*/  LDL.LU R32, [R1+0xb34] ;  /* 0x000b340001207983 */ /* 0x002ee80000300800 */
        /* <DEDUP_REMOVED lines=48> */
[----:B-1----:R-:W3:Y:S04]  /*4b010*/  LDL.LU R32, [R1] ;  /* 0x0000000001207983 */ /* 0x002ee80000300800 */
        /* <DEDUP_REMOVED lines=13> */
[----:B--2---:R-:W-:Y:S04]  /*4b0f0*/  STSM.16.M88.4 [R27], R36 ;  /* 0x000000241b007844 */ /* 0x004fe80000000200 */
[----:B---3--:R1:W-:Y:S01]  /*4b100*/  STSM.16.M88.4 [R27+0x200], R32 ;  /* 0x000200201b007844 */ /* 0x0083e20000000200 */
[----:B------:R-:W-:Y:S06]  /*4b110*/  BAR.SYNC.DEFER_BLOCKING 0x0 ;  /* 0x0000000000007b1d */ /* 0x000fec0000010000 */
[----:B-1----:R-:W2:Y:S04]  /*4b120*/  LDL.LU R32, [R1+0x70] ;  /* 0x0000700001207983 */ /* 0x002ea80000300800 */
[----:B------:R-:W2:Y:S04]  /*4b130*/  LDL.LU R33, [R1+0x78] ;  /* 0x0000780001217983 */ /* 0x000ea80000300800 */
[----:B------:R-:W2:Y:S04]  /*4b140*/  LDL.LU R34, [R1+0xe60] ;  /* 0x000e600001227983 */ /* 0x000ea80000300800 */
[----:B------:R-:W2:Y:S04]  /*4b150*/  LDL.LU R35, [R1+0xe68] ;  /* 0x000e680001237983 */ /* 0x000ea80000300800 */
[----:B------:R-:W1:Y:S04]  /*4b160*/  LDS.128 R44, [R28] ;  /* 0x000000001c2c7984 */ /* 0x000e680000000c00 */
[----:B------:R-:W3:Y:S01]  /*4b170*/  LDS.128 R36, [R28+0x400] ;  /* 0x000400001c247984 */ /* 0x000ee20000000c00 */
[----:B------:R-:W-:Y:S01]  /*4b180*/  VIADD R30, R30, UR25 ;  /* 0x000000191e1e7c36 */ /* 0x000fe20008000000 */
[----:B------:R-:W4:Y:S01]  /*4b190*/  LDCU UR25, c[0x0][0x3b8] ;  /* 0x00007700ff1977ac */ /* 0x000f220008000800 */
[----:B------:R-:W-:-:S02]  /*4b1a0*/  IMAD.MOV.U32 R40, RZ, RZ, R108 ;  /* 0x000000ffff287224 */ /* 0x000fc400078e006c */
[----:B------:R-:W-:Y:S02]  /*4b1b0*/  IMAD.MOV.U32 R41, RZ, RZ, R110 ;  /* 0x000000ffff297224 */ /* 0x000fe400078e006e */
[----:B------:R-:W-:Y:S02]  /*4b1c0*/  IMAD.MOV.U32 R42, RZ, RZ, R232 ;  /* 0x000000ffff2a7224 */ /* 0x000fe400078e00e8 */
[----:B------:R-:W-:Y:S01]  /*4b1d0*/  IMAD.MOV.U32 R43, RZ, RZ, R234 ;  /* 0x000000ffff2b7224 */ /* 0x000fe200078e00ea */
[----:B------:R-:W-:Y:S06]  /*4b1e0*/  BAR.SYNC.DEFER_BLOCKING 0x0 ;  /* 0x0000000000007b1d */ /* 0x000fec0000010000 */
[----:B-1----:R-:W-:Y:S04]  /*4b1f0*/  STL.64 [R1+0xab0], R44 ;  /* 0x000ab02c01007387 */ /* 0x002fe80000100a00 */
[----:B------:R-:W-:Y:S04]  /*4b200*/  STL.64 [R1+0xab8], R46 ;  /* 0x000ab82e01007387 */ /* 0x000fe80000100a00 */
[----:B---3--:R1:W-:Y:S04]  /*4b210*/  STL.64 [R1+0xcd0], R36 ;  /* 0x000cd02401007387 */ /* 0x0083e80000100a00 */
[----:B------:R3:W-:Y:S04]  /*4b220*/  STL.64 [R1+0xcd8], R38 ;  /* 0x000cd82601007387 */ /* 0x0007e80000100a00 */
[----:B-1----:R-:W4:Y:S04]  /*4b230*/  LDL.LU R36, [R1+0x7c0] ;  /* 0x0007c00001247983 */ /* 0x002f280000300800 */
[----:B------:R-:W4:Y:S04]  /*4b240*/  LDL.LU R37, [R1+0x7c8] ;  /* 0x0007c80001257983 */ /* 0x000f280000300800 */
[----:B------:R-:W-:Y:S04]  /*4b250*/  STL [R1+0x11a0], R30 ;  /* 0x0011a01e01007387 */ /* 0x000fe80000100800 */
[----:B---3--:R-:W4:Y:S04]  /*4b260*/  LDL.LU R38, [R1+0xd30] ;  /* 0x000d300001267983 */ /* 0x008f280000300800 */
[----:B------:R-:W4:Y:S04]  /*4b270*/  LDL.LU R39, [R1+0xd38] ;  /* 0x000d380001277983 */ /* 0x000f280000300800 */
[----:B------:R-:W-:Y:S04]  /*4b280*/  STSM.16.M88.4 [R27], R40 ;  /* 0x000000281b007844 */ /* 0x000fe80000000200 */
[----:B--2---:R1:W-:Y:S01]  /*4b290*/  STSM.16.M88.4 [R27+0x200], R32 ;  /* 0x000200201b007844 */ /* 0x0043e20000000200 */
[----:B------:R-:W-:Y:S06]  /*4b2a0*/  BAR.SYNC.DEFER_BLOCKING 0x0 ;  /* 0x0000000000007b1d */ /* 0x000fec0000010000 */
[----:B-1----:R-:W2:Y:S04]  /*4b2b0*/  LDL.LU R32, [R1+0xb50] ;  /* 0x000b500001207983 */ /* 0x002ea80000300800 */
[----:B------:R-:W2:Y:S04]  /*4b2c0*/  LDL.LU R33, [R1+0xb58] ;  /* 0x000b580001217983 */ /* 0x000ea80000300800 */
[----:B------:R-:W2:Y:S04]  /*4b2d0*/  LDL.LU R34, [R1+0xca0] ;  /* 0x000ca00001227983 */ /* 0x000ea80000300800 */
[----:B------:R-:W2:Y:S04]  /*4b2e0*/  LDL.LU R35, [R1+0xca8] ;  /* 0x000ca80001237983 */ /* 0x000ea80000300800 */
[----:B------:R-:W1:Y:S04]  /*4b2f0*/  LDS.128 R44, [R28] ;  /* 0x000000001c2c7984 */ /* 0x000e680000000c00 */
[----:B------:R-:W3:Y:S01]  /*4b300*/  LDS.128 R40, [R28+0x400] ;  /* 0x000400001c287984 */ /* 0x000ee20000000c00 */
[----:B------:R-:W-:Y:S01]  /*4b310*/  BAR.SYNC.DEFER_BLOCKING 0x0 ;  /* 0x0000000000007b1d */ /* 0x000fe20000010000 */
[----:B------:R-:W-:-:S05]  /*4b320*/  VIADD R30, R30, UR26 ;  /* 0x0000001a1e1e7c36 */ /* 0x000fca0008000000 */
[----:B------:R-:W1:Y:S02]  /*4b330*/  LDCU UR26, c[0x0][0x3b8] ;  /* 0x00007700ff1a77ac */ /* 0x000e640008000800 */
[----:B-1----:R-:W-:Y:S04]  /*4b340*/  STL.64 [R1+0xa50], R44 ;  /* 0x000a502c01007387 */ /* 0x002fe80000100a00 */
[----:B------:R-:W-:Y:S04]  /*4b350*/  STL.64 [R1+0xa58], R46 ;  /* 0x000a582e01007387 */ /* 0x000fe80000100a00 */
[----:B---3--:R-:W-:Y:S04]  /*4b360*/  STL.64 [R1+0xcc0], R40 ;  /* 0x000cc02801007387 */ /* 0x008fe80000100a00 */
[----:B----4-:R1:W-:Y:S04]  /*4b370*/  STSM.16.M88.4 [R27], R36 ;  /* 0x000000241b007844 */ /* 0x0103e80000000200 */
[----:B------:R-:W-:Y:S04]  /*4b380*/  STL.64 [R1+0xcc8], R42 ;  /* 0x000cc82a01007387 */ /* 0x000fe80000100a00 */
[----:B-1----:R-:W3:Y:S04]  /*4b390*/  LDL.LU R36, [R1+0xa14] ;  /* 0x000a140001247983 */ /* 0x002ee80000300800 */
[----:B------:R-:W3:Y:S04]  /*4b3a0*/  LDL.LU R37, [R1+0xa1c] ;  /* 0x000a1c0001257983 */ /* 0x000ee80000300800 */
[----:B------:R1:W-:Y:S04]  /*4b3b0*/  STL [R1+0x118c], R30 ;  /* 0x00118c1e01007387 */ /* 0x0003e80000100800 */
[----:B------:R-:W3:Y:S04]  /*4b3c0*/  LDL.LU R38, [R1+0x8b4] ;  /* 0x0008b40001267983 */ /* 0x000ee80000300800 */
[----:B------:R-:W3:Y:S01]  /*4b3d0*/  LDL.LU R39, [R1+0x8bc] ;  /* 0x0008bc0001277983 */ /* 0x000ee20000300800 */
[----:B-1----:R-:W-:Y:S01]  /*4b3e0*/  VIADD R30, R30, UR27 ;  /* 0x0000001b1e1e7c36 */ /* 0x002fe20008000000 */
[----:B------:R-:W1:Y:S04]  /*4b3f0*/  LDCU UR27, c[0x0][0x3b8] ;  /* 0x00007700ff1b77ac */ /* 0x000e680008000800 */
[----:B------:R4:W-:Y:S02]  /*4b400*/  STL [R1+0x1194], R30 ;  /* 0x0011941e01007387 */ /* 0x0009e40000100800 */
[----:B----4-:R-:W-:Y:S01]  /*4b410*/  VIADD R30, R30, UR29 ;  /* 0x0000001d1e1e7c36 */ /* 0x010fe20008000000 */
[----:B------:R-:W4:Y:S01]  /*4b420*/  LDCU UR29, c[0x0][0x3b8] ;  /* 0x00007700ff1d77ac */ /* 0x000f220008000800 */
[----:B--2---:R2:W-:Y:S01]  /*4b430*/  STSM.16.M88.4 [R27+0x200], R32 ;  /* 0x000200201b007844 */ /* 0x0045e20000000200 */
[----:B------:R-:W-:Y:S06]  /*4b440*/  BAR.SYNC.DEFER_BLOCKING 0x0 ;  /* 0x0000000000007b1d */ /* 0x000fec0000010000 */
[----:B--2---:R-:W2:Y:S04]  /*4b450*/  LDL.LU R32, [R1+0x734] ;  /* 0x0007340001207983 */ /* 0x004ea80000300800 */
[----:B------:R-:W2:Y:S04]  /*4b460*/  LDL.LU R33, [R1+0x73c] ;  /* 0x00073c0001217983 */ /* 0x000ea80000300800 */
[----:B------:R1:W-:Y:S04]  /*4b470*/  STL [R1+0x11a4], R30 ;  /* 0x0011a41e01007387 */ /* 0x0003e80000100800 */
[----:B------:R-:W2:Y:S04]  /*4b480*/  LDL.LU R34, [R1+0x624] ;  /* 0x0006240001227983 */ /* 0x000ea80000300800 */
[----:B------:R-:W2:Y:S04]  /*4b490*/  LDL.LU R35, [R1+0x62c] ;  /* 0x00062c0001237983 */ /* 0x000ea80000300800 */
[----:B------:R-:W4:Y:S04]  /*4b4a0*/  LDS.128 R44, [R28] ;  /* 0x000000001c2c7984 */ /* 0x000f280000000c00 */
        /* <DEDUP_REMOVED lines=12> */
[----:B---3--:R-:W-:Y:S04]  /*4b570*/  STL.64 [R1+0xcb0], R40 ;  /* 0x000cb02801007387 */ /* 0x008fe80000100a00 */
[----:B------:R3:W-:Y:S04]  /*4b580*/  STSM.16.M88.4 [R27], R36 ;  /* 0x000000241b007844 */ /* 0x0007e80000000200 */
[----:B------:R-:W-:Y:S04]  /*4b590*/  STL.64 [R1+0xcb8], R42 ;  /* 0x000cb82a01007387 */ /* 0x000fe80000100a00 */
[----:B---3--:R-:W3:Y:S04]  /*4b5a0*/  LDL.LU R36, [R1+0x4d4] ;  /* 0x0004d40001247983 */ /* 0x008ee80000300800 */
[----:B------:R-:W3:Y:S04]  /*4b5b0*/  LDL.LU R37, [R1+0x4dc] ;  /* 0x0004dc0001257983 */ /* 0x000ee80000300800 */
[----:B------:R4:W-:Y:S04]  /*4b5c0*/  STL [R1+0x11b8], R30 ;  /* 0x0011b81e01007387 */ /* 0x0009e80000100800 */
[----:B------:R-:W3:Y:S04]  /*4b5d0*/  LDL.LU R38, [R1+0x244] ;  /* 0x0002440001267983 */ /* 0x000ee80000300800 */
[----:B------:R-:W3:Y:S01]  /*4b5e0*/  LDL.LU R39, [R1+0x24c] ;  /* 0x00024c0001277983 */ /* 0x000ee20000300800 */
[----:B----4-:R-:W-:Y:S01]  /*4b5f0*/  VIADD R30, R30, UR30 ;  /* 0x0000001e1e1e7c36 */ /* 0x010fe20008000000 */
[----:B------:R-:W4:Y:S04]  /*4b600*/  LDCU UR30, c[0x0][0x3b8] ;  /* 0x00007700ff1e77ac */ /* 0x000f280008000800 */
[----:B------:R1:W-:Y:S02]  /*4b610*/  STL [R1+0x11c8], R30 ;  /* 0x0011c81e01007387 */ /* 0x0003e40000100800 */
[----:B-1----:R-:W-:Y:S01]  /*4b620*/  VIADD R30, R30, UR47 ;  /* 0x0000002f1e1e7c36 */ /* 0x002fe20008000000 */
[----:B------:R-:W1:Y:S01]  /*4b630*/  LDCU UR47, c[0x0][0x3b8] ;  /* 0x00007700ff2f77ac */ /* 0x000e620008000800 */
        /* <DEDUP_REMOVED lines=9> */
[----:B-1----:R-:W-:Y:S01]  /*4b6d0*/  VIADD R30, R30, UR45 ;  /* 0x0000002d1e1e7c36 */ /* 0x002fe20008000000 */
[----:B------:R-:W1:Y:S01]  /*4b6e0*/  LDCU UR45, c[0x0][0x3b8] ;  /* 0x00007700ff2d77ac */ /* 0x000e620008000800 */
[----:B------:R-:W-:Y:S06]  /*4b6f0*/  BAR.SYNC.DEFER_BLOCKING 0x0 ;  /* 0x0000000000007b1d */ /* 0x000fec0000010000 */
        /* <DEDUP_REMOVED lines=9> */
[----:B------:R-:W-:Y:S04]  /*4b790*/  STL.64 [R1+0xb38], R42 ;  /* 0x000b382a01007387 */ /* 0x000fe80000100a00 */
[----:B------:R3:W-:Y:S02]  /*4b7a0*/  STL [R1+0x11dc], R30 ;  /* 0x0011dc1e01007387 */ /* 0x0007e40000100800 */
[----:B---3--:R-:W-:-:S02]  /*4b7b0*/  VIADD R30, R30, UR50 ;  /* 0x000000321e1e7c36 */ /* 0x008fc40008000000 */
[----:B------:R-:W-:Y:S01]  /*4b7c0*/  STSM.16.M88.4 [R27], R36 ;  /* 0x000000241b007844 */ /* 0x000fe20000000200 */
[----:B------:R-:W-:Y:S01]  /*4b7d0*/  IMAD.MOV.U32 R40, RZ, RZ, R109 ;  /* 0x000000ffff287224 */ /* 0x000fe200078e006d */
[----:B------:R-:W3:Y:S02]  /*4b7e0*/  LDCU UR50, c[0x0][0x3b8] ;  /* 0x00007700ff3277ac */ /* 0x000ee40008000800 */
        /* <DEDUP_REMOVED lines=10> */
[----:B------:R-:W3:Y:S04]  /*4b890*/  LDS.128 R44, [R28] ;  /* 0x000000001c2c7984 */ /* 0x000ee80000000c00 */
[----:B------:R-:W4:Y:S01]  /*4b8a0*/  LDS.128 R36, [R28+0x400] ;  /* 0x000400001c247984 */ /* 0x000f220000000c00 */
[----:B-1----:R-:W-:Y:S01]  /*4b8b0*/  VIADD R30, R30, UR51 ;  /* 0x000000331e1e7c36 */ /* 0x002fe20008000000 */
[----:B------:R-:W1:Y:S04]  /*4b8c0*/  LDCU UR51, c[0x0][0x3b8] ;  /* 0x00007700ff3377ac */ /* 0x000e680008000800 */
[----:B------:R1:W-:Y:S02]  /*4b8d0*/  STL [R1+0x11f0], R30 ;  /* 0x0011f01e01007387 */ /* 0x0003e40000100800 */
[----:B-1----:R-:W-:Y:S01]  /*4b8e0*/  VIADD R30, R30, UR52 ;  /* 0x000000341e1e7c36 */ /* 0x002fe20008000000 */
[----:B------:R-:W1:Y:S04]  /*4b8f0*/  LDCU UR52, c[0x0][0x3b8] ;  /* 0x00007700ff3477ac */ /* 0x000e680008000800 */
[----:B------:R1:W-:Y:S01]  /*4b900*/  STL [R1+0x1200], R30 ;  /* 0x0012001e01007387 */ /* 0x0003e20000100800 */
[----:B------:R-:W-:-:S02]  /*4b910*/  IMAD.MOV.U32 R41, RZ, RZ, R111 ;  /* 0x000000ffff297224 */ /* 0x000fc400078e006f */
[----:B-1----:R-:W-:Y:S01]  /*4b920*/  VIADD R30, R30, UR6 ;  /* 0x000000061e1e7c36 */ /* 0x002fe20008000000 */
[----:B------:R-:W1:Y:S01]  /*4b930*/  LDCU UR6, c[0x0][0x3b8] ;  /* 0x00007700ff0677ac */ /* 0x000e620008000800 */
[----:B---3--:R-:W-:Y:S04]  /*4b940*/  STL.64 [R1+0x4d0], R44 ;  /* 0x0004d02c01007387 */ /* 0x008fe80000100a00 */
[----:B------:R-:W-:Y:S01]  /*4b950*/  STL.64 [R1+0x4d8], R46 ;  /* 0x0004d82e01007387 */ /* 0x000fe20000100a00 */
[----:B------:R-:W-:Y:S01]  /*4b960*/  BAR.SYNC.DEFER_BLOCKING 0x0 ;  /* 0x0000000000007b1d */ /* 0x000fe20000010000 */
[----:B------:R-:W-:-:S05]  /*4b970*/  IMAD.MOV.U32 R42, RZ, RZ, R233 ;  /* 0x000000ffff2a7224 */ /* 0x000fca00078e00e9 */
[----:B----4-:R3:W-:Y:S04]  /*4b980*/  STL.64 [R1+0xa10], R36 ;  /* 0x000a102401007387 */ /* 0x0107e80000100a00 */
[----:B------:R4:W-:Y:S01]  /*4b990*/  STL.64 [R1+0xa18], R38 ;  /* 0x000a182601007387 */ /* 0x0009e20000100a00 */
[----:B------:R-:W-:-:S03]  /*4b9a0*/  IMAD.MOV.U32 R43, RZ, RZ, R235 ;  /* 0x000000ffff2b7224 */ /* 0x000fc600078e00eb */
[----:B---3--:R-:W3:Y:S04]  /*4b9b0*/  LDL.LU R36, [R1+0x7c4] ;  /* 0x0007c40001247983 */ /* 0x008ee80000300800 */
[----:B------:R-:W3:Y:S04]  /*4b9c0*/  LDL.LU R37, [R1+0x7cc] ;  /* 0x0007cc0001257983 */ /* 0x000ee80000300800 */
[----:B------:R1:W-:Y:S04]  /*4b9d0*/  STL [R1+0x11fc], R30 ;  /* 0x0011fc1e01007387 */ /* 0x0003e80000100800 */
[----:B----4-:R-:W3:Y:S04]  /*4b9e0*/  LDL.LU R38, [R1+0xd34] ;  /* 0x000d340001267983 */ /* 0x010ee80000300800 */
[----:B------:R-:W3:Y:S01]  /*4b9f0*/  LDL.LU R39, [R1+0xd3c] ;  /* 0x000d3c0001277983 */ /* 0x000ee20000300800 */
[----:B-1----:R-:W-:Y:S01]  /*4ba00*/  VIADD R30, R30, UR53 ;  /* 0x000000351e1e7c36 */ /* 0x002fe20008000000 */
[----:B------:R-:W1:Y:S02]  /*4ba10*/  LDCU UR53, c[0x0][0x3b8] ;  /* 0x00007700ff3577ac */ /* 0x000e640008000800 */
[----:B------:R-:W-:Y:S04]  /*4ba20*/  STSM.16.M88.4 [R27], R40 ;  /* 0x000000281b007844 */ /* 0x000fe80000000200 */
        /* <DEDUP_REMOVED lines=32> */
[----:B------:R-:W4:Y:S02]  /*4bc30*/  LDCU UR22, c[0x0][0x3b8] ;  /* 0x00007700ff1677ac */ /* 0x000f240008000800 */
[----:B--2---:R2:W-:Y:S01]  /*4bc40*/  STSM.16.M88.4 [R27+0x200], R32 ;  /* 0x000200201b007844 */ /* 0x0045e20000000200 */
[----:B------:R-:W-:Y:S06]  /*4bc50*/  BAR.SYNC.DEFER_BLOCKING 0x0 ;  /* 0x0000000000007b1d */ /* 0x000fec0000010000 */
[----:B--2---:R-:W2:Y:S04]  /*4bc60*/  LDL.LU R32, [R1+0x720] ;  /* 0x0007200001207983 */ /* 0x004ea80000300800 */
[----:B------:R-:W2:Y:S04]  /*4bc70*/  LDL.LU R33, [R1+0x728] ;  /* 0x0007280001217983 */ /* 0x000ea80000300800 */
[----:B------:R-:W2:Y:S04]  /*4bc80*/  LDL.LU R34, [R1+0x610] ;  /* 0x0006100001227983 */ /* 0x000ea80000300800 */
[----:B------:R-:W2:Y:S04]  /*4bc90*/  LDL.LU R35, [R1+0x618] ;  /* 0x0006180001237983 */ /* 0x000ea80000300800 */
[----:B------:R-:W1:Y:S04]  /*4bca0*/  LDS.128 R44, [R28] ;  /* 0x000000001c2c7984 */ /* 0x000e680000000c00 */
[----:B------:R-:W4:Y:S01]  /*4bcb0*/  LDS.128 R40, [R28+0x400] ;  /* 0x000400001c287984 */ /* 0x000f220000000c00 */
[----:B------:R-:W-:Y:S06]  /*4bcc0*/  BAR.SYNC.DEFER_BLOCKING 0x0 ;  /* 0x0000000000007b1d */ /* 0x000fec0000010000 */
[----:B-1----:R1:W-:Y:S04]  /*4bcd0*/  STL.64 [R1+0x240], R44 ;  /* 0x0002402c01007387 */ /* 0x0023e80000100a00 */
[----:B------:R1:W-:Y:S04]  /*4bce0*/  STL.64 [R1+0x248], R46 ;  /* 0x0002482e01007387 */ /* 0x0003e80000100a00 */
[----:B----4-:R-:W-:Y:S04]  /*4bcf0*/  STL.64 [R1+0x7c0], R40 ;  /* 0x0007c02801007387 */ /* 0x010fe80000100a00 */
[----:B------:R-:W-:Y:S04]  /*4bd00*/  STL.64 [R1+0x7c8], R42 ;  /* 0x0007c82a01007387 */ /* 0x000fe80000100a00 */
[----:B-1----:R-:W4:Y:S04]  /*4bd10*/  LDL.LU R44, [R1+0x4c0] ;  /* 0x0004c000012c7983 */ /* 0x002f280000300800 */
[----:B------:R-:W4:Y:S04]  /*4bd20*/  LDL.LU R45, [R1+0x4c8] ;  /* 0x0004c800012d7983 */ /* 0x000f280000300800 */
[----:B------:R1:W-:Y:S04]  /*4bd30*/  STL [R1+0x121c], R30 ;  /* 0x00121c1e01007387 */ /* 0x0003e80000100800 */
[----:B------:R-:W4:Y:S04]  /*4bd40*/  LDL.LU R46, [R1+0x230] ;  /* 0x00023000012e7983 */ /* 0x000f280000300800 */
[----:B------:R-:W4:Y:S04]  /*4bd50*/  LDL.LU R47, [R1+0x238] ;  /* 0x00023800012f7983 */ /* 0x000f280000300800 */
[----:B---3--:R3:W-:Y:S01]  /*4bd60*/  STSM.16.M88.4 [R27], R36 ;  /* 0x000000241b007844 */ /* 0x0087e20000000200 */
[----:B-1----:R-:W-:Y:S01]  /*4bd70*/  VIADD R30, R30, UR24 ;  /* 0x000000181e1e7c36 */ /* 0x002fe20008000000 */
[----:B------:R-:W1:Y:S01]  /*4bd80*/  LDCU UR24, c[0x0][0x3b8] ;  /* 0x00007700ff1877ac */ /* 0x000e620008000800 */
[----:B---3--:R-:W-:-:S02]  /*4bd90*/  IMAD.MOV.U32 R36, RZ, RZ, R248 ;  /* 0x000000ffff247224 */ /* 0x008fc400078e00f8 */
[----:B------:R-:W-:Y:S02]  /*4bda0*/  IMAD.MOV.U32 R37, RZ, RZ, R250 ;  /* 0x000000ffff257224 */ /* 0x000fe400078e00fa */
[----:B------:R-:W-:Y:S02]  /*4bdb0*/  IMAD.MOV.U32 R38, RZ, RZ, R236 ;  /* 0x000000ffff267224 */ /* 0x000fe400078e00ec */
[----:B------:R-:W-:Y:S01]  /*4bdc0*/  IMAD.MOV.U32 R39, RZ, RZ, R238 ;  /* 0x000000ffff277224 */ /* 0x000fe200078e00ee */
[----:B--2---:R-:W-:Y:S01]  /*4bdd0*/  STSM.16.M88.4 [R27+0x200], R32 ;  /* 0x000200201b007844 */ /* 0x004fe20000000200 */
[----:B------:R-:W-:Y:S06]  /*4bde0*/  BAR.SYNC.DEFER_BLOCKING 0x0 ;  /* 0x0000000000007b1d */ /* 0x000fec0000010000 */
[----:B------:R-:W2:Y:S04]  /*4bdf0*/  LDS.128 R40, [R28] ;  /* 0x000000001c287984 */ /* 0x000ea80000000c00 */
[----:B------:R-:W3:Y:S01]  /*4be00*/  LDS.128 R32, [R28+0x400] ;  /* 0x000400001c207984 */ /* 0x000ee20000000c00 */
[----:B------:R-:W-:Y:S06]  /*4be10*/  BAR.SYNC.DEFER_BLOCKING 0x0 ;  /* 0x0000000000007b1d */ /* 0x000fec0000010000 */
[----:B--2---:R-:W-:Y:S04]  /*4be20*/  STL.64 [R1+0xce0], R40 ;  /* 0x000ce02801007387 */ /* 0x004fe80000100a00 */
[----:B------:R-:W-:Y:S04]  /*4be30*/  STL.64 [R1+0xce8], R42 ;  /* 0x000ce82a01007387 */ /* 0x000fe80000100a00 */
[----:B---3--:R2:W-:Y:S04]  /*4be40*/  STL.64 [R1+0xd80], R32 ;  /* 0x000d802001007387 */ /* 0x0085e80000100a00 */
[----:B------:R3:W-:Y:S04]  /*4be50*/  STL.64 [R1+0xd88], R34 ;  /* 0x000d882201007387 */ /* 0x0007e80000100a00 */
[----:B------:R1:W-:Y:S04]  /*4be60*/  STL [R1+0x120c], R30 ;  /* 0x00120c1e01007387 */ /* 0x0003e80000100800 */
[----:B--2---:R-:W2:Y:S04]  /*4be70*/  LDL.LU R32, [R1+0x100] ;  /* 0x0001000001207983 */ /* 0x004ea80000300800 */
[----:B------:R-:W2:Y:S04]  /*4be80*/  LDL.LU R33, [R1+0x108] ;  /* 0x0001080001217983 */ /* 0x000ea80000300800 */
[----:B---3--:R-:W2:Y:S04]  /*4be90*/  LDL.LU R34, [R1+0xe50] ;  /* 0x000e500001227983 */ /* 0x008ea80000300800 */
[----:B------:R-:W2:Y:S04]  /*4bea0*/  LDL.LU R35, [R1+0xe58] ;  /* 0x000e580001237983 */ /* 0x000ea80000300800 */
[----:B----4-:R-:W-:Y:S04]  /*4beb0*/  STSM.16.M88.4 [R27], R44 ;  /* 0x0000002c1b007844 */ /* 0x010fe80000000200 */
[----:B------:R-:W-:Y:S01]  /*4bec0*/  STSM.16.M88.4 [R27+0x200], R36 ;  /* 0x000200241b007844 */ /* 0x000fe20000000200 */
[----:B------:R-:W-:Y:S06]  /*4bed0*/  BAR.SYNC.DEFER_BLOCKING 0x0 ;  /* 0x0000000000007b1d */ /* 0x000fec0000010000 */
[----:B------:R-:W3:Y:S04]  /*4bee0*/  LDS.128 R44, [R28] ;  /* 0x000000001c2c7984 */ /* 0x000ee80000000c00 */
[----:B------:R-:W4:Y:S01]  /*4bef0*/  LDS.128 R36, [R28+0x400] ;  /* 0x000400001c247984 */ /* 0x000f220000000c00 */
[----:B-1----:R-:W-:Y:S01]  /*4bf00*/  VIADD R30, R30, UR25 ;  /* 0x000000191e1e7c36 */ /* 0x002fe20008000000 */
[----:B------:R-:W1:Y:S02]  /*4bf10*/  LDCU UR25, c[0x0][0x3b8] ;  /* 0x00007700ff1977ac */ /* 0x000e640008000800 */
[----:B---3--:R-:W-:Y:S04]  /*4bf20*/  STL.64 [R1+0xca0], R44 ;  /* 0x000ca02c01007387 */ /* 0x008fe80000100a00 */
[----:B------:R-:W-:Y:S04]  /*4bf30*/  STL.64 [R1+0xca8], R46 ;  /* 0x000ca82e01007387 */ /* 0x000fe80000100a00 */
[----:B----4-:R3:W-:Y:S04]  /*4bf40*/  STL.64 [R1+0xd70], R36 ;  /* 0x000d702401007387 */ /* 0x0107e80000100a00 */
[----:B------:R4:W-:Y:S01]  /*4bf50*/  STL.64 [R1+0xd78], R38 ;  /* 0x000d782601007387 */ /* 0x0009e20000100a00 */
[----:B------:R-:W-:Y:S06]  /*4bf60*/  BAR.SYNC.DEFER_BLOCKING 0x0 ;  /* 0x0000000000007b1d */ /* 0x000fec0000010000 */
[----:B---3--:R-:W3:Y:S04]  /*4bf70*/  LDL.LU R36, [R1+0x7d0] ;  /* 0x0007d00001247983 */ /* 0x008ee80000300800 */
[----:B------:R-:W3:Y:S04]  /*4bf80*/  LDL.LU R37, [R1+0x7d8] ;  /* 0x0007d80001257983 */ /* 0x000ee80000300800 */
[----:B------:R1:W-:Y:S04]  /*4bf90*/  STL [R1+0x11f8], R30 ;  /* 0x0011f81e01007387 */ /* 0x0003e80000100800 */
[----:B----4-:R-:W3:Y:S04]  /*4bfa0*/  LDL.LU R38, [R1+0xd20] ;  /* 0x000d200001267983 */ /* 0x010ee80000300800 */
[----:B------:R-:W3:Y:S01]  /*4bfb0*/  LDL.LU R39, [R1+0xd28] ;  /* 0x000d280001277983 */ /* 0x000ee20000300800 */
[----:B------:R-:W-:-:S02]  /*4bfc0*/  IMAD.MOV.U32 R40, RZ, RZ, R112 ;  /* 0x000000ffff287224 */ /* 0x000fc400078e0070 */
[----:B------:R-:W-:Y:S02]  /*4bfd0*/  IMAD.MOV.U32 R41, RZ, RZ, R114 ;  /* 0x000000ffff297224 */ /* 0x000fe400078e0072 */
[----:B------:R-:W-:Y:S02]  /*4bfe0*/  IMAD.MOV.U32 R42, RZ, RZ, R152 ;  /* 0x000000ffff2a7224 */ /* 0x000fe400078e0098 */
[----:B------:R-:W-:-:S05]  /*4bff0*/  IMAD.MOV.U32 R43, RZ, RZ, R154 ;  /* 0x000000ffff2b7224 */ /* 0x000fca00078e009a */
[----:B------:R-:W-:Y:S01]  /*4c000*/  STSM.16.M88.4 [R27], R40 ;  /* 0x000000281b007844 */ /* 0x000fe20000000200 */
[----:B-1----:R-:W-:Y:S01]  /*4c010*/  VIADD R30, R30, UR26 ;  /* 0x0000001a1e1e7c36 */ /* 0x002fe20008000000 */
[----:B------:R-:W1:Y:S02]  /*4c020*/  LDCU UR26, c[0x0][0x3b8] ;  /* 0x00007700ff1a77ac */ /* 0x000e640008000800 */
[----:B--2---:R2:W-:Y:S01]  /*4c030*/  STSM.16.M88.4 [R27+0x200], R32 ;  /* 0x000200201b007844 */ /* 0x0045e20000000200 */
[----:B------:R-:W-:Y:S06]  /*4c040*/  BAR.SYNC.DEFER_BLOCKING 0x0 ;  /* 0x0000000000007b1d */ /* 0x000fec0000010000 */
[----:B--2---:R-:W2:Y:S04]  /*4c050*/  LDL.LU R32, [R1+0xb80] ;  /* 0x000b800001207983 */ /* 0x004ea80000300800 */
[----:B------:R-:W2:Y:S04]  /*4c060*/  LDL.LU R33, [R1+0xb88] ;  /* 0x000b880001217983 */ /* 0x000ea80000300800 */
[----:B------:R-:W2:Y:S04]  /*4c070*/  LDL.LU R34, [R1+0xc90] ;  /* 0x000c900001227983 */ /* 0x000ea80000300800 */
[----:B------:R-:W2:Y:S04]  /*4c080*/  LDL.LU R35, [R1+0xc98] ;  /* 0x000c980001237983 */ /* 0x000ea80000300800 */
[----:B------:R-:W4:Y:S04]  /*4c090*/  LDS.128 R44, [R28] ;  /* 0x000000001c2c7984 */ /* 0x000f280000000c00 */
[----:B------:R-:W1:Y:S01]  /*4c0a0*/  LDS.128 R40, [R28+0x400] ;  /* 0x000400001c287984 */ /* 0x000e620000000c00 */
[----:B------:R-:W-:Y:S06]  /*4c0b0*/  BAR.SYNC.DEFER_BLOCKING 0x0 ;  /* 0x0000000000007b1d */ /* 0x000fec0000010000 */
[----:B----4-:R-:W-:Y:S04]  /*4c0c0*/  STL.64 [R1+0xb50], R44 ;  /* 0x000b502c01007387 */ /* 0x010fe80000100a00 */
[----:B------:R-:W-:Y:S04]  /*4c0d0*/  STL.64 [R1+0xb58], R46 ;  /* 0x000b582e01007387 */ /* 0x000fe80000100a00 */
[----:B-1----:R-:W-:Y:S04]  /*4c0e0*/  STL.64 [R1+0xd60], R40 ;  /* 0x000d602801007387 */ /* 0x002fe80000100a00 */
[----:B------:R-:W-:Y:S04]  /*4c0f0*/  STL.64 [R1+0xd68], R42 ;  /* 0x000d682a01007387 */ /* 0x000fe80000100a00 */
[----:B---3--:R1:W-:Y:S04]  /*4c100*/  STSM.16.M88.4 [R27], R36 ;  /* 0x000000241b007844 */ /* 0x0083e80000000200 */
        /* <DEDUP_REMOVED lines=32> */
[----:B---3--:R3:W-:Y:S04]  /*4c310*/  STSM.16.M88.4 [R27], R36 ;  /* 0x000000241b007844 */ /* 0x0087e80000000200 */
        /* <DEDUP_REMOVED lines=9> */
[----:B------:R-:W1:Y:S04]  /*4c3b0*/  LDCU UR47, c[0x0][0x3b8] ;  /* 0x00007700ff2f77ac */ /* 0x000e680008000800 */
[----:B------:R4:W-:Y:S02]  /*4c3c0*/  STL [R1+0x1234], R30 ;  /* 0x0012341e01007387 */ /* 0x0009e40000100800 */
[----:B----4-:R-:W-:Y:S01]  /*4c3d0*/  VIADD R30, R30, UR45 ;  /* 0x0000002d1e1e7c36 */ /* 0x010fe20008000000 */
[----:B------:R-:W4:Y:S04]  /*4c3e0*/  LDCU UR45, c[0x0][0x3b8] ;  /* 0x00007700ff2d77ac */ /* 0x000f280008000800 */
[----:B------:R1:W-:Y:S02]  /*4c3f0*/  STL [R1+0x1238], R30 ;  /* 0x0012381e01007387 */ /* 0x0003e40000100800 */
[----:B-1----:R-:W-:Y:S01]  /*4c400*/  VIADD R30, R30, UR12 ;  /* 0x0000000c1e1e7c36 */ /* 0x002fe20008000000 */
[----:B------:R-:W1:Y:S04]  /*4c410*/  LDCU UR12, c[0x0][0x3b8] ;  /* 0x00007700ff0c77ac */ /* 0x000e680008000800 */
[----:B------:R4:W-:Y:S02]  /*4c420*/  STL [R1+0x123c], R30 ;  /* 0x00123c1e01007387 */ /* 0x0009e40000100800 */
[----:B----4-:R-:W-:Y:S01]  /*4c430*/  VIADD R30, R30, UR48 ;  /* 0x000000301e1e7c36 */ /* 0x010fe20008000000 */
[----:B------:R-:W4:Y:S01]  /*4c440*/  LDCU UR48, c[0x0][0x3b8] ;  /* 0x00007700ff3077ac */ /* 0x000f220008000800 */
[----:B--2---:R2:W-:Y:S01]  /*4c450*/  STSM.16.M88.4 [R27+0x200], R32 ;  /* 0x000200201b007844 */ /* 0x0045e20000000200 */
[----:B------:R-:W-:Y:S06]  /*4c460*/  BAR.SYNC.DEFER_BLOCKING 0x0 ;  /* 0x0000000000007b1d */ /* 0x000fec0000010000 */
[----:B------:R-:W1:Y:S04]  /*4c470*/  LDS.128 R44, [R28] ;  /* 0x000000001c2c7984 */ /* 0x000e680000000c00 */
[----:B------:R-:W4:Y:S01]  /*4c480*/  LDS.128 R40, [R28+0x400] ;  /* 0x000400001c287984 */ /* 0x000f220000000c00 */
[----:B------:R-:W-:Y:S01]  /*4c490*/  BAR.SYNC.DEFER_BLOCKING 0x0 ;  /* 0x0000000000007b1d */ /* 0x000fe20000010000 */
[----:B--2---:R-:W-:-:S02]  /*4c4a0*/  IMAD.MOV.U32 R32, RZ, RZ, R249 ;  /* 0x000000ffff207224 */ /* 0x004fc400078e00f9 */
[----:B------:R-:W-:Y:S02]  /*4c4b0*/  IMAD.MOV.U32 R33, RZ, RZ, R251 ;  /* 0x000000ffff217224 */ /* 0x000fe400078e00fb */
[----:B------:R-:W-:Y:S02]  /*4c4c0*/  IMAD.MOV.U32 R34, RZ, RZ, R237 ;  /* 0x000000ffff227224 */ /* 0x000fe400078e00ed */
[----:B------:R-:W-:Y:S01]  /*4c4d0*/  IMAD.MOV.U32 R35, RZ, RZ, R239 ;  /* 0x000000ffff237224 */ /* 0x000fe200078e00ef */
[----:B-1----:R-:W-:Y:S04]  /*4c4e0*/  STL.64 [R1+0x610], R44 ;  /* 0x0006102c01007387 */ /* 0x002fe80000100a00 */
[----:B------:R-:W-:Y:S04]  /*4c4f0*/  STL.64 [R1+0x618], R46 ;  /* 0x0006182e01007387 */ /* 0x000fe80000100a00 */
[----:B----4-:R-:W-:Y:S04]  /*4c500*/  STL.64 [R1+0xd30], R40 ;  /* 0x000d302801007387 */ /* 0x010fe80000100a00 */
[----:B------:R-:W-:Y:S04]  /*4c510*/  STL.64 [R1+0xd38], R42 ;  /* 0x000d382a01007387 */ /* 0x000fe80000100a00 */
[----:B------:R1:W-:Y:S02]  /*4c520*/  STL [R1+0x1240], R30 ;  /* 0x0012401e01007387 */ /* 0x0003e40000100800 */
[----:B-1----:R-:W-:Y:S01]  /*4c530*/  VIADD R30, R30, UR50 ;  /* 0x000000321e1e7c36 */ /* 0x002fe20008000000 */
[----:B------:R-:W1:Y:S04]  /*4c540*/  LDCU UR50, c[0x0][0x3b8] ;  /* 0x00007700ff3277ac */ /* 0x000e680008000800 */
[----:B------:R2:W-:Y:S02]  /*4c550*/  STL [R1+0x1244], R30 ;  /* 0x0012441e01007387 */ /* 0x0005e40000100800 */
[----:B--2---:R-:W-:Y:S01]  /*4c560*/  VIADD R30, R30, UR4 ;  /* 0x000000041e1e7c36 */ /* 0x004fe20008000000 */
[----:B------:R-:W2:Y:S01]  /*4c570*/  LDCU UR4, c[0x0][0x3b8] ;  /* 0x00007700ff0477ac */ /* 0x000ea20008000800 */
[----:B---3--:R-:W-:Y:S04]  /*4c580*/  STSM.16.M88.4 [R27], R36 ;  /* 0x000000241b007844 */ /* 0x008fe80000000200 */
[----:B------:R3:W-:Y:S01]  /*4c590*/  STSM.16.M88.4 [R27+0x200], R32 ;  /* 0x000200201b007844 */ /* 0x0007e20000000200 */
[----:B------:R-:W-:Y:S06]  /*4c5a0*/  BAR.SYNC.DEFER_BLOCKING 0x0 ;  /* 0x0000000000007b1d */ /* 0x000fec0000010000 */
[----:B---3--:R-:W3:Y:S04]  /*4c5b0*/  LDL.LU R32, [R1+0x104] ;  /* 0x0001040001207983 */ /* 0x008ee80000300800 */
[----:B------:R-:W3:Y:S04]  /*4c5c0*/  LDL.LU R33, [R1+0x10c] ;  /* 0x00010c0001217983 */ /* 0x000ee80000300800 */
[----:B------:R4:W-:Y:S04]  /*4c5d0*/  STL [R1+0x1248], R30 ;  /* 0x0012481e01007387 */ /* 0x0009e80000100800 */
[----:B------:R-:W3:Y:S04]  /*4c5e0*/  LDL.LU R34, [R1+0xe54] ;  /* 0x000e540001227983 */ /* 0x000ee80000300800 */
[----:B------:R-:W3:Y:S04]  /*4c5f0*/  LDL.LU R35, [R1+0xe5c] ;  /* 0x000e5c0001237983 */ /* 0x000ee80000300800 */
[----:B------:R-:W1:Y:S04]  /*4c600*/  LDS.128 R44, [R28] ;  /* 0x000000001c2c7984 */ /* 0x000e680000000c00 */
[----:B------:R-:W2:Y:S01]  /*4c610*/  LDS.128 R36, [R28+0x400] ;  /* 0x000400001c247984 */ /* 0x000ea20000000c00 */
[----:B----4-:R-:W-:Y:S01]  /*4c620*/  VIADD R30, R30, UR51 ;  /* 0x000000331e1e7c36 */ /* 0x010fe20008000000 */
[----:B------:R-:W4:Y:S04]  /*4c630*/  LDCU UR51, c[0x0][0x3b8] ;  /* 0x00007700ff3377ac */ /* 0x000f280008000800 */
[----:B------:R4:W-:Y:S02]  /*4c640*/  STL [R1+0x124c], R30 ;  /* 0x00124c1e01007387 */ /* 0x0009e40000100800 */
[----:B----4-:R-:W-:Y:S01]  /*4c650*/  VIADD R30, R30, UR52 ;  /* 0x000000341e1e7c36 */ /* 0x010fe20008000000 */
[----:B------:R-:W4:Y:S04]  /*4c660*/  LDCU UR52, c[0x0][0x3b8] ;  /* 0x00007700ff3477ac */ /* 0x000f280008000800 */
[----:B------:R4:W-:Y:S01]  /*4c670*/  STL [R1+0x1254], R30 ;  /* 0x0012541e01007387 */ /* 0x0009e20000100800 */
[----:B------:R-:W-:-:S02]  /*4c680*/  IMAD.MOV.U32 R40, RZ, RZ, R113 ;  /* 0x000000ffff287224 */ /* 0x000fc400078e0071 */
[----:B----4-:R-:W-:Y:S01]  /*4c690*/  VIADD R30, R30, UR6 ;  /* 0x000000061e1e7c36 */ /* 0x010fe20008000000 */
[----:B------:R-:W4:Y:S01]  /*4c6a0*/  LDCU UR6, c[0x0][0x3b8] ;  /* 0x00007700ff0677ac */ /* 0x000f220008000800 */
[----:B-1----:R-:W-:Y:S04]  /*4c6b0*/  STL.64 [R1+0x4c0], R44 ;  /* 0x0004c02c01007387 */ /* 0x002fe80000100a00 */
[----:B------:R-:W-:Y:S01]  /*4c6c0*/  STL.64 [R1+0x4c8], R46 ;  /* 0x0004c82e01007387 */ /* 0x000fe20000100a00 */
[----:B------:R-:W-:Y:S01]  /*4c6d0*/  BAR.SYNC.DEFER_BLOCKING 0x0 ;  /* 0x0000000000007b1d */ /* 0x000fe20000010000 */
[----:B------:R-:W-:-:S05]  /*4c6e0*/  IMAD.MOV.U32 R41, RZ, RZ, R115 ;  /* 0x000000ffff297224 */ /* 0x000fca00078e0073 */
[----:B--2---:R1:W-:Y:S04]  /*4c6f0*/  STL.64 [R1+0xa00], R36 ;  /* 0x000a002401007387 */ /* 0x0043e80000100a00 */
[----:B------:R2:W-:Y:S01]  /*4c700*/  STL.64 [R1+0xa08], R38 ;  /* 0x000a082601007387 */ /* 0x0005e20000100a00 */
[----:B------:R-:W-:Y:S02]  /*4c710*/  IMAD.MOV.U32 R42, RZ, RZ, R153 ;  /* 0x000000ffff2a7224 */ /* 0x000fe400078e0099 */
[----:B------:R-:W-:Y:S01]  /*4c720*/  IMAD.MOV.U32 R43, RZ, RZ, R155 ;  /* 0x000000ffff2b7224 */ /* 0x000fe200078e009b */
[----:B-1----:R-:W4:Y:S04]  /*4c730*/  LDL.LU R36, [R1+0x7d4] ;  /* 0x0007d40001247983 */ /* 0x002f280000300800 */
[----:B------:R-:W4:Y:S04]  /*4c740*/  LDL.LU R37, [R1+0x7dc] ;  /* 0x0007dc0001257983 */ /* 0x000f280000300800 */
[----:B------:R1:W-:Y:S04]  /*4c750*/  STL [R1+0x1258], R30 ;  /* 0x0012581e01007387 */ /* 0x0003e80000100800 */
[----:B--2---:R-:W4:Y:S04]  /*4c760*/  LDL.LU R38, [R1+0xd24] ;  /* 0x000d240001267983 */ /* 0x004f280000300800 */
[----:B------:R-:W4:Y:S01]  /*4c770*/  LDL.LU R39, [R1+0xd2c] ;  /* 0x000d2c0001277983 */ /* 0x000f220000300800 */
[----:B-1----:R-:W-:Y:S01]  /*4c780*/  VIADD R30, R30, UR53 ;  /* 0x000000351e1e7c36 */ /* 0x002fe20008000000 */
[----:B------:R-:W1:Y:S02]  /*4c790*/  LDCU UR53, c[0x0][0x3b8] ;  /* 0x00007700ff3577ac */ /* 0x000e640008000800 */
[----:B------:R-:W-:Y:S04]  /*4c7a0*/  STSM.16.M88.4 [R27], R40 ;  /* 0x000000281b007844 */ /* 0x000fe80000000200 */
[----:B------:R2:W-:Y:S02]  /*4c7b0*/  STL [R1+0x1260], R30 ;  /* 0x0012601e01007387 */ /* 0x0005e40000100800 */
[----:B--2---:R-:W-:Y:S01]  /*4c7c0*/  VIADD R30, R30, UR36 ;  /* 0x000000241e1e7c36 */ /* 0x004fe20008000000 */
[----:B------:R-:W2:Y:S01]  /*4c7d0*/  LDCU UR36, c[0x0][0x3b8] ;  /* 0x00007700ff2477ac */ /* 0x000ea20008000800 */
[----:B---3--:R3:W-:Y:S01]  /*4c7e0*/  STSM.16.M88.4 [R27+0x200], R32 ;  /* 0x000200201b007844 */ /* 0x0087e20000000200 */
[----:B------:R-:W-:Y:S06]  /*4c7f0*/  BAR.SYNC.DEFER_BLOCKING 0x0 ;  /* 0x0000000000007b1d */ /* 0x000fec0000010000 */
[----:B---3--:R-:W3:Y:S04]  /*4c800*/  LDL.LU R32, [R1+0xb84] ;  /* 0x000b840001207983 */ /* 0x008ee80000300800 */
[----:B------:R-:W3:Y:S04]  /*4c810*/  LDL.LU R33, [R1+0xb8c] ;  /* 0x000b8c0001217983 */ /* 0x000ee80000300800 */
[----:B------:R1:W-:Y:S04]  /*4c820*/  STL [R1+0x1274], R30 ;  /* 0x0012741e01007387 */ /* 0x0003e80000100800 */
[----:B------:R-:W3:Y:S04]  /*4c830*/  LDL.LU R34, [R1+0xc94] ;  /* 0x000c940001227983 */ /* 0x000ee80000300800 */
[----:B------:R-:W3:Y:S04]  /*4c840*/  LDL.LU R35, [R1+0xc9c] ;  /* 0x000c9c0001237983 */ /* 0x000ee80000300800 */
[----:B------:R-:W2:Y:S04]  /*4c850*/  LDS.128 R44, [R28] ;  /* 0x000000001c2c7984 */ /* 0x000ea80000000c00 */
        /* <DEDUP_REMOVED lines=8> */
[----:B--2---:R-:W-:Y:S01]  /*4c8e0*/  STL.64 [R1+0x230], R44 ;  /* 0x0002302c01007387 */ /* 0x004fe20000100a00 */
[----:B-1----:R-:W-:Y:S01]  /*4c8f0*/  VIADD R30, R30, UR13 ;  /* 0x0000000d1e1e7c36 */ /* 0x002fe20008000000 */
[----:B------:R-:W1:Y:S02]  /*4c900*/  LDCU UR13, c[0x0][0x3b8] ;  /* 0x00007700ff0d77ac */ /* 0x000e640008000800 */
[----:B------:R-:W-:Y:S04]  /*4c910*/  STL.64 [R1+0x238], R46 ;  /* 0x0002382e01007387 */ /* 0x000fe80000100a00 */
[----:B----4-:R-:W-:Y:S04]  /*4c920*/  STL.64 [R1+0x8a0], R40 ;  /* 0x0008a02801007387 */ /* 0x010fe80000100a00 */
[----:B------:R2:W-:Y:S04]  /*4c930*/  STSM.16.M88.4 [R27], R36 ;  /* 0x000000241b007844 */ /* 0x0005e80000000200 */
[----:B------:R-:W-:Y:S04]  /*4c940*/  STL.64 [R1+0x8a8], R42 ;  /* 0x0008a82a01007387 */ /* 0x000fe80000100a00 */
[----:B--2---:R-:W2:Y:S04]  /*4c950*/  LDL.LU R36, [R1+0x990] ;  /* 0x0009900001247983 */ /* 0x004ea80000300800 */
[----:B------:R-:W2:Y:S04]  /*4c960*/  LDL.LU R37, [R1+0x998] ;  /* 0x0009980001257983 */ /* 0x000ea80000300800 */
[----:B------:R4:W-:Y:S04]  /*4c970*/  STL [R1+0x129c], R30 ;  /* 0x00129c1e01007387 */ /* 0x0009e80000100800 */
[----:B------:R-:W2:Y:S04]  /*4c980*/  LDL.LU R38, [R1+0x870] ;  /* 0x0008700001267983 */ /* 0x000ea80000300800 */
[----:B------:R-:W2:Y:S01]  /*4c990*/  LDL.LU R39, [R1+0x878] ;  /* 0x0008780001277983 */ /* 0x000ea20000300800 */
[----:B----4-:R-:W-:Y:S01]  /*4c9a0*/  VIADD R30, R30, UR22 ;  /* 0x000000161e1e7c36 */ /* 0x010fe20008000000 */
[----:B------:R-:W4:Y:S02]  /*4c9b0*/  LDCU UR22, c[0x0][0x3b8] ;  /* 0x00007700ff1677ac */ /* 0x000f240008000800 */
[----:B---3--:R3:W-:Y:S01]  /*4c9c0*/  STSM.16.M88.4 [R27+0x200], R32 ;  /* 0x000200201b007844 */ /* 0x0087e20000000200 */
[----:B------:R-:W-:Y:S06]  /*4c9d0*/  BAR.SYNC.DEFER_BLOCKING 0x0 ;  /* 0x0000000000007b1d */ /* 0x000fec0000010000 */
[----:B---3--:R-:W3:Y:S04]  /*4c9e0*/  LDL.LU R32, [R1+0x710] ;  /* 0x0007100001207983 */ /* 0x008ee80000300800 */
[----:B------:R-:W3:Y:S04]  /*4c9f0*/  LDL.LU R33, [R1+0x718] ;  /* 0x0007180001217983 */ /* 0x000ee80000300800 */
[----:B------:R-:W3:Y:S04]  /*4ca00*/  LDL.LU R34, [R1+0x600] ;  /* 0x0006000001227983 */ /* 0x000ee80000300800 */
[----:B------:R-:W3:Y:S04]  /*4ca10*/  LDL.LU R35, [R1+0x608] ;  /* 0x0006080001237983 */ /* 0x000ee80000300800 */
        /* <DEDUP_REMOVED lines=12> */
[----:B--2---:R2:W-:Y:S01]  /*4cae0*/  STSM.16.M88.4 [R27], R36 ;  /* 0x000000241b007844 */ /* 0x0045e20000000200 */
[----:B-1----:R-:W-:Y:S01]  /*4caf0*/  VIADD R30, R30, UR24 ;  /* 0x000000181e1e7c36 */ /* 0x002fe20008000000 */
[----:B------:R-:W1:Y:S01]  /*4cb00*/  LDCU UR24, c[0x0][0x3b8] ;  /* 0x00007700ff1877ac */ /* 0x000e620008000800 */
[----:B--2---:R-:W-:-:S02]  /*4cb10*/  IMAD.MOV.U32 R36, RZ, RZ, R244 ;  /* 0x000000ffff247224 */ /* 0x004fc400078e00f4 */
[----:B------:R-:W-:Y:S02]  /*4cb20*/  IMAD.MOV.U32 R37, RZ, RZ, R246 ;  /* 0x000000ffff257224 */ /* 0x000fe400078e00f6 */
[----:B------:R-:W-:Y:S02]  /*4cb30*/  IMAD.MOV.U32 R38, RZ, RZ, R68 ;  /* 0x000000ffff267224 */ /* 0x000fe400078e0044 */
[----:B------:R-:W-:Y:S01]  /*4cb40*/  IMAD.MOV.U32 R39, RZ, RZ, R70 ;  /* 0x000000ffff277224 */ /* 0x000fe200078e0046 */
[----:B---3--:R-:W-:Y:S01]  /*4cb50*/  STSM.16.M88.4 [R27+0x200], R32 ;  /* 0x000200201b007844 */ /* 0x008fe20000000200 */
        /* <DEDUP_REMOVED lines=525> */
[----:B------:R-:W-:Y:S01]  /*4ec30*/  @P3 LOP3.LUT R2, R2, 0x400000, RZ, 0xfc, !PT ;  /* 0x0040000002023812 */ /* 0x000fe200078efcff */
[----:B------:R-:W1:Y:S03]  /*4ec40*/  LDCU UR47, c[0x0][0x3b8] ;  /* 0x00007700ff2f77ac */ /* 0x000e660008000800 */
[----:B------:R4:W-:Y:S02]  /*4ec50*/  STL [R1+0x13e0], R30 ;  /* 0x0013e01e01007387 */ /* 0x0009e40000100800 */
[----:B----4-:R-:W-:-:S02]  /*4ec60*/  VIADD R30, R30, UR45 ;  /* 0x0000002d1e1e7c36 */ /* 0x010fc40008000000 */
[----:B--2---:R-:W-:Y:S01]  /*4ec70*/  STSM.16.M88.4 [R27+0x200], R32 ;  /* 0x000200201b007844 */ /* 0x004fe20000000200 */
[----:B------:R-:W-:Y:S01]  /*4ec80*/  LOP3.LUT R2, R2, 0xffdfffff, RZ, 0xc0, !PT ;  /* 0xffdfffff02027812 */ /* 0x000fe200078ec0ff */
[----:B------:R-:W2:Y:S01]  /*4ec90*/  LDCU UR45, c[0x0][0x3b8] ;  /* 0x00007700ff2d77ac */ /* 0x000ea20008000800 */
[----:B------:R-:W-:Y:S06]  /*4eca0*/  BAR.SYNC.DEFER_BLOCKING 0x0 ;  /* 0x0000000000007b1d */ /* 0x000fec0000010000 */
[----:B------:R-:W4:Y:S04]  /*4ecb0*/  LDS.128 R44, [R28] ;  /* 0x000000001c2c7984 */ /* 0x000f280000000c00 */
[----:B------:R-:W1:Y:S01]  /*4ecc0*/  LDS.128 R40, [R28+0x400] ;  /* 0x000400001c287984 */ /* 0x000e620000000c00 */
[----:B------:R-:W-:Y:S06]  /*4ecd0*/  BAR.SYNC.DEFER_BLOCKING 0x0 ;  /* 0x0000000000007b1d */ /* 0x000fec0000010000 */
[----:B------:R2:W-:Y:S02]  /*4ece0*/  STL [R1+0x13e8], R30 ;  /* 0x0013e81e01007387 */ /* 0x0005e40000100800 */
[----:B--2---:R-:W-:Y:S01]  /*4ecf0*/  VIADD R30, R30, UR12 ;  /* 0x0000000c1e1e7c36 */ /* 0x004fe20008000000 */
[----:B------:R-:W2:Y:S04]  /*4ed00*/  LDCU UR12, c[0x0][0x3b8] ;  /* 0x00007700ff0c77ac */ /* 0x000ea80008000800 */
[----:B------:R2:W-:Y:S01]  /*4ed10*/  STL [R1+0x13f8], R30 ;  /* 0x0013f81e01007387 */ /* 0x0005e20000100800 */
[----:B------:R-:W-:-:S03]  /*4ed20*/  IMAD.MOV.U32 R32, RZ, RZ, R213 ;  /* 0x000000ffff207224 */ /* 0x000fc600078e00d5 */
[----:B----4-:R-:W-:Y:S01]  /*4ed30*/  STL.64 [R1+0x5e0], R44 ;  /* 0x0005e02c01007387 */ /* 0x010fe20000100a00 */
[----:B--2---:R-:W-:Y:S02]  /*4ed40*/  VIADD R30, R30, UR48 ;  /* 0x000000301e1e7c36 */ /* 0x004fe40008000000 */
[----:B------:R-:W-:Y:S01]  /*4ed50*/  IMAD.MOV.U32 R33, RZ, RZ, R215 ;  /* 0x000000ffff217224 */ /* 0x000fe200078e00d7 */
[----:B------:R-:W-:Y:S01]  /*4ed60*/  STL.64 [R1+0x5e8], R46 ;  /* 0x0005e82e01007387 */ /* 0x000fe20000100a00 */
[----:B------:R-:W-:Y:S02]  /*4ed70*/  IMAD.MOV.U32 R34, RZ, RZ, R77 ;  /* 0x000000ffff227224 */ /* 0x000fe400078e004d */
[----:B------:R-:W-:Y:S01]  /*4ed80*/  IMAD.MOV.U32 R35, RZ, RZ, R79 ;  /* 0x000000ffff237224 */ /* 0x000fe200078e004f */
[----:B-1----:R-:W-:Y:S01]  /*4ed90*/  STL.64 [R1+0xe30], R40 ;  /* 0x000e302801007387 */ /* 0x002fe20000100a00 */
[----:B------:R-:W-:Y:S01]  /*4eda0*/  @P2 LOP3.LUT R2, R2, 0x200000, RZ, 0xfc, !PT ;  /* 0x0020000002022812 */ /* 0x000fe200078efcff */
[----:B------:R-:W1:Y:S02]  /*4edb0*/  LDCU UR48, c[0x0][0x3b8] ;  /* 0x00007700ff3077ac */ /* 0x000e640008000800 */
[----:B------:R-:W-:Y:S04]  /*4edc0*/  STL.64 [R1+0xe38], R42 ;  /* 0x000e382a01007387 */ /* 0x000fe80000100a00 */
[----:B------:R2:W-:Y:S02]  /*4edd0*/  STL [R1+0x13f4], R30 ;  /* 0x0013f41e01007387 */ /* 0x0005e40000100800 */
[----:B--2---:R-:W-:-:S02]  /*4ede0*/  VIADD R30, R30, UR50 ;  /* 0x000000321e1e7c36 */ /* 0x004fc40008000000 */
[----:B---3--:R-:W-:Y:S01]  /*4edf0*/  STSM.16.M88.4 [R27], R36 ;  /* 0x000000241b007844 */ /* 0x008fe20000000200 */
[----:B------:R-:W-:Y:S02]  /*4ee00*/  IMAD.MOV.U32 R40, RZ, RZ, R125 ;  /* 0x000000ffff287224 */ /* 0x000fe400078e007d */
[----:B------:R-:W-:Y:S01]  /*4ee10*/  IMAD.MOV.U32 R41, RZ, RZ, R127 ;  /* 0x000000ffff297224 */ /* 0x000fe200078e007f */
[----:B------:R2:W-:Y:S01]  /*4ee20*/  STL [R1+0x1408], R30 ;  /* 0x0014081e01007387 */ /* 0x0005e20000100800 */
[----:B------:R-:W-:Y:S01]  /*4ee30*/  IMAD.MOV.U32 R42, RZ, RZ, R165 ;  /* 0x000000ffff2a7224 */ /* 0x000fe200078e00a5 */
[----:B------:R-:W-:Y:S01]  /*4ee40*/  LOP3.LUT R2, R2, 0xffefffff, RZ, 0xc0, !PT ;  /* 0xffefffff02027812 */ /* 0x000fe200078ec0ff */
[----:B------:R-:W-:Y:S01]  /*4ee50*/  IMAD.MOV.U32 R43, RZ, RZ, R167 ;  /* 0x000000ffff2b7224 */ /* 0x000fe200078e00a7 */
[----:B------:R3:W-:Y:S01]  /*4ee60*/  STSM.16.M88.4 [R27+0x200], R32 ;  /* 0x000200201b007844 */ /* 0x0007e20000000200 */
[----:B------:R-:W4:Y:S01]  /*4ee70*/  LDCU UR50, c[0x0][0x3b8] ;  /* 0x00007700ff3277ac */ /* 0x000f220008000800 */
[----:B------:R-:W-:Y:S01]  /*4ee80*/  BAR.SYNC.DEFER_BLOCKING 0x0 ;  /* 0x0000000000007b1d */ /* 0x000fe20000010000 */
[----:B--2---:R-:W-:Y:S01]  /*4ee90*/  VIADD R30, R30, UR4 ;  /* 0x000000041e1e7c36 */ /* 0x004fe20008000000 */
[----:B------:R-:W-:-:S04]  /*4eea0*/  @P1 LOP3.LUT R2, R2, 0x100000, RZ, 0xfc, !PT ;  /* 0x0010000002021812 */ /* 0x000fc800078efcff */
[----:B------:R-:W2:Y:S01]  /*4eeb0*/  LDCU UR4, c[0x0][0x3b8] ;  /* 0x00007700ff0477ac */ /* 0x000ea20008000800 */
[----:B---3--:R-:W3:Y:S04]  /*4eec0*/  LDL.LU R32, [R1+0x344] ;  /* 0x0003440001207983 */ /* 0x008ee80000300800 */
[----:B------:R-:W3:Y:S04]  /*4eed0*/  LDL.LU R33, [R1+0x34c] ;  /* 0x00034c0001217983 */ /* 0x000ee80000300800 */
[----:B------:R1:W-:Y:S04]  /*4eee0*/  STL [R1+0x140c], R30 ;  /* 0x00140c1e01007387 */ /* 0x0003e80000100800 */
[----:B------:R-:W3:Y:S04]  /*4eef0*/  LDL.LU R34, [R1+0xe24] ;  /* 0x000e240001227983 */ /* 0x000ee80000300800 */
[----:B------:R-:W3:Y:S04]  /*4ef00*/  LDL.LU R35, [R1+0xe2c] ;  /* 0x000e2c0001237983 */ /* 0x000ee80000300800 */
[----:B------:R-:W2:Y:S04]  /*4ef10*/  LDS.128 R44, [R28] ;  /* 0x000000001c2c7984 */ /* 0x000ea80000000c00 */
[----:B------:R-:W4:Y:S01]  /*4ef20*/  LDS.128 R36, [R28+0x400] ;  /* 0x000400001c247984 */ /* 0x000f220000000c00 */
[----:B-1----:R-:W-:Y:S01]  /*4ef30*/  VIADD R30, R30, UR51 ;  /* 0x000000331e1e7c36 */ /* 0x002fe20008000000 */
[----:B------:R-:W-:Y:S01]  /*4ef40*/  LOP3.LUT R2, R2, 0xfff7ffff, RZ, 0xc0, !PT ;  /* 0xfff7ffff02027812 */ /* 0x000fe200078ec0ff */
[----:B------:R-:W1:Y:S01]  /*4ef50*/  LDCU UR51, c[0x0][0x3b8] ;  /* 0x00007700ff3377ac */ /* 0x000e620008000800 */
[----:B------:R-:W-:Y:S06]  /*4ef60*/  BAR.SYNC.DEFER_BLOCKING 0x0 ;  /* 0x0000000000007b1d */ /* 0x000fec0000010000 */
[----:B------:R1:W-:Y:S02]  /*4ef70*/  STL [R1+0x1410], R30 ;  /* 0x0014101e01007387 */ /* 0x0003e40000100800 */
[----:B-1----:R-:W-:Y:S01]  /*4ef80*/  VIADD R30, R30, UR52 ;  /* 0x000000341e1e7c36 */ /* 0x002fe20008000000 */
[----:B------:R-:W-:Y:S01]  /*4ef90*/  @P0 LOP3.LUT R2, R2, 0x80000, RZ, 0xfc, !PT ;  /* 0x0008000002020812 */ /* 0x000fe200078efcff */
[----:B------:R-:W1:Y:S03]  /*4efa0*/  LDCU UR52, c[0x0][0x3b8] ;  /* 0x00007700ff3477ac */ /* 0x000e660008000800 */
[----:B------:R1:W-:Y:S04]  /*4efb0*/  STL [R1+0x141c], R30 ;  /* 0x00141c1e01007387 */ /* 0x0003e80000100800 */
[----:B--2---:R-:W-:Y:S01]  /*4efc0*/  STL.64 [R1+0x490], R44 ;  /* 0x0004902c01007387 */ /* 0x004fe20000100a00 */
[----:B-1----:R-:W-:-:S03]  /*4efd0*/  VIADD R30, R30, UR6 ;  /* 0x000000061e1e7c36 */ /* 0x002fc60008000000 */
[----:B------:R-:W-:Y:S01]  /*4efe0*/  STSM.16.M88.4 [R27], R40 ;  /* 0x000000281b007844 */ /* 0x000fe20000000200 */
[----:B------:R-:W-:Y:S01]  /*4eff0*/  ISETP.GE.AND P0, PT, R31, UR5, PT ;  /* 0x000000051f007c0c */ /* 0x000fe2000bf06270 */
[----:B------:R-:W1:Y:S02]  /*4f000*/  LDCU UR6, c[0x0][0x3b8] ;  /* 0x00007700ff0677ac */ /* 0x000e640008000800 */
[----:B------:R-:W-:Y:S04]  /*4f010*/  STL.64 [R1+0x498], R46 ;  /* 0x0004982e01007387 */ /* 0x000fe80000100a00 */
[----:B----4-:R2:W-:Y:S04]  /*4f020*/  STL.64 [R1+0xd00], R36 ;  /* 0x000d002401007387 */ /* 0x0105e80000100a00 */
[----:B------:R4:W-:Y:S04]  /*4f030*/  STL.64 [R1+0xd08], R38 ;  /* 0x000d082601007387 */ /* 0x0009e80000100a00 */
[----:B--2---:R-:W2:Y:S04]  /*4f040*/  LDL.LU R36, [R1+0xaa4] ;  /* 0x000aa40001247983 */ /* 0x004ea80000300800 */
[----:B------:R-:W2:Y:S04]  /*4f050*/  LDL.LU R37, [R1+0xaac] ;  /* 0x000aac0001257983 */ /* 0x000ea80000300800 */
[----:B------:R1:W-:Y:S04]  /*4f060*/  STL [R1+0x1418], R30 ;  /* 0x0014181e01007387 */ /* 0x0003e80000100800 */
[----:B----4-:R-:W2:Y:S04]  /*4f070*/  LDL.LU R38, [R1+0xcf4] ;  /* 0x000cf40001267983 */ /* 0x010ea80000300800 */
[----:B------:R-:W2:Y:S01]  /*4f080*/  LDL.LU R39, [R1+0xcfc] ;  /* 0x000cfc0001277983 */ /* 0x000ea20000300800 */
[----:B-1----:R-:W-:-:S03]  /*4f090*/  VIADD R30, R30, UR53 ;  /* 0x000000351e1e7c36 */ /* 0x002fc60008000000 */
[----:B---3--:R1:W-:Y:S01]  /*4f0a0*/  STSM.16.M88.4 [R27+0x200], R32 ;  /* 0x000200201b007844 */ /* 0x0083e20000000200 */
[----:B------:R-:W-:Y:S01]  /*4f0b0*/  BAR.SYNC.DEFER_BLOCKING 0x0 ;  /* 0x0000000000007b1d */ /* 0x000fe20000010000 */
[----:B------:R-:W-:Y:S02]  /*4f0c0*/  ISETP.LT.AND P2, PT, R50, UR72, !P0 ;  /* 0x0000004832007c0c */ /* 0x000fe4000c741270 */
[----:B------:R-:W-:-:S03]  /*4f0d0*/  LOP3.LUT R2, R2, 0xfffbffff, RZ, 0xc0, !PT ;  /* 0xfffbffff02027812 */ /* 0x000fc600078ec0ff */
[----:B------:R-:W3:Y:S01]  /*4f0e0*/  LDCU UR53, c[0x0][0x3b8] ;  /* 0x00007700ff3577ac */ /* 0x000ee20008000800 */
[----:B------:R4:W-:Y:S01]  /*4f0f0*/  STL [R1+0x1420], R30 ;  /* 0x0014201e01007387 */ /* 0x0009e20000100800 */
[----:B------:R-:W-:Y:S01]  /*4f100*/  ISETP.LT.AND P1, PT, R49, UR71, !P0 ;  /* 0x0000004731007c0c */ /* 0x000fe2000c721270 */
[----:B------:R-:W2:Y:S02]  /*4f110*/  LDCU UR72, c[0x0][0x398] ;  /* 0x00007300ff4877ac */ /* 0x000ea40008000800 */
[----:B-1----:R-:W3:Y:S01]  /*4f120*/  LDL.LU R32, [R1+0xbb4] ;  /* 0x000bb40001207983 */ /* 0x002ee20000300800 */
[----:B------:R-:W1:Y:S03]  /*4f130*/  LDCU UR71, c[0x0][0x398] ;  /* 0x00007300ff4777ac */ /* 0x000e660008000800 */
[----:B------:R-:W3:Y:S01]  /*4f140*/  LDL.LU R33, [R1+0xbbc] ;  /* 0x000bbc0001217983 */ /* 0x000ee20000300800 */
[----:B----4-:R-:W-:Y:S01]  /*4f150*/  VIADD R30, R30, UR36 ;  /* 0x000000241e1e7c36 */ /* 0x010fe20008000000 */
[----:B------:R-:W4:Y:S04]  /*4f160*/  LDCU UR36, c[0x0][0x3b8] ;  /* 0x00007700ff2477ac */ /* 0x000f280008000800 */
[----:B------:R1:W-:Y:S04]  /*4f170*/  STL [R1+0x1424], R30 ;  /* 0x0014241e01007387 */ /* 0x0003e80000100800 */
[----:B------:R-:W3:Y:S04]  /*4f180*/  LDL.LU R34, [R1+0xc64] ;  /* 0x000c640001227983 */ /* 0x000ee80000300800 */
[----:B------:R-:W3:Y:S04]  /*4f190*/  LDL.LU R35, [R1+0xc6c] ;  /* 0x000c6c0001237983 */ /* 0x000ee80000300800 */
[----:B------:R-:W4:Y:S04]  /*4f1a0*/  LDS.128 R44, [R28] ;  /* 0x000000001c2c7984 */ /* 0x000f280000000c00 */
[----:B------:R-:W2:Y:S01]  /*4f1b0*/  LDS.128 R40, [R28+0x400] ;  /* 0x000400001c287984 */ /* 0x000ea20000000c00 */
        /* <DEDUP_REMOVED lines=8> */
[----:B-1----:R-:W-:-:S03]  /*4f240*/  VIADD R30, R30, UR13 ;  /* 0x0000000d1e1e7c36 */ /* 0x002fc60008000000 */
[----:B------:R-:W-:Y:S04]  /*4f250*/  STL.64 [R1+0x348], R46 ;  /* 0x0003482e01007387 */ /* 0x000fe80000100a00 */
[----:B--2---:R-:W-:Y:S04]  /*4f260*/  STL.64 [R1+0x950], R40 ;  /* 0x0009502801007387 */ /* 0x004fe80000100a00 */
[----:B------:R1:W-:Y:S04]  /*4f270*/  STSM.16.M88.4 [R27], R36 ;  /* 0x000000241b007844 */ /* 0x0003e80000000200 */
[----:B------:R-:W-:Y:S04]  /*4f280*/  STL.64 [R1+0x958], R42 ;  /* 0x0009582a01007387 */ /* 0x000fe80000100a00 */
[----:B-1----:R-:W2:Y:S04]  /*4f290*/  LDL.LU R36, [R1+0x940] ;  /* 0x0009400001247983 */ /* 0x002ea80000300800 */
[----:B------:R-:W2:Y:S04]  /*4f2a0*/  LDL.LU R37, [R1+0x948] ;  /* 0x0009480001257983 */ /* 0x000ea80000300800 */
[----:B------:R1:W-:Y:S04]  /*4f2b0*/  STL [R1+0x1430], R30 ;  /* 0x0014301e01007387 */ /* 0x0003e80000100800 */
[----:B------:R-:W2:Y:S04]  /*4f2c0*/  LDL.LU R38, [R1+0x810] ;  /* 0x0008100001267983 */ /* 0x000ea80000300800 */
[----:B------:R-:W2:Y:S01]  /*4f2d0*/  LDL.LU R39, [R1+0x818] ;  /* 0x0008180001277983 */ /* 0x000ea20000300800 */
[----:B-1----:R-:W-:Y:S01]  /*4f2e0*/  VIADD R30, R30, UR22 ;  /* 0x000000161e1e7c36 */ /* 0x002fe20008000000 */
[----:B------:R-:W1:Y:S02]  /*4f2f0*/  LDCU UR22, c[0x0][0x3b8] ;  /* 0x00007700ff1677ac */ /* 0x000e640008000800 */
        /* <DEDUP_REMOVED lines=8> */
[----:B------:R-:W-:Y:S06]  /*4f380*/  BAR.SYNC.DEFER_BLOCKING 0x0 ;  /* 0x0000000000007b1d */ /* 0x000fec0000010000 */
[----:B----4-:R4:W-:Y:S04]  /*4f390*/  STL.64 [R1+0x1d0], R44 ;  /* 0x0001d02c01007387 */ /* 0x0109e80000100a00 */
[----:B------:R2:W-:Y:S04]  /*4f3a0*/  STL.64 [R1+0x1d8], R46 ;  /* 0x0001d82e01007387 */ /* 0x0005e80000100a00 */
[----:B-1----:R-:W-:Y:S04]  /*4f3b0*/  STL.64 [R1+0x830], R40 ;  /* 0x0008302801007387 */ /* 0x002fe80000100a00 */
[----:B------:R-:W-:Y:S04]  /*4f3c0*/  STL.64 [R1+0x838], R42 ;  /* 0x0008382a01007387 */ /* 0x000fe80000100a00 */
[----:B----4-:R-:W4:Y:S04]  /*4f3d0*/  LDL.LU R44, [R1+0x480] ;  /* 0x00048000012c7983 */ /* 0x010f280000300800 */
[----:B------:R-:W4:Y:S04]  /*4f3e0*/  LDL.LU R45, [R1+0x488] ;  /* 0x00048800012d7983 */ /* 0x000f280000300800 */
[----:B------:R1:W-:Y:S04]  /*4f3f0*/  STL [R1+0x1428], R30 ;  /* 0x0014281e01007387 */ /* 0x0003e80000100800 */
[----:B--2---:R-:W4:Y:S04]  /*4f400*/  LDL.LU R46, [R1+0x110] ;  /* 0x00011000012e7983 */ /* 0x004f280000300800 */
[----:B------:R-:W4:Y:S04]  /*4f410*/  LDL.LU R47, [R1+0x118] ;  /* 0x00011800012f7983 */ /* 0x000f280000300800 */
[----:B------:R2:W-:Y:S01]  /*4f420*/  STSM.16.M88.4 [R27], R36 ;  /* 0x000000241b007844 */ /* 0x0005e20000000200 */
[----:B-1----:R-:W-:-:S02]  /*4f430*/  VIADD R30, R30, UR24 ;  /* 0x000000181e1e7c36 */ /* 0x002fc40008000000 */
[----:B--2---:R-:W-:Y:S02]  /*4f440*/  IMAD.MOV.U32 R36, RZ, RZ, R208 ;  /* 0x000000ffff247224 */ /* 0x004fe400078e00d0 */
[----:B------:R-:W-:Y:S02]  /*4f450*/  IMAD.MOV.U32 R37, RZ, RZ, R210 ;  /* 0x000000ffff257224 */ /* 0x000fe400078e00d2 */
[----:B------:R-:W-:Y:S02]  /*4f460*/  IMAD.MOV.U32 R38, RZ, RZ, R80 ;  /* 0x000000ffff267224 */ /* 0x000fe400078e0050 */
[----:B------:R-:W-:Y:S01]  /*4f470*/  IMAD.MOV.U32 R39, RZ, RZ, R82 ;  /* 0x000000ffff277224 */ /* 0x000fe200078e0052 */
[----:B---3--:R-:W-:Y:S01]  /*4f480*/  STSM.16.M88.4 [R27+0x200], R32 ;  /* 0x000200201b007844 */ /* 0x008fe20000000200 */
[----:B------:R-:W-:Y:S06]  /*4f490*/  BAR.SYNC.DEFER_BLOCKING 0x0 ;  /* 0x0000000000007b1d */ /* 0x000fec0000010000 */
[----:B------:R-:W1:Y:S04]  /*4f4a0*/  LDS.128 R40, [R28] ;  /* 0x000000001c287984 */ /* 0x000e680000000c00 */
[----:B------:R-:W2:Y:S01]  /*4f4b0*/  LDS.128 R32, [R28+0x400] ;  /* 0x000400001c207984 */ /* 0x000ea20000000c00 */
[----:B------:R-:W-:Y:S06]  /*4f4c0*/  BAR.SYNC.DEFER_BLOCKING 0x0 ;  /* 0x0000000000007b1d */ /* 0x000fec0000010000 */
[----:B-1----:R-:W-:Y:S04]  /*4f4d0*/  STL.64 [R1+0xc60], R40 ;  /* 0x000c602801007387 */ /* 0x002fe80000100a00 */
[----:B------:R-:W-:Y:S04]  /*4f4e0*/  STL.64 [R1+0xc68], R42 ;  /* 0x000c682a01007387 */ /* 0x000fe80000100a00 */
[----:B----4-:R-:W-:Y:S04]  /*4f4f0*/  STSM.16.M88.4 [R27], R44 ;  /* 0x0000002c1b007844 */ /* 0x010fe80000000200 */
[----:B--2---:R1:W-:Y:S04]  /*4f500*/  STL.64 [R1+0xfa0], R32 ;  /* 0x000fa02001007387 */ /* 0x0043e80000100a00 */
[----:B------:R2:W-:Y:S04]  /*4f510*/  STL.64 [R1+0xfa8], R34 ;  /* 0x000fa82201007387 */ /* 0x0005e80000100a00 */
[----:B------:R-:W-:Y:S04]  /*4f520*/  STSM.16.M88.4 [R27+0x200], R36 ;  /* 0x000200241b007844 */ /* 0x000fe80000000200 */
[----:B------:R3:W-:Y:S01]  /*4f530*/  STL [R1+0x1414], R30 ;  /* 0x0014141e01007387 */ /* 0x0007e20000100800 */
[----:B------:R-:W-:Y:S06]  /*4f540*/  BAR.SYNC.DEFER_BLOCKING 0x0 ;  /* 0x0000000000007b1d */ /* 0x000fec0000010000 */
[----:B-1----:R-:W4:Y:S04]  /*4f550*/  LDL.LU R32, [R1+0x3c0] ;  /* 0x0003c00001207983 */ /* 0x002f280000300800 */
[----:B------:R-:W4:Y:S04]  /*4f560*/  LDL.LU R33, [R1+0x3c8] ;  /* 0x0003c80001217983 */ /* 0x000f280000300800 */
[----:B--2---:R-:W4:Y:S04]  /*4f570*/  LDL.LU R34, [R1+0xe10] ;  /* 0x000e100001227983 */ /* 0x004f280000300800 */
[----:B------:R-:W4:Y:S04]  /*4f580*/  LDL.LU R35, [R1+0xe18] ;  /* 0x000e180001237983 */ /* 0x000f280000300800 */
[----:B------:R-:W1:Y:S04]  /*4f590*/  LDS.128 R44, [R28] ;  /* 0x000000001c2c7984 */ /* 0x000e680000000c00 */
[----:B------:R-:W2:Y:S01]  /*4f5a0*/  LDS.128 R36, [R28+0x400] ;  /* 0x000400001c247984 */ /* 0x000ea20000000c00 */
[----:B---3--:R-:W-:Y:S01]  /*4f5b0*/  VIADD R30, R30, UR25 ;  /* 0x000000191e1e7c36 */ /* 0x008fe20008000000 */
[----:B------:R-:W3:Y:S02]  /*4f5c0*/  LDCU.64 UR24, c[0x0][0x398] ;  /* 0x00007300ff1877ac */ /* 0x000ee40008000a00 */
[----:B-1----:R-:W-:Y:S04]  /*4f5d0*/  STL.64 [R1+0xbb0], R44 ;  /* 0x000bb02c01007387 */ /* 0x002fe80000100a00 */
[----:B------:R-:W-:Y:S04]  /*4f5e0*/  STL.64 [R1+0xbb8], R46 ;  /* 0x000bb82e01007387 */ /* 0x000fe80000100a00 */
[----:B--2---:R1:W-:Y:S04]  /*4f5f0*/  STL.64 [R1+0xfb0], R36 ;  /* 0x000fb02401007387 */ /* 0x0043e80000100a00 */
[----:B------:R2:W-:Y:S01]  /*4f600*/  STL.64 [R1+0xfb8], R38 ;  /* 0x000fb82601007387 */ /* 0x0005e20000100a00 */
[----:B------:R-:W-:Y:S06]  /*4f610*/  BAR.SYNC.DEFER_BLOCKING 0x0 ;  /* 0x0000000000007b1d */ /* 0x000fec0000010000 */
[----:B-1----:R-:W3:Y:S04]  /*4f620*/  LDL.LU R36, [R1+0xac0] ;  /* 0x000ac00001247983 */ /* 0x002ee80000300800 */
[----:B------:R-:W3:Y:S04]  /*4f630*/  LDL.LU R37, [R1+0xac8] ;  /* 0x000ac80001257983 */ /* 0x000ee80000300800 */
[----:B------:R1:W-:Y:S04]  /*4f640*/  STL [R1+0x13ec], R30 ;  /* 0x0013ec1e01007387 */ /* 0x0003e80000100800 */
[----:B--2---:R-:W3:Y:S04]  /*4f650*/  LDL.LU R38, [R1+0xe00] ;  /* 0x000e000001267983 */ /* 0x004ee80000300800 */
[----:B------:R-:W3:Y:S01]  /*4f660*/  LDL.LU R39, [R1+0xe08] ;  /* 0x000e080001277983 */ /* 0x000ee20000300800 */
[----:B------:R-:W-:-:S02]  /*4f670*/  IMAD.MOV.U32 R40, RZ, RZ, R128 ;  /* 0x000000ffff287224 */ /* 0x000fc400078e0080 */
[----:B------:R-:W-:Y:S02]  /*4f680*/  IMAD.MOV.U32 R41, RZ, RZ, R130 ;  /* 0x000000ffff297224 */ /* 0x000fe400078e0082 */
[----:B------:R-:W-:Y:S02]  /*4f690*/  IMAD.MOV.U32 R42, RZ, RZ, R168 ;  /* 0x000000ffff2a7224 */ /* 0x000fe400078e00a8 */
[----:B------:R-:W-:-:S05]  /*4f6a0*/  IMAD.MOV.U32 R43, RZ, RZ, R170 ;  /* 0x000000ffff2b7224 */ /* 0x000fca00078e00aa */
[----:B------:R-:W-:Y:S01]  /*4f6b0*/  STSM.16.M88.4 [R27], R40 ;  /* 0x000000281b007844 */ /* 0x000fe20000000200 */
[----:B-1----:R-:W-:-:S03]  /*4f6c0*/  VIADD R30, R30, UR26 ;  /* 0x0000001a1e1e7c36 */ /* 0x002fc60008000000 */
[----:B----4-:R1:W-:Y:S01]  /*4f6d0*/  STSM.16.M88.4 [R27+0x200], R32 ;  /* 0x000200201b007844 */ /* 0x0103e20000000200 */
[----:B------:R-:W-:Y:S06]  /*4f6e0*/  BAR.SYNC.DEFER_BLOCKING 0x0 ;  /* 0x0000000000007b1d */ /* 0x000fec0000010000 */
[----:B-1----:R-:W2:Y:S04]  /*4f6f0*/  LDL.LU R32, [R1+0xbc0] ;  /* 0x000bc00001207983 */ /* 0x002ea80000300800 */
[----:B------:R-:W2:Y:S04]  /*4f700*/  LDL.LU R33, [R1+0xbc8] ;  /* 0x000bc80001217983 */ /* 0x000ea80000300800 */
[----:B------:R-:W2:Y:S04]  /*4f710*/  LDL.LU R34, [R1+0xc50] ;  /* 0x000c500001227983 */ /* 0x000ea80000300800 */
[----:B------:R-:W2:Y:S04]  /*4f720*/  LDL.LU R35, [R1+0xc58] ;  /* 0x000c580001237983 */ /* 0x000ea80000300800 */
[----:B------:R-:W1:Y:S04]  /*4f730*/  LDS.128 R44, [R28] ;  /* 0x000000001c2c7984 */ /* 0x000e680000000c00 */
[----:B------:R-:W4:Y:S01]  /*4f740*/  LDS.128 R40, [R28+0x400] ;  /* 0x000400001c287984 */ /* 0x000f220000000c00 */
[----:B------:R-:W-:Y:S06]  /*4f750*/  BAR.SYNC.DEFER_BLOCKING 0x0 ;  /* 0x0000000000007b1d */ /* 0x000fec0000010000 */
[----:B------:R1:W-:Y:S02]  /*4f760*/  STL [R1+0x13e4], R30 ;  /* 0x0013e41e01007387 */ /* 0x0003e40000100800 */
[----:B-1----:R-:W-:Y:S01]  /*4f770*/  VIADD R30, R30, UR27 ;  /* 0x0000001b1e1e7c36 */ /* 0x002fe20008000000 */
[----:B------:R-:W1:Y:S01]  /*4f780*/  LDCU.64 UR26, c[0x0][0x398] ;  /* 0x00007300ff1a77ac */ /* 0x000e620008000a00 */
[----:B------:R-:W-:Y:S04]  /*4f790*/  STL.64 [R1+0xaa0], R44 ;  /* 0x000aa02c01007387 */ /* 0x000fe80000100a00 */
[----:B------:R-:W-:Y:S04]  /*4f7a0*/  STL.64 [R1+0xaa8], R46 ;  /* 0x000aa82e01007387 */ /* 0x000fe80000100a00 */
[----:B----4-:R-:W-:Y:S04]  /*4f7b0*/  STL.64 [R1+0xf90], R40 ;  /* 0x000f902801007387 */ /* 0x010fe80000100a00 */
        /* <DEDUP_REMOVED lines=10> */
[----:B-1----:R-:W-:-:S02]  /*4f860*/  VIADD R30, R30, UR28 ;  /* 0x0000001c1e1e7c36 */ /* 0x002fc40008000000 */
[----:B--2---:R1:W-:Y:S01]  /*4f870*/  STSM.16.M88.4 [R27+0x200], R32 ;  /* 0x000200201b007844 */ /* 0x0043e20000000200 */
[----:B------:R-:W-:Y:S06]  /*4f880*/  BAR.SYNC.DEFER_BLOCKING 0x0 ;  /* 0x0000000000007b1d */ /* 0x000fec0000010000 */
[----:B-1----:R-:W2:Y:S04]  /*4f890*/  LDL.LU R32, [R1+0x6e4] ;  /* 0x0006e40001207983 */ /* 0x002ea80000300800 */
[----:B------:R-:W2:Y:S04]  /*4f8a0*/  LDL.LU R33, [R1+0x6ec] ;  /* 0x0006ec0001217983 */ /* 0x000ea80000300800 */
[----:B------:R1:W-:Y:S04]  /*4f8b0*/  STL [R1+0x13c0], R30 ;  /* 0x0013c01e01007387 */ /* 0x0003e80000100800 */
[----:B------:R-:W2:Y:S04]  /*4f8c0*/  LDL.LU R34, [R1+0x5d4] ;  /* 0x0005d40001227983 */ /* 0x000ea80000300800 */
[----:B------:R-:W2:Y:S04]  /*4f8d0*/  LDL.LU R35, [R1+0x5dc] ;  /* 0x0005dc0001237983 */ /* 0x000ea80000300800 */
[----:B------:R-:W3:Y:S04]  /*4f8e0*/  LDS.128 R44, [R28] ;  /* 0x000000001c2c7984 */ /* 0x000ee80000000c00 */
[----:B------:R-:W3:Y:S01]  /*4f8f0*/  LDS.128 R40, [R28+0x400] ;  /* 0x000400001c287984 */ /* 0x000ee20000000c00 */
[----:B------:R-:W-:Y:S01]  /*4f900*/  BAR.SYNC.DEFER_BLOCKING 0x0 ;  /* 0x0000000000007b1d */ /* 0x000fe20000010000 */
[----:B-1----:R-:W-:-:S05]  /*4f910*/  VIADD R30, R30, UR31 ;  /* 0x0000001f1e1e7c36 */ /* 0x002fca0008000000 */
[----:B------:R1:W-:Y:S02]  /*4f920*/  STL [R1+0x13b0], R30 ;  /* 0x0013b01e01007387 */ /* 0x0003e40000100800 */
[----:B-1----:R-:W-:Y:S01]  /*4f930*/  VIADD R30, R30, UR43 ;  /* 0x0000002b1e1e7c36 */ /* 0x002fe20008000000 */
[----:B----4-:R-:W-:Y:S01]  /*4f940*/  ISETP.LT.AND P3, PT, R51, UR29, !P0 ;  /* 0x0000001d33007c0c */ /* 0x010fe2000c761270 */
[----:B------:R-:W1:Y:S03]  /*4f950*/  LDCU.64 UR28, c[0x0][0x398] ;  /* 0x00007300ff1c77ac */ /* 0x000e660008000a00 */
[----:B------:R4:W-:Y:S01]  /*4f960*/  STL [R1+0x13a0], R30 ;  /* 0x0013a01e01007387 */ /* 0x0009e20000100800 */
[----:B------:R-:W1:Y:S03]  /*4f970*/  LDCU UR43, c[0x0][0x3b8] ;  /* 0x00007700ff2b77ac */ /* 0x000e660008000800 */
[----:B---3--:R-:W-:Y:S01]  /*4f980*/  STL.64 [R1+0x6e0], R44 ;  /* 0x0006e02c01007387 */ /* 0x008fe20000100a00 */
[----:B----4-:R-:W-:-:S03]  /*4f990*/  VIADD R30, R30, UR30 ;  /* 0x0000001e1e1e7c36 */ /* 0x010fc60008000000 */
[----:B------:R3:W-:Y:S01]  /*4f9a0*/  STSM.16.M88.4 [R27], R36 ;  /* 0x000000241b007844 */ /* 0x0007e20000000200 */
[----:B------:R-:W-:Y:S01]  /*4f9b0*/  @P3 LOP3.LUT R2, R2, 0x40000, RZ, 0xfc, !PT ;  /* 0x0004000002023812 */ /* 0x000fe200078efcff */
[----:B------:R-:W4:Y:S02]  /*4f9c0*/  LDCU.64 UR30, c[0x0][0x398] ;  /* 0x00007300ff1e77ac */ /* 0x000f240008000a00 */
[----:B------:R-:W-:Y:S04]  /*4f9d0*/  STL.64 [R1+0x6e8], R46 ;  /* 0x0006e82e01007387 */ /* 0x000fe80000100a00 */
[----:B------:R-:W-:Y:S04]  /*4f9e0*/  STL.64 [R1+0xf80], R40 ;  /* 0x000f802801007387 */ /* 0x000fe80000100a00 */
[----:B------:R-:W-:Y:S04]  /*4f9f0*/  STL.64 [R1+0xf88], R42 ;  /* 0x000f882a01007387 */ /* 0x000fe80000100a00 */
[----:B---3--:R-:W3:Y:S04]  /*4fa00*/  LDL.LU R36, [R1+0x484] ;  /* 0x0004840001247983 */ /* 0x008ee80000300800 */
[----:B------:R-:W3:Y:S04]  /*4fa10*/  LDL.LU R37, [R1+0x48c] ;  /* 0x00048c0001257983 */ /* 0x000ee80000300800 */
[----:B------:R1:W-:Y:S04]  /*4fa20*/  STL [R1+0x1384], R30 ;  /* 0x0013841e01007387 */ /* 0x0003e80000100800 */
[----:B------:R-:W3:Y:S04]  /*4fa30*/  LDL.LU R38, [R1+0x114] ;  /* 0x0001140001267983 */ /* 0x000ee80000300800 */
[----:B------:R-:W3:Y:S01]  /*4fa40*/  LDL.LU R39, [R1+0x11c] ;  /* 0x00011c0001277983 */ /* 0x000ee20000300800 */
[----:B-1----:R-:W-:Y:S01]  /*4fa50*/  VIADD R30, R30, UR54 ;  /* 0x000000361e1e7c36 */ /* 0x002fe20008000000 */
[----:B------:R-:W-:Y:S01]  /*4fa60*/  LOP3.LUT R2, R2, 0xfffdffff, RZ, 0xc0, !PT ;  /* 0xfffdffff02027812 */ /* 0x000fe200078ec0ff */
[----:B------:R-:W1:Y:S03]  /*4fa70*/  LDCU UR54, c[0x0][0x398] ;  /* 0x00007300ff3677ac */ /* 0x000e660008000800 */
[----:B------:R4:W-:Y:S02]  /*4fa80*/  STL [R1+0x1378], R30 ;  /* 0x0013781e01007387 */ /* 0x0009e40000100800 */
[----:B----4-:R-:W-:-:S05]  /*4fa90*/  VIADD R30, R30, UR55 ;  /* 0x000000371e1e7c36 */ /* 0x010fca0008000000 */
[----:B------:R4:W-:Y:S02]  /*4faa0*/  STL [R1+0x1374], R30 ;  /* 0x0013741e01007387 */ /* 0x0009e40000100800 */
[----:B----4-:R-:W-:Y:S01]  /*4fab0*/  VIADD R30, R30, UR12 ;  /* 0x0000000c1e1e7c36 */ /* 0x010fe20008000000 */
[----:B------:R-:W-:Y:S01]  /*4fac0*/  @P2 LOP3.LUT R2, R2, 0x20000, RZ, 0xfc, !PT ;  /* 0x0002000002022812 */ /* 0x000fe200078efcff */
[----:B------:R-:W4:Y:S03]  /*4fad0*/  LDCU.64 UR12, c[0x0][0x398] ;  /* 0x00007300ff0c77ac */ /* 0x000f260008000a00 */
[----:B------:R1:W-:Y:S02]  /*4fae0*/  STL [R1+0x136c], R30 ;  /* 0x00136c1e01007387 */ /* 0x0003e40000100800 */
[----:B-1----:R-:W-:Y:S01]  /*4faf0*/  VIADD R30, R30, UR56 ;  /* 0x000000381e1e7c36 */ /* 0x002fe20008000000 */
[----:B------:R-:W-:Y:S01]  /*4fb00*/  ISETP.LT.AND P0, PT, R48, UR24, !P0 ;  /* 0x0000001830007c0c */ /* 0x000fe2000c701270 */
[----:B------:R-:W1:Y:S03]  /*4fb10*/  LDCU UR56, c[0x0][0x3b8] ;  /* 0x00007700ff3877ac */ /* 0x000e660008000800 */
[----:B------:R4:W-:Y:S02]  /*4fb20*/  STL [R1+0x1368], R30 ;  /* 0x0013681e01007387 */ /* 0x0009e40000100800 */
[----:B----4-:R-:W-:Y:S01]  /*4fb30*/  VIADD R30, R30, UR50 ;  /* 0x000000321e1e7c36 */ /* 0x010fe20008000000 */
[----:B------:R-:W-:-:S04]  /*4fb40*/  LOP3.LUT R2, R2, 0xfffeffff, RZ, 0xc0, !PT ;  /* 0xfffeffff02027812 */ /* 0x000fc800078ec0ff */
[----:B------:R-:W-:-:S04]  /*4fb50*/  @P1 LOP3.LUT R2, R2, 0x10000, RZ, 0xfc, !PT ;  /* 0x0001000002021812 */ /* 0x000fc800078efcff */
[----:B------:R-:W-:-:S04]  /*4fb60*/  LOP3.LUT R2, R2, 0xffff7fff, RZ, 0xc0, !PT ;  /* 0xffff7fff02027812 */ /* 0x000fc800078ec0ff */
[----:B------:R-:W-:Y:S01]  /*4fb70*/  @P0 LOP3.LUT R2, R2, 0x8000, RZ, 0xfc, !PT ;  /* 0x0000800002020812 */ /* 0x000fe200078efcff */
[----:B--2---:R2:W-:Y:S01]  /*4fb80*/  STSM.16.M88.4 [R27+0x200], R32 ;  /* 0x000200201b007844 */ /* 0x0045e20000000200 */
[----:B------:R-:W-:Y:S06]  /*4fb90*/  BAR.SYNC.DEFER_BLOCKING 0x0 ;  /* 0x0000000000007b1d */ /* 0x000fec0000010000 */
[----:B------:R-:W4:Y:S04]  /*4fba0*/  LDS.128 R44, [R28] ;  /* 0x000000001c2c7984 */ /* 0x000f280000000c00 */
[----:B------:R-:W1:Y:S01]  /*4fbb0*/  LDS.128 R40, [R28+0x400] ;  /* 0x000400001c287984 */ /* 0x000e620000000c00 */
[----:B------:R-:W-:Y:S01]  /*4fbc0*/  BAR.SYNC.DEFER_BLOCKING 0x0 ;  /* 0x0000000000007b1d */ /* 0x000fe20000010000 */
[----:B--2---:R-:W-:-:S02]  /*4fbd0*/  IMAD.MOV.U32 R32, RZ, RZ, R209 ;  /* 0x000000ffff207224 */ /* 0x004fc400078e00d1 */
[----:B------:R-:W-:Y:S02]  /*4fbe0*/  IMAD.MOV.U32 R33, RZ, RZ, R211 ;  /* 0x000000ffff217224 */ /* 0x000fe400078e00d3 */
[----:B------:R-:W-:Y:S02]  /*4fbf0*/  IMAD.MOV.U32 R34, RZ, RZ, R81 ;  /* 0x000000ffff227224 */ /* 0x000fe400078e0051 */
[----:B------:R-:W-:Y:S01]  /*4fc00*/  IMAD.MOV.U32 R35, RZ, RZ, R83 ;  /* 0x000000ffff237224 */ /* 0x000fe200078e0053 */
[----:B----4-:R-:W-:Y:S04]  /*4fc10*/  STL.64 [R1+0x5d0], R44 ;  /* 0x0005d02c01007387 */ /* 0x010fe80000100a00 */
[----:B---3--:R-:W-:Y:S04]  /*4fc20*/  STSM.16.M88.4 [R27], R36 ;  /* 0x000000241b007844 */ /* 0x008fe80000000200 */
[----:B------:R-:W-:Y:S01]  /*4fc30*/  STSM.16.M88.4 [R27+0x200], R32 ;  /* 0x000200201b007844 */ /* 0x000fe20000000200 */
[----:B------:R-:W-:Y:S06]  /*4fc40*/  BAR.SYNC.DEFER_BLOCKING 0x0 ;  /* 0x0000000000007b1d */ /* 0x000fec0000010000 */
[----:B------:R-:W-:Y:S04]  /*4fc50*/  STL.64 [R1+0x5d8], R46 ;  /* 0x0005d82e01007387 */ /* 0x000fe80000100a00 */
[----:B-1----:R-:W-:Y:S04]  /*4fc60*/  STL.64 [R1+0xe20], R40 ;  /* 0x000e202801007387 */ /* 0x002fe80000100a00 */
[----:B------:R-:W-:Y:S04]  /*4fc70*/  STL.64 [R1+0xe28], R42 ;  /* 0x000e282a01007387 */ /* 0x000fe80000100a00 */
[----:B------:R-:W1:Y:S04]  /*4fc80*/  LDS.128 R40, [R28] ;  /* 0x000000001c287984 */ /* 0x000e680000000c00 */
[----:B------:R-:W2:Y:S04]  /*4fc90*/  LDS.128 R32, [R28+0x400] ;  /* 0x000400001c207984 */ /* 0x000ea80000000c00 */
[----:B------:R3:W-:Y:S02]  /*4fca0*/  STL [R1+0x135c], R30 ;  /* 0x00135c1e01007387 */ /* 0x0007e40000100800 */
[----:B---3--:R-:W-:Y:S01]  /*4fcb0*/  VIADD R30, R30, UR59 ;  /* 0x0000003b1e1e7c36 */ /* 0x008fe20008000000 */
[----:B------:R-:W-:Y:S01]  /*4fcc0*/  LOP3.LUT R2, R2, 0xffffbfff, RZ, 0xc0, !PT ;  /* 0xffffbfff02027812 */ /* 0x000fe200078ec0ff */
[----:B------:R-:W-:Y:S01]  /*4fcd0*/  IMAD.MOV.U32 R36, RZ, RZ, R129 ;  /* 0x000000ffff247224 */ /* 0x000fe200078e0081 */
[----:B------:R-:W-:Y:S01]  /*4fce0*/  LOP3.LUT R25, R25, 0xffffffef, RZ, 0xc0, !PT ;  /* 0xffffffef19197812 */ /* 0x000fe200078ec0ff */
[----:B------:R-:W-:Y:S01]  /*4fcf0*/  IMAD.MOV.U32 R37, RZ, RZ, R131 ;  /* 0x000000ffff257224 */ /* 0x000fe200078e0083 */
[----:B------:R3:W-:Y:S01]  /*4fd00*/  STL [R1+0x1350], R30 ;  /* 0x0013501e01007387 */ /* 0x0007e20000100800 */
[----:B------:R-:W-:Y:S01]  /*4fd10*/  IMAD.MOV.U32 R38, RZ, RZ, R169 ;  /* 0x000000ffff267224 */ /* 0x000fe200078e00a9 */
[----:B------:R-:W4:Y:S01]  /*4fd20*/  LDCU UR59, c[0x0][0x398] ;  /* 0x00007300ff3b77ac */ /* 0x000f220008000800 */
[----:B---3--:R-:W-:Y:S01]  /*4fd30*/  VIADD R30, R30, UR61 ;  /* 0x0000003d1e1e7c36 */ /* 0x008fe20008000000 */
[----:B------:R-:W3:Y:S04]  /*4fd40*/  LDCU UR61, c[0x0][0x398] ;  /* 0x00007300ff3d77ac */ /* 0x000ee80008000800 */
[----:B------:R2:W-:Y:S04]  /*4fd50*/  STL [R1+0x134c], R30 ;  /* 0x00134c1e01007387 */ /* 0x0005e80000100800 */
[----:B-1----:R-:W-:Y:S04]  /*4fd60*/  STL.64 [R1+0x480], R40 ;  /* 0x0004802801007387 */ /* 0x002fe80000100a00 */
[----:B------:R-:W-:Y:S01]  /*4fd70*/  STL.64 [R1+0x488], R42 ;  /* 0x0004882a01007387 */ /* 0x000fe20000100a00 */
[----:B--2---:R-:W-:Y:S01]  /*4fd80*/  VIADD R30, R30, UR67 ;  /* 0x000000431e1e7c36 */ /* 0x004fe20008000000 */
[----:B------:R-:W1:Y:S02]  /*4fd90*/  LDCU UR67, c[0x0][0x398] ;  /* 0x00007300ff4377ac */ /* 0x000e640008000800 */
[----:B------:R2:W-:Y:S01]  /*4fda0*/  STL.64 [R1+0xcf0], R32 ;  /* 0x000cf02001007387 */ /* 0x0005e20000100a00 */
[----:B------:R-:W-:Y:S01]  /*4fdb0*/  IMAD.MOV.U32 R39, RZ, RZ, R171 ;  /* 0x000000ffff277224 */ /* 0x000fe200078e00ab */
[----:B------:R-:W-:Y:S06]  /*4fdc0*/  BAR.SYNC.DEFER_BLOCKING 0x0 ;  /* 0x0000000000007b1d */ /* 0x000fec0000010000 */
[----:B------:R1:W-:Y:S04]  /*4fdd0*/  STL.64 [R1+0xcf8], R34 ;  /* 0x000cf82201007387 */ /* 0x0003e80000100a00 */
[----:B--2---:R-:W2:Y:S04]  /*4fde0*/  LDL.LU R32, [R1+0x3c4] ;  /* 0x0003c40001207983 */ /* 0x004ea80000300800 */
[----:B------:R-:W2:Y:S04]  /*4fdf0*/  LDL.LU R33, [R1+0x3cc] ;  /* 0x0003cc0001217983 */ /* 0x000ea80000300800 */
[----:B------:R3:W-:Y:S04]  /*4fe00*/  STL [R1+0x1338], R30 ;  /* 0x0013381e01007387 */ /* 0x0007e80000100800 */
[----:B-1----:R-:W2:Y:S04]  /*4fe10*/  LDL.LU R35, [R1+0xe1c] ;  /* 0x000e1c0001237983 */ /* 0x002ea80000300800 */
[----:B------:R1:W-:Y:S01]  /*4fe20*/  STSM.16.M88.4 [R27], R36 ;  /* 0x000000241b007844 */ /* 0x0003e20000000200 */
[----:B---3--:R-:W-:Y:S01]  /*4fe30*/  VIADD R30, R30, UR70 ;  /* 0x000000461e1e7c36 */ /* 0x008fe20008000000 */
[----:B------:R-:W3:Y:S02]  /*4fe40*/  LDCU UR70, c[0x0][0x398] ;  /* 0x00007300ff4677ac */ /* 0x000ee40008000800 */
[----:B------:R-:W2:Y:S04]  /*4fe50*/  LDL.LU R40, [R1+0xac4] ;  /* 0x000ac40001287983 */ /* 0x000ea80000300800 */
[----:B------:R4:W-:Y:S01]  /*4fe60*/  STL [R1+0x131c], R30 ;  /* 0x00131c1e01007387 */ /* 0x0009e20000100800 */
[----:B------:R-:W-:-:S02]  /*4fe70*/  VIADD R46, R252, 0xb ;  /* 0x0000000bfc2e7836 */ /* 0x000fc40000000000 */
[----:B------:R-:W-:Y:S01]  /*4fe80*/  VIADD R45, R252, 0xa ;  /* 0x0000000afc2d7836 */ /* 0x000fe20000000000 */
[----:B------:R-:W2:Y:S01]  /*4fe90*/  LDL.LU R41, [R1+0xacc] ;  /* 0x000acc0001297983 */ /* 0x000ea20000300800 */
[----:B-1----:R-:W-:-:S03]  /*4fea0*/  VIADD R36, R30, UR53 ;  /* 0x000000351e247c36 */ /* 0x002fc60008000000 */
[----:B------:R-:W2:Y:S01]  /*4feb0*/  LDL.LU R34, [R1+0xe14] ;  /* 0x000e140001227983 */ /* 0x000ea20000300800 */
[----:B----4-:R-:W-:-:S05]  /*4fec0*/  VIADD R30, R252, 0xc ;  /* 0x0000000cfc1e7836 */ /* 0x010fca0000000000 */
[----:B------:R-:W-:-:S04]  /*4fed0*/  ISETP.GE.AND P0, PT, R30, UR7, PT ;  /* 0x000000071e007c0c */ /* 0x000fc8000bf06270 */
[----:B------:R-:W-:Y:S01]  /*4fee0*/  ISETP.LT.AND P3, PT, R51, UR54, !P0 ;  /* 0x0000003633007c0c */ /* 0x000fe2000c761270 */
[----:B------:R1:W-:Y:S01]  /*4fef0*/  STL [R1+0x1314], R36 ;  /* 0x0013142401007387 */ /* 0x0003e20000100800 */
[----:B------:R-:W-:Y:S01]  /*4ff00*/  ISETP.LT.AND P2, PT, R50, UR72, !P0 ;  /* 0x0000004832007c0c */ /* 0x000fe2000c741270 */
[----:B------:R-:W4:Y:S01]  /*4ff10*/  LDCU UR72, c[0x0][0x398] ;  /* 0x00007300ff4877ac */ /* 0x000f220008000800 */
[----:B------:R-:W-:Y:S01]  /*4ff20*/  ISETP.LT.AND P1, PT, R49, UR71, !P0 ;  /* 0x0000004731007c0c */ /* 0x000fe2000c721270 */
[C---:B------:R-:W-:Y:S02]  /*4ff30*/  VIADD R44, R252.reuse, 0x9 ;  /* 0x00000009fc2c7836 */ /* 0x040fe40000000000 */
[----:B------:R-:W-:Y:S01]  /*4ff40*/  VIADD R43, R252, 0x8 ;  /* 0x00000008fc2b7836 */ /* 0x000fe20000000000 */
[----:B------:R-:W1:Y:S05]  /*4ff50*/  LDCU.64 UR54, c[0x0][0x398] ;  /* 0x00007300ff3677ac */ /* 0x000e6a0008000a00 */
        /* <DEDUP_REMOVED lines=9> */
[----:B------:R-:W-:-:S04]  /*4fff0*/  ISETP.GE.AND P0, PT, R46, UR9, PT ;  /* 0x000000092e007c0c */ /* 0x000fc8000bf06270 */
[----:B---3--:R-:W-:Y:S01]  /*50000*/  ISETP.LT.AND P3, PT, R51, UR70, !P0 ;  /* 0x0000004633007c0c */ /* 0x008fe2000c761270 */
[----:B------:R-:W3:Y:S01]  /*50010*/  LDCU UR70, c[0x0][0x398] ;  /* 0x00007300ff4677ac */ /* 0x000ee20008000800 */
[----:B----4-:R-:W-:Y:S02]  /*50020*/  ISETP.LT.AND P2, PT, R50, UR72, !P0 ;  /* 0x0000004832007c0c */ /* 0x010fe4000c741270 */
[----:B------:R-:W-:Y:S01]  /*50030*/  LOP3.LUT R2, R2, 0xfffffbff, RZ, 0xc0, !PT ;  /* 0xfffffbff02027812 */ /* 0x000fe200078ec0ff */
[----:B------:R-:W4:Y:S01]  /*50040*/  LDCU UR72, c[0x0][0x398] ;  /* 0x00007300ff4877ac */ /* 0x000f220008000800 */
[----:B-1----:R-:W-:-:S07]  /*50050*/  ISETP.LT.AND P1, PT, R49, UR71, !P0 ;  /* 0x0000004731007c0c */ /* 0x002fce000c721270 */
        /* <DEDUP_REMOVED lines=10> */
[----:B------:R-:W-:-:S03]  /*50100*/  VIADD R36, R36, UR68 ;  /* 0x0000004424247c36 */ /* 0x000fc60008000000 */
[----:B---3--:R-:W-:Y:S01]  /*50110*/  ISETP.LT.AND P3, PT, R51, UR70, !P0 ;  /* 0x0000004633007c0c */ /* 0x008fe2000c761270 */
[----:B------:R-:W3:Y:S01]  /*50120*/  LDCU UR70, c[0x0][0x398] ;  /* 0x00007300ff4677ac */ /* 0x000ee20008000800 */
[----:B------:R1:W-:Y:S01]  /*50130*/  STL [R1+0x1304], R36 ;  /* 0x0013042401007387 */ /* 0x0003e20000100800 */
[----:B----4-:R-:W-:Y:S02]  /*50140*/  ISETP.LT.AND P2, PT, R50, UR72, !P0 ;  /* 0x0000004832007c0c */ /* 0x010fe4000c741270 */
[----:B------:R-:W-:Y:S01]  /*50150*/  LOP3.LUT R2, R2, 0xffffffbf, RZ, 0xc0, !PT ;  /* 0xffffffbf02027812 */ /* 0x000fe200078ec0ff */
[----:B------:R-:W4:Y:S01]  /*50160*/  LDCU UR72, c[0x0][0x398] ;  /* 0x00007300ff4877ac */ /* 0x000f220008000800 */
[----:B-1----:R-:W-:Y:S01]  /*50170*/  VIADD R36, R36, UR51 ;  /* 0x0000003324247c36 */ /* 0x002fe20008000000 */
[----:B------:R-:W1:Y:S05]  /*50180*/  LDCU.64 UR50, c[0x0][0x398] ;  /* 0x00007300ff3277ac */ /* 0x000e6a0008000a00 */
[----:B------:R-:W-:-:S02]  /*50190*/  @P3 LOP3.LUT R2, R2, 0x40, RZ, 0xfc, !PT ;  /* 0x0000004002023812 */ /* 0x000fc400078efcff */
[----:B------:R-:W-:Y:S01]  /*501a0*/  ISETP.LT.AND P1, PT, R49, UR71, !P0 ;  /* 0x0000004731007c0c */ /* 0x000fe2000c721270 */
[----:B------:R-:W3:Y:S01]  /*501b0*/  LDCU UR71, c[0x0][0x398] ;  /* 0x00007300ff4777ac */ /* 0x000ee20008000800 */
[----:B------:R-:W-:-:S04]  /*501c0*/  LOP3.LUT R2, R2, 0xffffffdf, RZ, 0xc0, !PT ;  /* 0xffffffdf02027812 */ /* 0x000fc800078ec0ff */
[----:B------:R-:W-:-:S04]  /*501d0*/  @P2 LOP3.LUT R2, R2, 0x20, RZ, 0xfc, !PT ;  /* 0x0000002002022812 */ /* 0x000fc800078efcff */
[----:B------:R-:W-:Y:S02]  /*501e0*/  LOP3.LUT R2, R2, 0xffffffef, RZ, 0xc0, !PT ;  /* 0xffffffef02027812 */ /* 0x000fe400078ec0ff */
[----:B-1----:R-:W-:Y:S02]  /*501f0*/  ISETP.LT.AND P0, PT, R48, UR50, !P0 ;  /* 0x0000003230007c0c */ /* 0x002fe4000c701270 */
[----:B------:R-:W-:-:S04]  /*50200*/  @P1 LOP3.LUT R2, R2, 0x10, RZ, 0xfc, !PT ;  /* 0x0000001002021812 */ /* 0x000fc800078efcff */
[----:B------:R-:W-:-:S07]  /*50210*/  LOP3.LUT R2, R2, 0xfffffff7, RZ, 0xc0, !PT ;  /* 0xfffffff702027812 */ /* 0x000fce00078ec0ff */
[----:B------:R-:W-:Y:S02]  /*50220*/  @P0 LOP3.LUT R2, R2, 0x8, RZ, 0xfc, !PT ;  /* 0x0000000802020812 */ /* 0x000fe400078efcff */
[----:B------:R-:W-:-:S04]  /*50230*/  ISETP.GE.AND P0, PT, R44, UR25, PT ;  /* 0x000000192c007c0c */ /* 0x000fc8000bf06270 */
[----:B---3--:R-:W-:Y:S02]  /*50240*/  ISETP.LT.AND P1, PT, R51, UR70, !P0 ;  /* 0x0000004633007c0c */ /* 0x008fe4000c721270 */
[----:B------:R-:W-:Y:S02]  /*50250*/  LOP3.LUT R2, R2, 0xfffffffb, RZ, 0xc0, !PT ;  /* 0xfffffffb02027812 */ /* 0x000fe400078ec0ff */
[----:B----4-:R-:W-:-:S09]  /*50260*/  ISETP.LT.AND P3, PT, R50, UR72, !P0 ;  /* 0x0000004832007c0c */ /* 0x010fd2000c761270 */
[----:B------:R-:W-:Y:S02]  /*50270*/  @P1 LOP3.LUT R2, R2, 0x4, RZ, 0xfc, !PT ;  /* 0x0000000402021812 */ /* 0x000fe400078efcff */
[----:B------:R-:W-:Y:S02]  /*50280*/  ISETP.LT.AND P1, PT, R48, UR30, !P0 ;  /* 0x0000001e30007c0c */ /* 0x000fe4000c721270 */
[----:B------:R-:W-:Y:S02]  /*50290*/  ISETP.LT.AND P2, PT, R49, UR71, !P0 ;  /* 0x0000004731007c0c */ /* 0x000fe4000c741270 */
[----:B------:R-:W-:Y:S02]  /*502a0*/  ISETP.GE.AND P0, PT, R43, UR13, PT ;  /* 0x0000000d2b007c0c */ /* 0x000fe4000bf06270 */
[----:B------:R-:W-:-:S07]  /*502b0*/  LOP3.LUT R2, R2, 0xfffffffd, RZ, 0xc0, !PT ;  /* 0xfffffffd02027812 */ /* 0x000fce00078ec0ff */
[----:B------:R-:W-:Y:S02]  /*502c0*/  @P1 LOP3.LUT R26, R26, 0x80000000, RZ, 0xfc, !PT ;  /* 0x800000001a1a1812 */ /* 0x000fe400078efcff */
[----:B------:R-:W-:Y:S02]  /*502d0*/  ISETP.LT.AND P1, PT, R51, UR77, !P0 ;  /* 0x0000004d33007c0c */ /* 0x000fe4000c721270 */
[----:B------:R-:W-:Y:S02]  /*502e0*/  @P3 LOP3.LUT R2, R2, 0x2, RZ, 0xfc, !PT ;  /* 0x0000000202023812 */ /* 0x000fe400078efcff */
[----:B------:R-:W-:Y:S02]  /*502f0*/  ISETP.LT.AND P3, PT, R50, UR76, !P0 ;  /* 0x0000004c32007c0c */ /* 0x000fe4000c761270 */
[----:B------:R-:W-:Y:S02]  /*50300*/  LOP3.LUT R26, R26, 0xbfffffff, RZ, 0xc0, !PT ;  /* 0xbfffffff1a1a7812 */ /* 0x000fe400078ec0ff */
[----:B------:R-:W-:-:S05]  /*50310*/  LOP3.LUT R2, R2, 0xfffffffe, RZ, 0xc0, !PT ;  /* 0xfffffffe02027812 */ /* 0x000fca00078ec0ff */
[----:B------:R-:W-:Y:S02]  /*50320*/  @P1 LOP3.LUT R26, R26, 0x40000000, RZ, 0xfc, !PT ;  /* 0x400000001a1a1812 */ /* 0x000fe400078efcff */
[----:B------:R-:W-:Y:S02]  /*50330*/  @P2 LOP3.LUT R2, R2, 0x1, RZ, 0xfc, !PT ;  /* 0x0000000102022812 */ /* 0x000fe400078efcff */
[----:B------:R-:W-:Y:S02]  /*50340*/  ISETP.LT.AND P2, PT, R49, UR75, !P0 ;  /* 0x0000004b31007c0c */ /* 0x000fe4000c741270 */
[----:B------:R-:W-:-:S04]  /*50350*/  LOP3.LUT R26, R26, 0xdfffffff, RZ, 0xc0, !PT ;  /* 0xdfffffff1a1a7812 */ /* 0x000fc800078ec0ff */
[----:B------:R-:W-:Y:S02]  /*50360*/  @P3 LOP3.LUT R26, R26, 0x20000000, RZ, 0xfc, !PT ;  /* 0x200000001a1a3812 */ /* 0x000fe400078efcff */
[----:B------:R-:W-:Y:S02]  /*50370*/  ISETP.LT.AND P1, PT, R48, UR74, !P0 ;  /* 0x0000004a30007c0c */ /* 0x000fe4000c721270 */
[----:B------:R-:W-:Y:S01]  /*50380*/  LOP3.LUT R26, R26, 0xefffffff, RZ, 0xc0, !PT ;  /* 0xefffffff1a1a7812 */ /* 0x000fe200078ec0ff */
[----:B------:R-:W-:-:S03]  /*50390*/  VIADD R42, R252, 0x7 ;  /* 0x00000007fc2a7836 */ /* 0x000fc60000000000 */
[----:B------:R-:W-:Y:S02]  /*503a0*/  @P2 LOP3.LUT R26, R26, 0x10000000, RZ, 0xfc, !PT ;  /* 0x100000001a1a2812 */ /* 0x000fe400078efcff */
[----:B------:R-:W-:Y:S02]  /*503b0*/  ISETP.GE.AND P0, PT, R42, UR27, PT ;  /* 0x0000001b2a007c0c */ /* 0x000fe4000bf06270 */
[----:B------:R-:W-:-:S04]  /*503c0*/  LOP3.LUT R26, R26, 0xf7ffffff, RZ, 0xc0, !PT ;  /* 0xf7ffffff1a1a7812 */ /* 0x000fc800078ec0ff */
[----:B------:R-:W-:Y:S02]  /*503d0*/  @P1 LOP3.LUT R26, R26, 0x8000000, RZ, 0xfc, !PT ;  /* 0x080000001a1a1812 */ /* 0x000fe400078efcff */
[----:B------:R-:W-:Y:S02]  /*503e0*/  ISETP.LT.AND P1, PT, R51, UR28, !P0 ;  /* 0x0000001c33007c0c */ /* 0x000fe4000c721270 */
[----:B------:R-:W-:Y:S02]  /*503f0*/  ISETP.LT.AND P3, PT, R50, UR73, !P0 ;  /* 0x0000004932007c0c */ /* 0x000fe4000c761270 */
[----:B------:R-:W-:Y:S01]  /*50400*/  LOP3.LUT R26, R26, 0xfbffffff, RZ, 0xc0, !PT ;  /* 0xfbffffff1a1a7812 */ /* 0x000fe200078ec0ff */
[----:B------:R-:W-:Y:S01]  /*50410*/  VIADD R31, R36, UR52 ;  /* 0x00000034241f7c36 */ /* 0x000fe20008000000 */
[----:B------:R-:W-:Y:S01]  /*50420*/  ISETP.LT.AND P2, PT, R49, UR33, !P0 ;  /* 0x0000002131007c0c */ /* 0x000fe2000c741270 */
[----:B------:R-:W-:Y:S01]  /*50430*/  STL [R1+0x1300], R36 ;  /* 0x0013002401007387 */ /* 0x000fe20000100800 */
[----:B------:R-:W-:Y:S01]  /*50440*/  VIADD R39, R252, 0x6 ;  /* 0x00000006fc277836 */ /* 0x000fe20000000000 */
[----:B------:R-:W1:Y:S04]  /*50450*/  LDCU.64 UR52, c[0x0][0x398] ;  /* 0x00007300ff3477ac */ /* 0x000e680008000a00 */
[----:B------:R-:W-:Y:S01]  /*50460*/  @P1 LOP3.LUT R26, R26, 0x4000000, RZ, 0xfc, !PT ;  /* 0x040000001a1a1812 */ /* 0x000fe200078efcff */
[----:B------:R3:W-:Y:S03]  /*50470*/  STL [R1+0x12fc], R31 ;  /* 0x0012fc1f01007387 */ /* 0x0007e60000100800 */
[----:B------:R-:W-:-:S04]  /*50480*/  LOP3.LUT R26, R26, 0xfdffffff, RZ, 0xc0, !PT ;  /* 0xfdffffff1a1a7812 */ /* 0x000fc800078ec0ff */
[----:B------:R-:W-:Y:S01]  /*50490*/  @P3 LOP3.LUT R26, R26, 0x2000000, RZ, 0xfc, !PT ;  /* 0x020000001a1a3812 */ /* 0x000fe200078efcff */
[----:B---3--:R-:W-:Y:S01]  /*504a0*/  VIADD R31, R31, UR4 ;  /* 0x000000041f1f7c36 */ /* 0x008fe20008000000 */
[----:B------:R-:W3:Y:S01]  /*504b0*/  LDCU.64 UR4, c[0x0][0x398] ;  /* 0x00007300ff0477ac */ /* 0x000ee20008000a00 */
[----:B------:R-:W-:Y:S02]  /*504c0*/  ISETP.LT.AND P1, PT, R48, UR32, !P0 ;  /* 0x0000002030007c0c */ /* 0x000fe4000c721270 */
[----:B------:R-:W-:-:S04]  /*504d0*/  LOP3.LUT R26, R26, 0xfeffffff, RZ, 0xc0, !PT ;  /* 0xfeffffff1a1a7812 */ /* 0x000fc800078ec0ff */
[----:B------:R-:W-:Y:S02]  /*504e0*/  @P2 LOP3.LUT R26, R26, 0x1000000, RZ, 0xfc, !PT ;  /* 0x010000001a1a2812 */ /* 0x000fe400078efcff */
[----:B------:R-:W-:Y:S02]  /*504f0*/  ISETP.GE.AND P0, PT, R39, UR51, PT ;  /* 0x0000003327007c0c */ /* 0x000fe4000bf06270 */
[----:B------:R-:W-:-:S04]  /*50500*/  LOP3.LUT R26, R26, 0xff7fffff, RZ, 0xc0, !PT ;  /* 0xff7fffff1a1a7812 */ /* 0x000fc800078ec0ff */
[----:B------:R-:W-:Y:S02]  /*50510*/  @P1 LOP3.LUT R26, R26, 0x800000, RZ, 0xfc, !PT ;  /* 0x008000001a1a1812 */ /* 0x000fe400078efcff */
[----:B---3--:R-:W-:Y:S02]  /*50520*/  ISETP.LT.AND P1, PT, R51, UR4, !P0 ;  /* 0x0000000433007c0c */ /* 0x008fe4000c721270 */
[----:B------:R-:W-:Y:S02]  /*50530*/  ISETP.LT.AND P3, PT, R50, UR34, !P0 ;  /* 0x0000002232007c0c */ /* 0x000fe4000c761270 */
[----:B------:R-:W-:Y:S02]  /*50540*/  LOP3.LUT R26, R26, 0xffbfffff, RZ, 0xc0, !PT ;  /* 0xffbfffff1a1a7812 */ /* 0x000fe400078ec0ff */
[----:B------:R-:W-:Y:S01]  /*50550*/  ISETP.LT.AND P2, PT, R49, UR15, !P0 ;  /* 0x0000000f31007c0c */ /* 0x000fe2000c741270 */
[----:B------:R3:W-:Y:S06]  /*50560*/  STL [R1+0x12ec], R31 ;  /* 0x0012ec1f01007387 */ /* 0x0007ec0000100800 */
[----:B------:R-:W-:-:S04]  /*50570*/  @P1 LOP3.LUT R26, R26, 0x400000, RZ, 0xfc, !PT ;  /* 0x004000001a1a1812 */ /* 0x000fc800078efcff */
[----:B------:R-:W-:Y:S01]  /*50580*/  LOP3.LUT R26, R26, 0xffdfffff, RZ, 0xc0, !PT ;  /* 0xffdfffff1a1a7812 */ /* 0x000fe200078ec0ff */
[----:B---3--:R-:W-:Y:S01]  /*50590*/  VIADD R31, R31, UR6 ;  /* 0x000000061f1f7c36 */ /* 0x008fe20008000000 */
[----:B------:R-:W3:Y:S02]  /*505a0*/  LDCU.64 UR6, c[0x0][0x398] ;  /* 0x00007300ff0677ac */ /* 0x000ee40008000a00 */
        /* <DEDUP_REMOVED lines=8> */
[----:B---3--:R-:W-:Y:S01]  /*50630*/  ISETP.LT.AND P1, PT, R51, UR6, !P0 ;  /* 0x0000000633007c0c */ /* 0x008fe2000c721270 */
[----:B------:R-:W-:Y:S01]  /*50640*/  VIADD R52, R31, UR36 ;  /* 0x000000241f347c36 */ /* 0x000fe20008000000 */
[----:B------:R-:W-:Y:S02]  /*50650*/  ISETP.LT.AND P3, PT, R50, UR35, !P0 ;  /* 0x0000002332007c0c */ /* 0x000fe4000c761270 */
[----:B------:R-:W-:Y:S01]  /*50660*/  LOP3.LUT R26, R26, 0xfffbffff, RZ, 0xc0, !PT ;  /* 0xfffbffff1a1a7812 */ /* 0x000fe200078ec0ff */
[----:B------:R-:W-:Y:S01]  /*50670*/  STL [R1+0x12e4], R31 ;  /* 0x0012e41f01007387 */ /* 0x000fe20000100800 */
[----:B------:R-:W-:-:S03]  /*50680*/  ISETP.LT.AND P2, PT, R49, UR21, !P0 ;  /* 0x0000001531007c0c */ /* 0x000fc6000c741270 */
[----:B------:R3:W-:Y:S04]  /*50690*/  STL [R1+0x12e0], R52 ;  /* 0x0012e03401007387 */ /* 0x0007e80000100800 */
[----:B------:R-:W-:Y:S01]  /*506a0*/  @P1 LOP3.LUT R26, R26, 0x40000, RZ, 0xfc, !PT ;  /* 0x000400001a1a1812 */ /* 0x000fe200078efcff */
[----:B---3--:R-:W-:-:S03]  /*506b0*/  VIADD R52, R52, UR10 ;  /* 0x0000000a34347c36 */ /* 0x008fc60008000000 */
[----:B------:R-:W-:Y:S02]  /*506c0*/  LOP3.LUT R26, R26, 0xfffdffff, RZ, 0xc0, !PT ;  /* 0xfffdffff1a1a7812 */ /* 0x000fe400078ec0ff */
[----:B------:R3:W-:Y:S02]  /*506d0*/  STL [R1+0x12d4], R52 ;  /* 0x0012d43401007387 */ /* 0x0007e40000100800 */
[----:B------:R-:W-:Y:S02]  /*506e0*/  @P3 LOP3.LUT R26, R26, 0x20000, RZ, 0xfc, !PT ;  /* 0x000200001a1a3812 */ /* 0x000fe400078efcff */
[----:B------:R-:W-:Y:S02]  /*506f0*/  ISETP.LT.AND P1, PT, R48, UR20, !P0 ;  /* 0x0000001430007c0c */ /* 0x000fe4000c721270 */
[----:B------:R-:W-:Y:S01]  /*50700*/  LOP3.LUT R26, R26, 0xfffeffff, RZ, 0xc0, !PT ;  /* 0xfffeffff1a1a7812 */ /* 0x000fe200078ec0ff */
[----:B---3--:R-:W-:-:S04]  /*50710*/  VIADD R52, R52, UR8 ;  /* 0x0000000834347c36 */ /* 0x008fc80008000000 */
[----:B------:R-:W-:Y:S01]  /*50720*/  VIADD R46, R52, UR22 ;  /* 0x00000016342e7c36 */ /* 0x000fe20008000000 */
[----:B------:R-:W-:Y:S01]  /*50730*/  @P2 LOP3.LUT R26, R26, 0x10000, RZ, 0xfc, !PT ;  /* 0x000100001a1a2812 */ /* 0x000fe200078efcff */
[----:B------:R-:W-:Y:S02]  /*50740*/  VIADD R37, R252, 0x4 ;  /* 0x00000004fc257836 */ /* 0x000fe40000000000 */
[----:B------:R-:W-:Y:S01]  /*50750*/  VIADD R45, R46, UR45 ;  /* 0x0000002d2e2d7c36 */ /* 0x000fe20008000000 */
[----:B------:R-:W-:-:S03]  /*50760*/  LOP3.LUT R26, R26, 0xffff7fff, RZ, 0xc0, !PT ;  /* 0xffff7fff1a1a7812 */ /* 0x000fc600078ec0ff */
[----:B------:R-:W-:Y:S01]  /*50770*/  VIADD R44, R45, UR47 ;  /* 0x0000002f2d2c7c36 */ /* 0x000fe20008000000 */
[----:B------:R-:W-:Y:S02]  /*50780*/  ISETP.GE.AND P0, PT, R37, UR29, PT ;  /* 0x0000001d25007c0c */ /* 0x000fe4000bf06270 */
[----:B------:R-:W-:Y:S01]  /*50790*/  @P1 LOP3.LUT R26, R26, 0x8000, RZ, 0xfc, !PT ;  /* 0x000080001a1a1812 */ /* 0x000fe200078efcff */
[----:B------:R-:W-:Y:S01]  /*507a0*/  VIADD R43, R44, UR48 ;  /* 0x000000302c2b7c36 */ /* 0x000fe20008000000 */
[----:B-1----:R-:W-:-:S03]  /*507b0*/  ISETP.LT.AND P1, PT, R51, UR52, !P0 ;  /* 0x0000003433007c0c */ /* 0x002fc6000c721270 */
[----:B------:R-:W-:Y:S01]  /*507c0*/  VIADD R42, R43, UR43 ;  /* 0x0000002b2b2a7c36 */ /* 0x000fe20008000000 */
[----:B------:R-:W-:Y:S03]  /*507d0*/  STL [R1+0x12d0], R52 ;  /* 0x0012d03401007387 */ /* 0x000fe60000100800 */
[----:B------:R-:W-:Y:S01]  /*507e0*/  VIADD R39, R42, UR57 ;  /* 0x000000392a277c36 */ /* 0x000fe20008000000 */
[----:B------:R-:W-:Y:S01]  /*507f0*/  STL [R1+0x12c4], R46 ;  /* 0x0012c42e01007387 */ /* 0x000fe20000100800 */
[----:B------:R-:W-:Y:S01]  /*50800*/  LOP3.LUT R26, R26, 0xffffbfff, RZ, 0xc0, !PT ;  /* 0xffffbfff1a1a7812 */ /* 0x000fe200078ec0ff */
[----:B------:R-:W-:Y:S02]  /*50810*/  VIADD R36, R252, 0x3 ;  /* 0x00000003fc247836 */ /* 0x000fe40000000000 */
[----:B------:R-:W-:Y:S01]  /*50820*/  STL [R1+0x12c0], R45 ;  /* 0x0012c02d01007387 */ /* 0x000fe20000100800 */
[----:B------:R-:W-:Y:S01]  /*50830*/  VIADD R38, R39, UR58 ;  /* 0x0000003a27267c36 */ /* 0x000fe20008000000 */
[----:B------:R-:W-:-:S02]  /*50840*/  @P1 LOP3.LUT R26, R26, 0x4000, RZ, 0xfc, !PT ;  /* 0x000040001a1a1812 */ /* 0x000fc400078efcff */
[----:B------:R-:W-:Y:S01]  /*50850*/  STL [R1+0x12bc], R44 ;  /* 0x0012bc2c01007387 */ /* 0x000fe20000100800 */
[----:B------:R-:W-:-:S03]  /*50860*/  ISETP.LT.AND P3, PT, R50, UR19, !P0 ;  /* 0x0000001332007c0c */ /* 0x000fc6000c761270 */
[----:B------:R-:W-:Y:S01]  /*50870*/  STL [R1+0x12b4], R43 ;  /* 0x0012b42b01007387 */ /* 0x000fe20000100800 */
[----:B------:R-:W-:Y:S02]  /*50880*/  ISETP.LT.AND P2, PT, R49, UR18, !P0 ;  /* 0x0000001231007c0c */ /* 0x000fe4000c741270 */
[----:B------:R-:W-:Y:S01]  /*50890*/  ISETP.LT.AND P1, PT, R48, UR16, !P0 ;  /* 0x0000001030007c0c */ /* 0x000fe2000c721270 */
[----:B------:R-:W-:Y:S01]  /*508a0*/  STL [R1+0x12ac], R42 ;  /* 0x0012ac2a01007387 */ /* 0x000fe20000100800 */
[----:B------:R-:W-:-:S03]  /*508b0*/  ISETP.GE.AND P0, PT, R36, UR5, PT ;  /* 0x0000000524007c0c */ /* 0x000fc6000bf06270 */
[----:B------:R-:W-:Y:S04]  /*508c0*/  STL [R1+0x12a4], R39 ;  /* 0x0012a42701007387 */ /* 0x000fe80000100800 */
[----:B------:R-:W-:Y:S04]  /*508d0*/  STL [R1+0x1284], R38 ;  /* 0x0012842601007387 */ /* 0x000fe80000100800 */
[----:B------:R-:W3:Y:S01]  /*508e0*/  LDL.LU R36, [R1+0x1c24] ;  /* 0x001c240001247983 */ /* 0x000ee20000300800 */
[----:B------:R-:W-:-:S04]  /*508f0*/  LOP3.LUT R26, R26, 0xffffdfff, RZ, 0xc0, !PT ;  /* 0xffffdfff1a1a7812 */ /* 0x000fc800078ec0ff */
[----:B------:R-:W-:-:S04]  /*50900*/  @P3 LOP3.LUT R26, R26, 0x2000, RZ, 0xfc, !PT ;  /* 0x000020001a1a3812 */ /* 0x000fc800078efcff */
[----:B------:R-:W-:-:S04]  /*50910*/  LOP3.LUT R26, R26, 0xffffefff, RZ, 0xc0, !PT ;  /* 0xffffefff1a1a7812 */ /* 0x000fc800078ec0ff */
[----:B------:R-:W-:-:S04]  /*50920*/  @P2 LOP3.LUT R26, R26, 0x1000, RZ, 0xfc, !PT ;  /* 0x000010001a1a2812 */ /* 0x000fc800078efcff */
[----:B------:R-:W-:-:S04]  /*50930*/  LOP3.LUT R26, R26, 0xfffff7ff, RZ, 0xc0, !PT ;  /* 0xfffff7ff1a1a7812 */ /* 0x000fc800078ec0ff */
[----:B------:R-:W-:Y:S02]  /*50940*/  @P1 LOP3.LUT R26, R26, 0x800, RZ, 0xfc, !PT ;  /* 0x000008001a1a1812 */ /* 0x000fe400078efcff */
[----:B------:R-:W-:Y:S02]  /*50950*/  ISETP.LT.AND P1, PT, R48, UR46, !P0 ;  /* 0x0000002e30007c0c */ /* 0x000fe4000c721270 */
[----:B------:R-:W-:Y:S02]  /*50960*/  ISETP.LT.AND P3, PT, R51, UR54, !P0 ;  /* 0x0000003633007c0c */ /* 0x000fe4000c761270 */
[----:B------:R-:W-:Y:S02]  /*50970*/  LOP3.LUT R26, R26, 0xffffff7f, RZ, 0xc0, !PT ;  /* 0xffffff7f1a1a7812 */ /* 0x000fe400078ec0ff */
[----:B------:R-:W-:-:S07]  /*50980*/  ISETP.LT.AND P2, PT, R50, UR39, !P0 ;  /* 0x0000002732007c0c */ /* 0x000fce000c741270 */
[----:B------:R-:W-:-:S04]  /*50990*/  @P1 LOP3.LUT R26, R26, 0x80, RZ, 0xfc, !PT ;  /* 0x000000801a1a1812 */ /* 0x000fc800078efcff */
[----:B------:R-:W-:Y:S01]  /*509a0*/  LOP3.LUT R26, R26, 0xfffffbff, RZ, 0xc0, !PT ;  /* 0xfffffbff1a1a7812 */ /* 0x000fe200078ec0ff */
[----:B------:R-:W-:-:S03]  /*509b0*/  VIADD R31, R252, 0x2 ;  /* 0x00000002fc1f7836 */ /* 0x000fc60000000000 */
[----:B------:R-:W-:Y:S02]  /*509c0*/  @P3 LOP3.LUT R26, R26, 0x400, RZ, 0xfc, !PT ;  /* 0x000004001a1a3812 */ /* 0x000fe400078efcff */
[----:B------:R-:W-:Y:S02]  /*509d0*/  ISETP.LT.AND P1, PT, R49, UR38, !P0 ;  /* 0x0000002631007c0c */ /* 0x000fe4000c721270 */
[----:B------:R-:W-:Y:S02]  /*509e0*/  LOP3.LUT R26, R26, 0xfffffdff, RZ, 0xc0, !PT ;  /* 0xfffffdff1a1a7812 */ /* 0x000fe400078ec0ff */
[----:B------:R-:W-:Y:S02]  /*509f0*/  ISETP.GE.AND P0, PT, R31, UR7, PT ;  /* 0x000000071f007c0c */ /* 0x000fe4000bf06270 */
[----:B------:R-:W-:Y:S02]  /*50a00*/  @P2 LOP3.LUT R26, R26, 0x200, RZ, 0xfc, !PT ;  /* 0x000002001a1a2812 */ /* 0x000fe400078efcff */
[----:B------:R-:W-:-:S02]  /*50a10*/  ISETP.LT.AND P3, PT, R51, UR37, !P0 ;  /* 0x0000002533007c0c */ /* 0x000fc4000c761270 */
[----:B------:R-:W-:-:S04]  /*50a20*/  LOP3.LUT R26, R26, 0xfffffeff, RZ, 0xc0, !PT ;  /* 0xfffffeff1a1a7812 */ /* 0x000fc800078ec0ff */
[----:B------:R-:W-:Y:S02]  /*50a30*/  @P1 LOP3.LUT R26, R26, 0x100, RZ, 0xfc, !PT ;  /* 0x000001001a1a1812 */ /* 0x000fe400078efcff */
[----:B------:R-:W-:Y:S02]  /*50a40*/  ISETP.LT.AND P2, PT, R50, UR63, !P0 ;  /* 0x0000003f32007c0c */ /* 0x000fe4000c741270 */
[----:B------:R-:W-:-:S04]  /*50a50*/  LOP3.LUT R26, R26, 0xffffffbf, RZ, 0xc0, !PT ;  /* 0xffffffbf1a1a7812 */ /* 0x000fc800078ec0ff */
        /* <DEDUP_REMOVED lines=11> */
[----:B------:R-:W-:Y:S01]  /*50b10*/  ISETP.LT.AND P0, PT, R50, UR64, !P2 ;  /* 0x0000004032007c0c */ /* 0x000fe2000d701270 */
[----:B------:R-:W-:Y:S01]  /*50b20*/  VIADD R37, R38, UR60 ;  /* 0x0000003c26257c36 */ /* 0x000fe20008000000 */
[----:B------:R-:W-:Y:S01]  /*50b30*/  ISETP.LT.AND P1, PT, R51, UR65, !P2 ;  /* 0x0000004133007c0c */ /* 0x000fe2000d721270 */
[----:B------:R-:W-:-:S03]  /*50b40*/  VIADD R47, R252, 0x82 ;  /* 0x00000082fc2f7836 */ /* 0x000fc60000000000 */
[----:B------:R1:W-:Y:S01]  /*50b50*/  STL [R1+0x1280], R37 ;  /* 0x0012802501007387 */ /* 0x0003e20000100800 */
[----:B------:R-:W-:Y:S01]  /*50b60*/  LOP3.LUT R26, R26, 0xfffffffe, RZ, 0xc0, !PT ;  /* 0xfffffffe1a1a7812 */ /* 0x000fe200078ec0ff */
[----:B-1----:R-:W-:-:S05]  /*50b70*/  VIADD R37, R37, UR66 ;  /* 0x0000004225257c36 */ /* 0x002fca0008000000 */
[----:B------:R-:W-:Y:S01]  /*50b80*/  @P0 LOP3.LUT R25, R25, 0x10, RZ, 0xfc, !PT ;  /* 0x0000001019190812 */ /* 0x000fe200078efcff */
[----:B------:R-:W-:Y:S01]  /*50b90*/  VIADD R31, R37, UR56 ;  /* 0x00000038251f7c36 */ /* 0x000fe20008000000 */
[----:B------:R-:W-:-:S03]  /*50ba0*/  @P1 LOP3.LUT R26, R26, 0x1, RZ, 0xfc, !PT ;  /* 0x000000011a1a1812 */ /* 0x000fc600078efcff */
[----:B------:R-:W-:Y:S01]  /*50bb0*/  VIADD R30, R31, UR69 ;  /* 0x000000451f1e7c36 */ /* 0x000fe20008000000 */
[----:B------:R1:W-:Y:S01]  /*50bc0*/  STL [R1+0x1270], R37 ;  /* 0x0012702501007387 */ /* 0x0003e20000100800 */
[----:B------:R-:W-:-:S03]  /*50bd0*/  LOP3.LUT R26, R26, 0xfffffffb, RZ, 0xc0, !PT ;  /* 0xfffffffb1a1a7812 */ /* 0x000fc600078ec0ff */
[----:B------:R-:W-:Y:S04]  /*50be0*/  STL [R1+0x126c], R31 ;  /* 0x00126c1f01007387 */ /* 0x000fe80000100800 */
[----:B------:R-:W-:Y:S01]  /*50bf0*/  STL [R1+0x143c], R30 ;  /* 0x00143c1e01007387 */ /* 0x000fe20000100800 */
[----:B------:R-:W-:Y:S02]  /*50c00*/  ISETP.GE.AND P5, PT, R252, UR55, PT ;  /* 0x00000037fc007c0c */ /* 0x000fe4000bfa6270 */
[----:B------:R-:W-:Y:S02]  /*50c10*/  ISETP.LT.AND P1, PT, R49, UR17, !P2 ;  /* 0x0000001131007c0c */ /* 0x000fe4000d721270 */
[----:B------:R-:W-:Y:S02]  /*50c20*/  ISETP.LT.AND P3, PT, R51, UR59, !P5 ;  /* 0x0000003b33007c0c */ /* 0x000fe4000ef61270 */
[----:B------:R-:W-:-:S02]  /*50c30*/  ISETP.LT.AND P4, PT, R50, UR61, !P5 ;  /* 0x0000003d32007c0c */ /* 0x000fc4000ef81270 */
[----:B------:R-:W-:Y:S02]  /*50c40*/  ISETP.LT.AND P2, PT, R48, UR23, !P2 ;  /* 0x0000001730007c0c */ /* 0x000fe4000d741270 */
[----:B------:R-:W-:Y:S02]  /*50c50*/  ISETP.LT.AND P5, PT, R49, UR67, !P5 ;  /* 0x0000004331007c0c */ /* 0x000fe4000efa1270 */
[----:B---3--:R-:W-:-:S04]  /*50c60*/  ISETP.GE.AND P6, PT, R47, R36, PT ;  /* 0x000000242f00720c */ /* 0x008fc80003fc6270 */
[----:B------:R-:W-:-:S13]  /*50c70*/  ISETP.LT.AND P0, PT, R49, UR44, !P6 ;  /* 0x0000002c31007c0c */ /* 0x000fda000f701270 */
[----:B------:R-:W-:Y:S02]  /*50c80*/  @P0 LOP3.LUT R26, R26, 0x4, RZ, 0xfc, !PT ;  /* 0x000000041a1a0812 */ /* 0x000fe400078efcff */
[----:B------:R-:W-:Y:S02]  /*50c90*/  ISETP.LT.AND P0, PT, R48, UR42, !P6 ;  /* 0x0000002a30007c0c */ /* 0x000fe4000f701270 */
[----:B------:R-:W-:-:S11]  /*50ca0*/  LOP3.LUT R26, R26, 0xfffffffd, RZ, 0xc0, !PT ;  /* 0xfffffffd1a1a7812 */ /* 0x000fd600078ec0ff */
[----:B------:R-:W-:Y:S02]  /*50cb0*/  @P0 LOP3.LUT R26, R26, 0x2, RZ, 0xfc, !PT ;  /* 0x000000021a1a0812 */ /* 0x000fe400078efcff */
[C---:B------:R-:W-:Y:S01]  /*50cc0*/  LOP3.LUT P0, RZ, R25.reuse, 0x10, RZ, 0xc0, !PT ;  /* 0x0000001019ff7812 */ /* 0x040fe2000780c0ff */
[----:B------:R-:W3:Y:S01]  /*50cd0*/  LDL.LU R42, [R1+0xe04] ;  /* 0x000e0400012a7983 */ /* 0x000ee20000300800 */
[----:B------:R-:W-:-:S03]  /*50ce0*/  LOP3.LUT R25, R25, 0xfbffffff, RZ, 0xc0, !PT ;  /* 0xfbffffff19197812 */ /* 0x000fc600078ec0ff */
[----:B--2---:R-:W-:Y:S01]  /*50cf0*/  STSM.16.M88.4 [R27+0x200], R32 ;  /* 0x000200201b007844 */ /* 0x004fe20000000200 */
[----:B------:R-:W-:Y:S01]  /*50d00*/  IMAD.MOV.U32 R50, RZ, RZ, R101 ;  /* 0x000000ffff327224 */ /* 0x000fe200078e0065 */
[----:B------:R-:W2:Y:S01]  /*50d10*/  LDCU UR6, c[0x0][0x3b8] ;  /* 0x00007700ff0677ac */ /* 0x000ea20008000800 */
[----:B------:R-:W-:Y:S01]  /*50d20*/  IMAD.MOV.U32 R51, RZ, RZ, R103 ;  /* 0x000000ffff337224 */ /* 0x000fe200078e0067 */
[----:B------:R-:W3:Y:S01]  /*50d30*/  LDL.LU R43, [R1+0xe0c] ;  /* 0x000e0c00012b7983 */ /* 0x000ee20000300800 */
[----:B------:R-:W-:-:S03]  /*50d40*/  IMAD.MOV.U32 R54, RZ, RZ, R189 ;  /* 0x000000ffff367224 */ /* 0x000fc600078e00bd */
[----:B------:R-:W-:Y:S01]  /*50d50*/  @P0 LOP3.LUT R25, R25, 0x4000000, RZ, 0xfc, !PT ;  /* 0x0400000019190812 */ /* 0x000fe200078efcff */
[----:B------:R-:W-:Y:S01]  /*50d60*/  IMAD.MOV.U32 R55, RZ, RZ, R191 ;  /* 0x000000ffff377224 */ /* 0x000fe200078e00bf */
[----:B------:R-:W4:Y:S01]  /*50d70*/  LDL.LU R36, [R1+0xbc4] ;  /* 0x000bc40001247983 */ /* 0x000f220000300800 */
[----:B------:R-:W-:Y:S01]  /*50d80*/  BAR.SYNC.DEFER_BLOCKING 0x0 ;  /* 0x0000000000007b1d */ /* 0x000fe20000010000 */
[C---:B------:R-:W-:Y:S02]  /*50d90*/  LOP3.LUT P0, RZ, R0.reuse, 0x8, RZ, 0xc0, !PT ;  /* 0x0000000800ff7812 */ /* 0x040fe4000780c0ff */
[----:B------:R-:W-:-:S03]  /*50da0*/  LOP3.LUT R0, R0, 0xffffffef, RZ, 0xc0, !PT ;  /* 0xffffffef00007812 */ /* 0x000fc600078ec0ff */
[----:B------:R-:W3:Y:S01]  /*50db0*/  LDCU UR5, c[0x0][0x3b8] ;  /* 0x00007700ff0577ac */ /* 0x000ee20008000800 */
[----:B------:R-:W-:Y:S01]  /*50dc0*/  @P6 LOP3.LUT R0, R0, 0x10, RZ, 0xfc, !PT ;  /* 0x0000001000006812 */ /* 0x000fe200078efcff */
[----:B-1----:R-:W4:Y:S01]  /*50dd0*/  LDL.LU R37, [R1+0xbcc] ;  /* 0x000bcc0001257983 */ /* 0x002f220000300800 */
[----:B--2---:R-:W-:Y:S01]  /*50de0*/  IMAD R191, R252, UR6, RZ ;  /* 0x00000006fcbf7c24 */ /* 0x004fe2000f8e02ff */
[----:B------:R-:W1:Y:S01]  /*50df0*/  LDCU UR4, c[0x0][0x3b8] ;  /* 0x00007700ff0477ac */ /* 0x000e620008000800 */
[----:B------:R-:W-:Y:S01]  /*50e00*/  LOP3.LUT P6, RZ, R26, 0x8, RZ, 0xc0, !PT ;  /* 0x000000081aff7812 */ /* 0x000fe200078cc0ff */
[----:B------:R-:W4:Y:S01]  /*50e10*/  LDL.LU R38, [R1+0xc54] ;  /* 0x000c540001267983 */ /* 0x000f220000300800 */
[----:B------:R-:W2:Y:S03]  /*50e20*/  LDCU UR6, c[0x0][0x3b8] ;  /* 0x00007700ff0677ac */ /* 0x000ea60008000800 */
[----:B------:R-:W4:Y:S04]  /*50e30*/  LDL.LU R39, [R1+0xc5c] ;  /* 0x000c5c0001277983 */ /* 0x000f280000300800 */
[----:B------:R-:W1:Y:S04]  /*50e40*/  LDS.128 R44, [R28] ;  /* 0x000000001c2c7984 */ /* 0x000e680000000c00 */
[----:B------:R-:W2:Y:S01]  /*50e50*/  LDS.128 R32, [R28+0x400] ;  /* 0x000400001c207984 */ /* 0x000ea20000000c00 */
[----:B------:R-:W-:Y:S06]  /*50e60*/  BAR.SYNC.DEFER_BLOCKING 0x0 ;  /* 0x0000000000007b1d */ /* 0x000fec0000010000 */
[----:B-1----:R-:W-:Y:S04]  /*50e70*/  STL.64 [R1+0x3c0], R44 ;  /* 0x0003c02c01007387 */ /* 0x002fe80000100a00 */
[----:B------:R-:W-:Y:S04]  /*50e80*/  STL.64 [R1+0x3c8], R46 ;  /* 0x0003c82e01007387 */ /* 0x000fe80000100a00 */
[----:B--2---:R1:W-:Y:S04]  /*50e90*/  STL.64 [R1+0x940], R32 ;  /* 0x0009402001007387 */ /* 0x0043e80000100a00 */
[----:B------:R2:W-:Y:S04]  /*50ea0*/  STL.64 [R1+0x948], R34 ;  /* 0x0009482201007387 */ /* 0x0005e80000100a00 */
[----:B-1----:R-:W4:Y:S04]  /*50eb0*/  LDL.LU R32, [R1+0x9f0] ;  /* 0x0009f00001207983 */ /* 0x002f280000300800 */
[----:B------:R-:W4:Y:S04]  /*50ec0*/  LDL.LU R33, [R1+0x9f8] ;  /* 0x0009f80001217983 */ /* 0x000f280000300800 */
[----:B--2---:R-:W2:Y:S04]  /*50ed0*/  LDL.LU R34, [R1+0x820] ;  /* 0x0008200001227983 */ /* 0x004ea80000300800 */
[----:B------:R-:W2:Y:S04]  /*50ee0*/  LDL.LU R35, [R1+0x828] ;  /* 0x0008280001237983 */ /* 0x000ea80000300800 */
[----:B---3--:R-:W-:Y:S04]  /*50ef0*/  STSM.16.M88.4 [R27], R40 ;  /* 0x000000281b007844 */ /* 0x008fe80000000200 */
[----:B----4-:R1:W-:Y:S01]  /*50f00*/  STSM.16.M88.4 [R27+0x200], R36 ;  /* 0x000200241b007844 */ /* 0x0103e20000000200 */
[----:B------:R-:W-:Y:S06]  /*50f10*/  BAR.SYNC.DEFER_BLOCKING 0x0 ;  /* 0x0000000000007b1d */ /* 0x000fec0000010000 */
[----:B-1----:R-:W3:Y:S04]  /*50f20*/  LDL.LU R36, [R1+0x6d0] ;  /* 0x0006d00001247983 */ /* 0x002ee80000300800 */
[----:B------:R-:W3:Y:S04]  /*50f30*/  LDL.LU R37, [R1+0x6d8] ;  /* 0x0006d80001257983 */ /* 0x000ee80000300800 */
[----:B------:R-:W3:Y:S04]  /*50f40*/  LDL.LU R38, [R1+0x5c0] ;  /* 0x0005c00001267983 */ /* 0x000ee80000300800 */
[----:B------:R-:W3:Y:S04]  /*50f50*/  LDL.LU R39, [R1+0x5c8] ;  /* 0x0005c80001277983 */ /* 0x000ee80000300800 */
[----:B------:R-:W1:Y:S04]  /*50f60*/  LDS.128 R44, [R28] ;  /* 0x000000001c2c7984 */ /* 0x000e680000000c00 */
[----:B------:R-:W4:Y:S01]  /*50f70*/  LDS.128 R40, [R28+0x400] ;  /* 0x000400001c287984 */ /* 0x000f220000000c00 */
[----:B------:R-:W-:Y:S06]  /*50f80*/  BAR.SYNC.DEFER_BLOCKING 0x0 ;  /* 0x0000000000007b1d */ /* 0x000fec0000010000 */
[----:B-1----:R-:W-:Y:S04]  /*50f90*/  STL.64 [R1+0x110], R44 ;  /* 0x0001102c01007387 */ /* 0x002fe80000100a00 */
[----:B------:R-:W-:Y:S04]  /*50fa0*/  STL.64 [R1+0x118], R46 ;  /* 0x0001182e01007387 */ /* 0x000fe80000100a00 */
[----:B----4-:R-:W-:Y:S04]  /*50fb0*/  STL.64 [R1+0x810], R40 ;  /* 0x0008102801007387 */ /* 0x010fe80000100a00 */
[----:B--2---:R1:W-:Y:S04]  /*50fc0*/  STSM.16.M88.4 [R27], R32 ;  /* 0x000000201b007844 */ /* 0x0043e80000000200 */
[----:B------:R-:W-:Y:S04]  /*50fd0*/  STL.64 [R1+0x818], R42 ;  /* 0x0008182a01007387 */ /* 0x000fe80000100a00 */
[----:B-1----:R-:W2:Y:S04]  /*50fe0*/  LDL.LU R32, [R1+0x470] ;  /* 0x0004700001207983 */ /* 0x002ea80000300800 */
[----:B------:R-:W2:Y:S04]  /*50ff0*/  LDL.LU R33, [R1+0x478] ;  /* 0x0004780001217983 */ /* 0x000ea80000300800 */
[----:B------:R-:W2:Y:S04]  /*51000*/  LDL.LU R34, [R1+0xf0] ;  /* 0x0000f00001227983 */ /* 0x000ea80000300800 */
[----:B------:R-:W2:Y:S04]  /*51010*/  LDL.LU R35, [R1+0xf8] ;  /* 0x0000f80001237983 */ /* 0x000ea80000300800 */
[----:B---3--:R-:W-:Y:S01]  /*51020*/  STSM.16.M88.4 [R27+0x200], R36 ;  /* 0x000200241b007844 */ /* 0x008fe20000000200 */
[----:B------:R-:W-:Y:S06]  /*51030*/  BAR.SYNC.DEFER_BLOCKING 0x0 ;  /* 0x0000000000007b1d */ /* 0x000fec0000010000 */
[----:B------:R-:W1:Y:S04]  /*51040*/  LDS.128 R40, [R28] ;  /* 0x000000001c287984 */ /* 0x000e680000000c00 */
[----:B------:R-:W3:Y:S01]  /*51050*/  LDS.128 R36, [R28+0x400] ;  /* 0x000400001c247984 */ /* 0x000ee20000000c00 */
[----:B------:R-:W-:Y:S06]  /*51060*/  BAR.SYNC.DEFER_BLOCKING 0x0 ;  /* 0x0000000000007b1d */ /* 0x000fec0000010000 */
[----:B-1----:R1:W-:Y:S04]  /*51070*/  STL.64 [R1+0xc50], R40 ;  /* 0x000c502801007387 */ /* 0x0023e80000100a00 */
[----:B------:R4:W-:Y:S04]  /*51080*/  STL.64 [R1+0xc58], R42 ;  /* 0x000c582a01007387 */ /* 0x0009e80000100a00 */
[----:B---3--:R3:W-:Y:S04]  /*51090*/  STL.64 [R1+0xfe0], R36 ;  /* 0x000fe02401007387 */ /* 0x0087e80000100a00 */
[----:B------:R2:W-:Y:S04]  /*510a0*/  STL.64 [R1+0xfe8], R38 ;  /* 0x000fe82601007387 */ /* 0x0005e80000100a00 */
[----:B-1----:R-:W3:Y:S04]  /*510b0*/  LDL.LU R40, [R1+0x420] ;  /* 0x0004200001287983 */ /* 0x002ee80000300800 */
[----:B------:R-:W3:Y:S04]  /*510c0*/  LDL.LU R41, [R1+0x428] ;  /* 0x0004280001297983 */ /* 0x000ee80000300800 */
[----:B----4-:R-:W4:Y:S04]  /*510d0*/  LDL.LU R42, [R1+0xef0] ;  /* 0x000ef000012a7983 */ /* 0x010f280000300800 */
[----:B------:R-:W4:Y:S01]  /*510e0*/  LDL.LU R43, [R1+0xef8] ;  /* 0x000ef800012b7983 */ /* 0x000f220000300800 */
[----:B------:R-:W-:-:S02]  /*510f0*/  IMAD.MOV.U32 R44, RZ, RZ, R204 ;  /* 0x000000ffff2c7224 */ /* 0x000fc400078e00cc */
[----:B------:R-:W-:Y:S02]  /*51100*/  IMAD.MOV.U32 R45, RZ, RZ, R206 ;  /* 0x000000ffff2d7224 */ /* 0x000fe400078e00ce */
[----:B------:R-:W-:Y:S02]  /*51110*/  IMAD.MOV.U32 R46, RZ, RZ, R84 ;  /* 0x000000ffff2e7224 */ /* 0x000fe400078e0054 */
[----:B------:R-:W-:Y:S01]  /*51120*/  IMAD.MOV.U32 R47, RZ, RZ, R86 ;  /* 0x000000ffff2f7224 */ /* 0x000fe200078e0056 */
[----:B--2---:R-:W-:Y:S04]  /*51130*/  STSM.16.M88.4 [R27], R32 ;  /* 0x000000201b007844 */ /* 0x004fe80000000200 */
[----:B------:R-:W-:Y:S01]  /*51140*/  STSM.16.M88.4 [R27+0x200], R44 ;  /* 0x0002002c1b007844 */ /* 0x000fe20000000200 */
[----:B------:R-:W-:Y:S06]  /*51150*/  BAR.SYNC.DEFER_BLOCKING 0x0 ;  /* 0x0000000000007b1d */ /* 0x000fec0000010000 */
[----:B------:R-:W1:Y:S04]  /*51160*/  LDS.128 R44, [R28] ;  /* 0x000000001c2c7984 */ /* 0x000e680000000c00 */
[----:B------:R-:W2:Y:S01]  /*51170*/  LDS.128 R32, [R28+0x400] ;  /* 0x000400001c207984 */ /* 0x000ea20000000c00 */
[----:B---3--:R-:W-:-:S02]  /*51180*/  IMAD.MOV.U32 R36, RZ, RZ, R132 ;  /* 0x000000ffff247224 */ /* 0x008fc400078e0084 */
[----:B------:R-:W-:Y:S02]  /*51190*/  IMAD.MOV.U32 R37, RZ, RZ, R134 ;  /* 0x000000ffff257224 */ /* 0x000fe400078e0086 */
[----:B------:R-:W-:Y:S02]  /*511a0*/  IMAD.MOV.U32 R38, RZ, RZ, R172 ;  /* 0x000000ffff267224 */ /* 0x000fe400078e00ac */
[----:B------:R-:W-:Y:S01]  /*511b0*/  IMAD.MOV.U32 R39, RZ, RZ, R174 ;  /* 0x000000ffff277224 */ /* 0x000fe200078e00ae */
[----:B------:R-:W-:Y:S06]  /*511c0*/  BAR.SYNC.DEFER_BLOCKING 0x0 ;  /* 0x0000000000007b1d */ /* 0x000fec0000010000 */
[----:B-1----:R-:W-:Y:S04]  /*511d0*/  STL.64 [R1+0xbc0], R44 ;  /* 0x000bc02c01007387 */ /* 0x002fe80000100a00 */
[----:B------:R-:W-:Y:S04]  /*511e0*/  STL.64 [R1+0xbc8], R46 ;  /* 0x000bc82e01007387 */ /* 0x000fe80000100a00 */
[----:B--2---:R1:W-:Y:S04]  /*511f0*/  STL.64 [R1+0xff0], R32 ;  /* 0x000ff02001007387 */ /* 0x0043e80000100a00 */
[----:B------:R2:W-:Y:S04]  /*51200*/  STL.64 [R1+0xff8], R34 ;  /* 0x000ff82201007387 */ /* 0x0005e80000100a00 */
[----:B------:R-:W-:Y:S04]  /*51210*/  STSM.16.M88.4 [R27], R36 ;  /* 0x000000241b007844 */ /* 0x000fe80000000200 */
[----:B-1----:R-:W3:Y:S04]  /*51220*/  LDL.LU R32, [R1+0xae0] ;  /* 0x000ae00001207983 */ /* 0x002ee80000300800 */
[----:B------:R-:W3:Y:S04]  /*51230*/  LDL.LU R33, [R1+0xae8] ;  /* 0x000ae80001217983 */ /* 0x000ee80000300800 */
[----:B--2---:R-:W3:Y:S04]  /*51240*/  LDL.LU R34, [R1+0xdf0] ;  /* 0x000df00001227983 */ /* 0x004ee80000300800 */
[----:B------:R-:W3:Y:S04]  /*51250*/  LDL.LU R35, [R1+0xdf8] ;  /* 0x000df80001237983 */ /* 0x000ee80000300800 */
        /* <DEDUP_REMOVED lines=9> */
[----:B-1----:R-:W-:Y:S04]  /*512f0*/  STL.64 [R1+0xac0], R44 ;  /* 0x000ac02c01007387 */ /* 0x002fe80000100a00 */
[----:B------:R-:W-:Y:S04]  /*51300*/  STL.64 [R1+0xac8], R46 ;  /* 0x000ac82e01007387 */ /* 0x000fe80000100a00 */
[----:B----4-:R1:W-:Y:S04]  /*51310*/  STL.64 [R1+0xfd0], R36 ;  /* 0x000fd02401007387 */ /* 0x0103e80000100a00 */
[----:B------:R4:W-:Y:S04]  /*51320*/  STL.64 [R1+0xfd8], R38 ;  /* 0x000fd82601007387 */ /* 0x0009e80000100a00 */
[----:B-1----:R-:W2:Y:S04]  /*51330*/  LDL.LU R36, [R1+0x9f4] ;  /* 0x0009f40001247983 */ /* 0x002ea80000300800 */
[----:B------:R-:W2:Y:S04]  /*51340*/  LDL.LU R37, [R1+0x9fc] ;  /* 0x0009fc0001257983 */ /* 0x000ea80000300800 */
[----:B----4-:R-:W4:Y:S04]  /*51350*/  LDL.LU R38, [R1+0x824] ;  /* 0x0008240001267983 */ /* 0x010f280000300800 */
[----:B------:R-:W4:Y:S04]  /*51360*/  LDL.LU R39, [R1+0x82c] ;  /* 0x00082c0001277983 */ /* 0x000f280000300800 */
[----:B---3--:R1:W-:Y:S04]  /*51370*/  STSM.16.M88.4 [R27], R32 ;  /* 0x000000201b007844 */ /* 0x0083e80000000200 */
[----:B-1----:R-:W3:Y:S04]  /*51380*/  LDL.LU R32, [R1+0x6d4] ;  /* 0x0006d40001207983 */ /* 0x002ee80000300800 */
[----:B------:R-:W3:Y:S04]  /*51390*/  LDL.LU R33, [R1+0x6dc] ;  /* 0x0006dc0001217983 */ /* 0x000ee80000300800 */
[----:B------:R-:W3:Y:S04]  /*513a0*/  LDL.LU R34, [R1+0x5c4] ;  /* 0x0005c40001227983 */ /* 0x000ee80000300800 */
[----:B------:R-:W3:Y:S04]  /*513b0*/  LDL.LU R35, [R1+0x5cc] ;  /* 0x0005cc0001237983 */ /* 0x000ee80000300800 */
[----:B--2---:R-:W-:Y:S01]  /*513c0*/  STSM.16.M88.4 [R27+0x200], R40 ;  /* 0x000200281b007844 */ /* 0x004fe20000000200 */
[----:B------:R-:W-:Y:S06]  /*513d0*/  BAR.SYNC.DEFER_BLOCKING 0x0 ;  /* 0x0000000000007b1d */ /* 0x000fec0000010000 */
[----:B------:R-:W1:Y:S04]  /*513e0*/  LDS.128 R44, [R28] ;  /* 0x000000001c2c7984 */ /* 0x000e680000000c00 */
[----:B------:R-:W2:Y:S01]  /*513f0*/  LDS.128 R40, [R28+0x400] ;  /* 0x000400001c287984 */ /* 0x000ea20000000c00 */
[----:B------:R-:W-:Y:S06]  /*51400*/  BAR.SYNC.DEFER_BLOCKING 0x0 ;  /* 0x0000000000007b1d */ /* 0x000fec0000010000 */
[----:B-1----:R-:W-:Y:S04]  /*51410*/  STL.64 [R1+0x6d0], R44 ;  /* 0x0006d02c01007387 */ /* 0x002fe80000100a00 */
[----:B------:R-:W-:Y:S04]  /*51420*/  STL.64 [R1+0x6d8], R46 ;  /* 0x0006d82e01007387 */ /* 0x000fe80000100a00 */
[----:B--2---:R-:W-:Y:S04]  /*51430*/  STL.64 [R1+0xfc0], R40 ;  /* 0x000fc02801007387 */ /* 0x004fe80000100a00 */
[----:B----4-:R1:W-:Y:S04]  /*51440*/  STSM.16.M88.4 [R27], R36 ;  /* 0x000000241b007844 */ /* 0x0103e80000000200 */
        /* <DEDUP_REMOVED lines=10> */
[----:B-1----:R-:W-:Y:S04]  /*514f0*/  STL.64 [R1+0x5c0], R44 ;  /* 0x0005c02c01007387 */ /* 0x002fe80000100a00 */
[----:B------:R-:W-:Y:S04]  /*51500*/  STL.64 [R1+0x5c8], R46 ;  /* 0x0005c82e01007387 */ /* 0x000fe80000100a00 */
[----:B---3--:R-:W-:Y:S04]  /*51510*/  STL.64 [R1+0xe10], R40 ;  /* 0x000e102801007387 */ /* 0x008fe80000100a00 */
[----:B------:R-:W-:Y:S01]  /*51520*/  STL.64 [R1+0xe18], R42 ;  /* 0x000e182a01007387 */ /* 0x000fe20000100a00 */
[----:B------:R-:W-:-:S02]  /*51530*/  IMAD.MOV.U32 R32, RZ, RZ, R205 ;  /* 0x000000ffff207224 */ /* 0x000fc400078e00cd */
[----:B------:R-:W-:Y:S02]  /*51540*/  IMAD.MOV.U32 R33, RZ, RZ, R207 ;  /* 0x000000ffff217224 */ /* 0x000fe400078e00cf */
[----:B------:R-:W-:Y:S02]  /*51550*/  IMAD.MOV.U32 R34, RZ, RZ, R85 ;  /* 0x000000ffff227224 */ /* 0x000fe400078e0055 */
[----:B------:R-:W-:Y:S01]  /*51560*/  IMAD.MOV.U32 R35, RZ, RZ, R87 ;  /* 0x000000ffff237224 */ /* 0x000fe200078e0057 */
[----:B--2---:R1:W-:Y:S04]  /*51570*/  STSM.16.M88.4 [R27], R36 ;  /* 0x000000241b007844 */ /* 0x0043e80000000200 */
[----:B-1----:R-:W2:Y:S04]  /*51580*/  LDL.LU R36, [R1+0x424] ;  /* 0x0004240001247983 */ /* 0x002ea80000300800 */
[----:B------:R-:W2:Y:S04]  /*51590*/  LDL.LU R37, [R1+0x42c] ;  /* 0x00042c0001257983 */ /* 0x000ea80000300800 */
[----:B------:R-:W2:Y:S04]  /*515a0*/  LDL.LU R38, [R1+0xef4] ;  /* 0x000ef40001267983 */ /* 0x000ea80000300800 */
[----:B------:R-:W2:Y:S04]  /*515b0*/  LDL.LU R39, [R1+0xefc] ;  /* 0x000efc0001277983 */ /* 0x000ea80000300800 */
[----:B------:R-:W-:Y:S01]  /*515c0*/  STSM.16.M88.4 [R27+0x200], R32 ;  /* 0x000200201b007844 */ /* 0x000fe20000000200 */
[----:B------:R-:W-:Y:S06]  /*515d0*/  BAR.SYNC.DEFER_BLOCKING 0x0 ;  /* 0x0000000000007b1d */ /* 0x000fec0000010000 */
[----:B------:R-:W1:Y:S04]  /*515e0*/  LDS.128 R44, [R28] ;  /* 0x000000001c2c7984 */ /* 0x000e680000000c00 */
[----:B------:R-:W3:Y:S04]  /*515f0*/  LDS.128 R32, [R28+0x400] ;  /* 0x000400001c207984 */ /* 0x000ee80000000c00 */
[----:B-1----:R-:W-:Y:S04]  /*51600*/  STL.64 [R1+0x470], R44 ;  /* 0x0004702c01007387 */ /* 0x002fe80000100a00 */
[----:B------:R-:W-:Y:S04]  /*51610*/  STL.64 [R1+0x478], R46 ;  /* 0x0004782e01007387 */ /* 0x000fe80000100a00 */
[----:B---3--:R1:W-:Y:S04]  /*51620*/  STL.64 [R1+0xe00], R32 ;  /* 0x000e002001007387 */ /* 0x0083e80000100a00 */
[----:B------:R3:W-:Y:S01]  /*51630*/  STL.64 [R1+0xe08], R34 ;  /* 0x000e082201007387 */ /* 0x0007e20000100a00 */
[----:B------:R-:W-:Y:S06]  /*51640*/  BAR.SYNC.DEFER_BLOCKING 0x0 ;  /* 0x0000000000007b1d */ /* 0x000fec0000010000 */
[----:B-1----:R-:W4:Y:S04]  /*51650*/  LDL.LU R32, [R1+0xae4] ;  /* 0x000ae40001207983 */ /* 0x002f280000300800 */
[----:B------:R-:W4:Y:S04]  /*51660*/  LDL.LU R33, [R1+0xaec] ;  /* 0x000aec0001217983 */ /* 0x000f280000300800 */
[----:B---3--:R-:W4:Y:S04]  /*51670*/  LDL.LU R34, [R1+0xdf4] ;  /* 0x000df40001227983 */ /* 0x008f280000300800 */
[----:B------:R-:W4:Y:S01]  /*51680*/  LDL.LU R35, [R1+0xdfc] ;  /* 0x000dfc0001237983 */ /* 0x000f220000300800 */
[----:B------:R-:W-:-:S02]  /*51690*/  IMAD.MOV.U32 R40, RZ, RZ, R133 ;  /* 0x000000ffff287224 */ /* 0x000fc400078e0085 */
[----:B------:R-:W-:Y:S02]  /*516a0*/  IMAD.MOV.U32 R41, RZ, RZ, R135 ;  /* 0x000000ffff297224 */ /* 0x000fe400078e0087 */
[----:B------:R-:W-:Y:S02]  /*516b0*/  IMAD.MOV.U32 R42, RZ, RZ, R173 ;  /* 0x000000ffff2a7224 */ /* 0x000fe400078e00ad */
[----:B------:R-:W-:-:S05]  /*516c0*/  IMAD.MOV.U32 R43, RZ, RZ, R175 ;  /* 0x000000ffff2b7224 */ /* 0x000fca00078e00af */
        /* <DEDUP_REMOVED lines=9> */
[----:B------:R-:W-:Y:S06]  /*51760*/  BAR.SYNC.DEFER_BLOCKING 0x0 ;  /* 0x0000000000007b1d */ /* 0x000fec0000010000 */
[----:B-1----:R-:W-:Y:S04]  /*51770*/  STL.64 [R1+0x420], R44 ;  /* 0x0004202c01007387 */ /* 0x002fe80000100a00 */
[----:B------:R-:W-:Y:S04]  /*51780*/  STL.64 [R1+0x428], R46 ;  /* 0x0004282e01007387 */ /* 0x000fe80000100a00 */
[----:B---3--:R-:W-:Y:S04]  /*51790*/  STL.64 [R1+0x9f0], R40 ;  /* 0x0009f02801007387 */ /* 0x008fe80000100a00 */
[----:B------:R-:W-:Y:S04]  /*517a0*/  STL.64 [R1+0x9f8], R42 ;  /* 0x0009f82a01007387 */ /* 0x000fe80000100a00 */
[----:B----4-:R1:W-:Y:S04]  /*517b0*/  STSM.16.M88.4 [R27], R32 ;  /* 0x000000201b007844 */ /* 0x0103e80000000200 */
[----:B-1----:R-:W3:Y:S04]  /*517c0*/  LDL.LU R32, [R1+0x9e0] ;  /* 0x0009e00001207983 */ /* 0x002ee80000300800 */
[----:B------:R-:W3:Y:S04]  /*517d0*/  LDL.LU R33, [R1+0x9e8] ;  /* 0x0009e80001217983 */ /* 0x000ee80000300800 */
[----:B------:R-:W3:Y:S04]  /*517e0*/  LDL.LU R34, [R1+0x800] ;  /* 0x0008000001227983 */ /* 0x000ee80000300800 */
[----:B------:R-:W3:Y:S04]  /*517f0*/  LDL.LU R35, [R1+0x808] ;  /* 0x0008080001237983 */ /* 0x000ee80000300800 */
[----:B--2---:R1:W-:Y:S01]  /*51800*/  STSM.16.M88.4 [R27+0x200], R36 ;  /* 0x000200241b007844 */ /* 0x0043e20000000200 */
        /* <DEDUP_REMOVED lines=10> */
[----:B----4-:R-:W-:Y:S04]  /*518b0*/  STL.64 [R1+0x820], R40 ;  /* 0x0008202801007387 */ /* 0x010fe80000100a00 */
[----:B------:R-:W-:Y:S04]  /*518c0*/  STL.64 [R1+0x828], R42 ;  /* 0x0008282a01007387 */ /* 0x000fe80000100a00 */
[----:B---3--:R1:W-:Y:S04]  /*518d0*/  STSM.16.M88.4 [R27], R32 ;  /* 0x000000201b007844 */ /* 0x0083e80000000200 */
        /* <DEDUP_REMOVED lines=17> */
[----:B------:R-:W3:Y:S01]  /*519f0*/  LDL.LU R33, [R1+0x268] ;  /* 0x0002680001217983 */ /* 0x000ee20000300800 */
[----:B------:R-:W-:-:S02]  /*51a00*/  IMAD.MOV.U32 R38, RZ, RZ, R88 ;  /* 0x000000ffff267224 */ /* 0x000fc400078e0058 */
[----:B------:R-:W-:-:S05]  /*51a10*/  IMAD.MOV.U32 R39, RZ, RZ, R90 ;  /* 0x000000ffff277224 */ /* 0x000fca00078e005a */
        /* <DEDUP_REMOVED lines=8> */
[----:B------:R-:W-:-:S02]  /*51aa0*/  IMAD.MOV.U32 R34, RZ, RZ, R176 ;  /* 0x000000ffff227224 */ /* 0x000fc400078e00b0 */
[----:B------:R-:W-:Y:S01]  /*51ab0*/  IMAD.MOV.U32 R35, RZ, RZ, R178 ;  /* 0x000000ffff237224 */ /* 0x000fe200078e00b2 */
        /* <DEDUP_REMOVED lines=219> */
[----:B----4-:R-:W-:Y:S04]  /*52870*/  STL.64 [R1], R40 ;  /* 0x0000002801007387 */ /* 0x010fe80000100a00 */
        /* <DEDUP_REMOVED lines=13> */
[----:B------:R-:W-:Y:S01]  /*52950*/  LDS.128 R244, [R28+0x400] ;  /* 0x000400001cf47984 */ /* 0x000fe20000000c00 */
[----:B------:R-:W-:Y:S06]  /*52960*/  BAR.SYNC.DEFER_BLOCKING 0x0 ;  /* 0x0000000000007b1d */ /* 0x000fec0000010000 */
[----:B---3--:R3:W-:Y:S04]  /*52970*/  STSM.16.M88.4 [R27], R32 ;  /* 0x000000201b007844 */ /* 0x0087e80000000200 */
[----:B---3--:R-:W3:Y:S04]  /*52980*/  LDL.LU R32, [R1+0x9c0] ;  /* 0x0009c00001207983 */ /* 0x008ee80000300800 */
[----:B------:R-:W3:Y:S04]  /*52990*/  LDL.LU R33, [R1+0x9c8] ;  /* 0x0009c80001217983 */ /* 0x000ee80000300800 */
[----:B------:R-:W3:Y:S04]  /*529a0*/  LDL.LU R34, [R1+0x7e0] ;  /* 0x0007e00001227983 */ /* 0x000ee80000300800 */
[----:B------:R-:W3:Y:S04]  /*529b0*/  LDL.LU R35, [R1+0x7e8] ;  /* 0x0007e80001237983 */ /* 0x000ee80000300800 */
        /* <DEDUP_REMOVED lines=18> */
[----:B------:R-:W1:Y:S04]  /*52ae0*/  LDS.128 R232, [R28] ;  /* 0x000000001ce87984 */ /* 0x000e680000000c00 */
[----:B------:R-:W-:Y:S01]  /*52af0*/  LDS.128 R228, [R28+0x400] ;  /* 0x000400001ce47984 */ /* 0x000fe20000000c00 */
[----:B------:R-:W-:Y:S01]  /*52b00*/  BAR.SYNC.DEFER_BLOCKING 0x0 ;  /* 0x0000000000007b1d */ /* 0x000fe20000010000 */
[----:B------:R-:W-:-:S02]  /*52b10*/  IMAD.MOV.U32 R38, RZ, RZ, R96 ;  /* 0x000000ffff267224 */ /* 0x000fc400078e0060 */
[----:B------:R-:W-:-:S03]  /*52b20*/  IMAD.MOV.U32 R39, RZ, RZ, R98 ;  /* 0x000000ffff277224 */ /* 0x000fc600078e0062 */
[----:B---3--:R3:W-:Y:S04]  /*52b30*/  STSM.16.M88.4 [R27], R32 ;  /* 0x000000201b007844 */ /* 0x0087e80000000200 */
[----:B---3--:R-:W3:Y:S04]  /*52b40*/  LDL.LU R32, [R1+0x300] ;  /* 0x0003000001207983 */ /* 0x008ee80000300800 */
[----:B------:R-:W3:Y:S04]  /*52b50*/  LDL.LU R33, [R1+0x308] ;  /* 0x0003080001217983 */ /* 0x000ee80000300800 */
[----:B--2---:R2:W-:Y:S01]  /*52b60*/  STSM.16.M88.4 [R27+0x200], R36 ;  /* 0x000200241b007844 */ /* 0x0045e20000000200 */
[----:B------:R-:W-:Y:S06]  /*52b70*/  BAR.SYNC.DEFER_BLOCKING 0x0 ;  /* 0x0000000000007b1d */ /* 0x000fec0000010000 */
[----:B--2---:R-:W2:Y:S04]  /*52b80*/  LDL.LU R36, [R1+0x560] ;  /* 0x0005600001247983 */ /* 0x004ea80000300800 */
[----:B------:R-:W2:Y:S04]  /*52b90*/  LDL.LU R37, [R1+0x568] ;  /* 0x0005680001257983 */ /* 0x000ea80000300800 */
[----:B------:R-:W2:Y:S04]  /*52ba0*/  LDL.LU R38, [R1+0xec0] ;  /* 0x000ec00001267983 */ /* 0x000ea80000300800 */
[----:B------:R-:W2:Y:S04]  /*52bb0*/  LDL.LU R39, [R1+0xec8] ;  /* 0x000ec80001277983 */ /* 0x000ea80000300800 */
[----:B------:R-:W1:Y:S04]  /*52bc0*/  LDS.128 R224, [R28] ;  /* 0x000000001ce07984 */ /* 0x000e680000000c00 */
[----:B------:R-:W-:Y:S01]  /*52bd0*/  LDS.128 R220, [R28+0x400] ;  /* 0x000400001cdc7984 */ /* 0x000fe20000000c00 */
[----:B------:R-:W-:-:S02]  /*52be0*/  IMAD.MOV.U32 R34, RZ, RZ, R184 ;  /* 0x000000ffff227224 */ /* 0x000fc400078e00b8 */
[----:B------:R-:W-:Y:S01]  /*52bf0*/  IMAD.MOV.U32 R35, RZ, RZ, R186 ;  /* 0x000000ffff237224 */ /* 0x000fe200078e00ba */
[----:B------:R-:W-:Y:S06]  /*52c00*/  BAR.SYNC.DEFER_BLOCKING 0x0 ;  /* 0x0000000000007b1d */ /* 0x000fec0000010000 */
[----:B---3--:R3:W-:Y:S04]  /*52c10*/  STSM.16.M88.4 [R27], R32 ;  /* 0x000000201b007844 */ /* 0x0087e80000000200 */
[----:B---3--:R-:W3:Y:S04]  /*52c20*/  LDL.LU R32, [R1+0xb40] ;  /* 0x000b400001207983 */ /* 0x008ee80000300800 */
[----:B------:R-:W3:Y:S04]  /*52c30*/  LDL.LU R33, [R1+0xb48] ;  /* 0x000b480001217983 */ /* 0x000ee80000300800 */
[----:B------:R-:W3:Y:S04]  /*52c40*/  LDL.LU R34, [R1+0xdc0] ;  /* 0x000dc00001227983 */ /* 0x000ee80000300800 */
[----:B------:R-:W3:Y:S04]  /*52c50*/  LDL.LU R35, [R1+0xdc8] ;  /* 0x000dc80001237983 */ /* 0x000ee80000300800 */
[----:B------:R-:W4:Y:S04]  /*52c60*/  LDL.LU R40, [R1+0xc00] ;  /* 0x000c000001287983 */ /* 0x000f280000300800 */
[----:B------:R-:W4:Y:S04]  /*52c70*/  LDL.LU R41, [R1+0xc08] ;  /* 0x000c080001297983 */ /* 0x000f280000300800 */
[----:B------:R-:W4:Y:S04]  /*52c80*/  LDL.LU R42, [R1+0xa60] ;  /* 0x000a6000012a7983 */ /* 0x000f280000300800 */
[----:B------:R-:W4:Y:S04]  /*52c90*/  LDL.LU R43, [R1+0xa68] ;  /* 0x000a6800012b7983 */ /* 0x000f280000300800 */
        /* <DEDUP_REMOVED lines=8> */
[----:B------:R-:W-:Y:S06]  /*52d20*/  BAR.SYNC.DEFER_BLOCKING 0x0 ;  /* 0x0000000000007b1d */ /* 0x000fec0000010000 */
[----:B---3--:R3:W-:Y:S04]  /*52d30*/  STSM.16.M88.4 [R27], R32 ;  /* 0x000000201b007844 */ /* 0x0087e80000000200 */
[----:B----4-:R-:W-:Y:S04]  /*52d40*/  STSM.16.M88.4 [R27+0x200], R40 ;  /* 0x000200281b007844 */ /* 0x010fe80000000200 */
[----:B---3--:R-:W3:Y:S01]  /*52d50*/  LDL.LU R32, [R1+0x6a4] ;  /* 0x0006a40001207983 */ /* 0x008ee20000300800 */
[----:B------:R-:W-:Y:S06]  /*52d60*/  BAR.SYNC.DEFER_BLOCKING 0x0 ;  /* 0x0000000000007b1d */ /* 0x000fec0000010000 */
[----:B------:R-:W3:Y:S04]  /*52d70*/  LDL.LU R33, [R1+0x6ac] ;  /* 0x0006ac0001217983 */ /* 0x000ee80000300800 */
[----:B------:R-:W3:Y:S04]  /*52d80*/  LDL.LU R34, [R1+0x554] ;  /* 0x0005540001227983 */ /* 0x000ee80000300800 */
[----:B------:R-:W3:Y:S04]  /*52d90*/  LDL.LU R35, [R1+0x55c] ;  /* 0x00055c0001237983 */ /* 0x000ee80000300800 */
[----:B------:R-:W4:Y:S04]  /*52da0*/  LDS.128 R208, [R28] ;  /* 0x000000001cd07984 */ /* 0x000f280000000c00 */
[----:B------:R-:W-:Y:S01]  /*52db0*/  LDS.128 R204, [R28+0x400] ;  /* 0x000400001ccc7984 */ /* 0x000fe20000000c00 */
[----:B------:R-:W-:Y:S06]  /*52dc0*/  BAR.SYNC.DEFER_BLOCKING 0x0 ;  /* 0x0000000000007b1d */ /* 0x000fec0000010000 */
[----:B--2---:R2:W-:Y:S04]  /*52dd0*/  STSM.16.M88.4 [R27], R36 ;  /* 0x000000241b007844 */ /* 0x0045e80000000200 */
[----:B--2---:R-:W2:Y:S04]  /*52de0*/  LDL.LU R36, [R1+0x444] ;  /* 0x0004440001247983 */ /* 0x004ea80000300800 */
[----:B------:R-:W2:Y:S04]  /*52df0*/  LDL.LU R37, [R1+0x44c] ;  /* 0x00044c0001257983 */ /* 0x000ea80000300800 */
[----:B------:R-:W2:Y:S04]  /*52e00*/  LDL.LU R38, [R1+0xc4] ;  /* 0x0000c40001267983 */ /* 0x000ea80000300800 */
[----:B------:R-:W2:Y:S04]  /*52e10*/  LDL.LU R39, [R1+0xcc] ;  /* 0x0000cc0001277983 */ /* 0x000ea80000300800 */
[----:B---3--:R3:W-:Y:S01]  /*52e20*/  STSM.16.M88.4 [R27+0x200], R32 ;  /* 0x000200201b007844 */ /* 0x0087e20000000200 */
[----:B------:R-:W-:Y:S06]  /*52e30*/  BAR.SYNC.DEFER_BLOCKING 0x0 ;  /* 0x0000000000007b1d */ /* 0x000fec0000010000 */
[----:B---3--:R-:W3:Y:S04]  /*52e40*/  LDL.LU R32, [R1+0x324] ;  /* 0x0003240001207983 */ /* 0x008ee80000300800 */
[----:B------:R-:W3:Y:S04]  /*52e50*/  LDL.LU R33, [R1+0x32c] ;  /* 0x00032c0001217983 */ /* 0x000ee80000300800 */
[----:B------:R-:W1:Y:S04]  /*52e60*/  LDS.128 R200, [R28] ;  /* 0x000000001cc87984 */ /* 0x000e680000000c00 */
[----:B------:R-:W-:Y:S01]  /*52e70*/  LDS.128 R196, [R28+0x400] ;  /* 0x000400001cc47984 */ /* 0x000fe20000000c00 */
[----:B------:R-:W-:Y:S06]  /*52e80*/  BAR.SYNC.DEFER_BLOCKING 0x0 ;  /* 0x0000000000007b1d */ /* 0x000fec0000010000 */
[----:B--2---:R2:W-:Y:S04]  /*52e90*/  STSM.16.M88.4 [R27], R36 ;  /* 0x000000241b007844 */ /* 0x0045e80000000200 */
[----:B--2---:R-:W2:Y:S04]  /*52ea0*/  LDL.LU R36, [R1+0x304] ;  /* 0x0003040001247983 */ /* 0x004ea80000300800 */
[----:B------:R-:W2:Y:S01]  /*52eb0*/  LDL.LU R37, [R1+0x30c] ;  /* 0x00030c0001257983 */ /* 0x000ea20000300800 */
[----:B------:R-:W-:-:S02]  /*52ec0*/  IMAD.MOV.U32 R34, RZ, RZ, R97 ;  /* 0x000000ffff227224 */ /* 0x000fc400078e0061 */
[----:B------:R-:W-:Y:S02]  /*52ed0*/  IMAD.MOV.U32 R35, RZ, RZ, R99 ;  /* 0x000000ffff237224 */ /* 0x000fe400078e0063 */
[----:B------:R-:W-:Y:S02]  /*52ee0*/  IMAD.MOV.U32 R38, RZ, RZ, R185 ;  /* 0x000000ffff267224 */ /* 0x000fe400078e00b9 */
[----:B------:R-:W-:Y:S01]  /*52ef0*/  IMAD.MOV.U32 R39, RZ, RZ, R187 ;  /* 0x000000ffff277224 */ /* 0x000fe200078e00bb */
[----:B---3--:R3:W-:Y:S01]  /*52f00*/  STSM.16.M88.4 [R27+0x200], R32 ;  /* 0x000200201b007844 */ /* 0x0087e20000000200 */
[----:B------:R-:W-:Y:S06]  /*52f10*/  BAR.SYNC.DEFER_BLOCKING 0x0 ;  /* 0x0000000000007b1d */ /* 0x000fec0000010000 */
[----:B---3--:R-:W3:Y:S04]  /*52f20*/  LDL.LU R32, [R1+0x564] ;  /* 0x0005640001207983 */ /* 0x008ee80000300800 */
[----:B------:R-:W3:Y:S04]  /*52f30*/  LDL.LU R33, [R1+0x56c] ;  /* 0x00056c0001217983 */ /* 0x000ee80000300800 */
[----:B------:R-:W3:Y:S04]  /*52f40*/  LDL.LU R34, [R1+0xec4] ;  /* 0x000ec40001227983 */ /* 0x000ee80000300800 */
[----:B------:R-:W3:Y:S04]  /*52f50*/  LDL.LU R35, [R1+0xecc] ;  /* 0x000ecc0001237983 */ /* 0x000ee80000300800 */
[----:B------:R-:W1:Y:S04]  /*52f60*/  LDS.128 R180, [R28] ;  /* 0x000000001cb47984 */ /* 0x000e680000000c00 */
        /* <DEDUP_REMOVED lines=28> */
[----:B------:R-:W1:Y:S01]  /*53130*/  LDS.128 R160, [R28+0x400] ;  /* 0x000400001ca07984 */ /* 0x000e620000000c00 */
        /* <DEDUP_REMOVED lines=60> */
[----:B---3--:R-:W-:Y:S01]  /*53500*/  STSM.16.M88.4 [R27+0x200], R32 ;  /* 0x000200201b007844 */ /* 0x008fe20000000200 */
[----:B------:R-:W-:Y:S06]  /*53510*/  BAR.SYNC.DEFER_BLOCKING 0x0 ;  /* 0x0000000000007b1d */ /* 0x000fec0000010000 */
[----:B------:R-:W3:Y:S04]  /*53520*/  LDS.128 R116, [R28] ;  /* 0x000000001c747984 */ /* 0x000ee80000000c00 */
[----:B------:R-:W-:Y:S01]  /*53530*/  LDS.128 R112, [R28+0x400] ;  /* 0x000400001c707984 */ /* 0x000fe20000000c00 */
[----:B------:R-:W-:Y:S06]  /*53540*/  BAR.SYNC.DEFER_BLOCKING 0x0 ;  /* 0x0000000000007b1d */ /* 0x000fec0000010000 */
[----:B--2---:R-:W-:Y:S04]  /*53550*/  STSM.16.M88.4 [R27], R36 ;  /* 0x000000241b007844 */ /* 0x004fe80000000200 */
[----:B----4-:R-:W-:Y:S01]  /*53560*/  STSM.16.M88.4 [R27+0x200], R40 ;  /* 0x000200281b007844 */ /* 0x010fe20000000200 */
[----:B------:R-:W-:Y:S06]  /*53570*/  BAR.SYNC.DEFER_BLOCKING 0x0 ;  /* 0x0000000000007b1d */ /* 0x000fec0000010000 */
[----:B------:R-:W2:Y:S04]  /*53580*/  LDS.128 R36, [R28] ;  /* 0x000000001c247984 */ /* 0x000ea80000000c00 */
[----:B------:R-:W-:Y:S01]  /*53590*/  LDS.128 R32, [R28+0x400] ;  /* 0x000400001c207984 */ /* 0x000fe20000000c00 */
[----:B------:R-:W-:Y:S06]  /*535a0*/  BAR.SYNC.DEFER_BLOCKING 0x0 ;  /* 0x0000000000007b1d */ /* 0x000fec0000010000 */
[----:B------:R-:W-:Y:S04]  /*535b0*/  STSM.16.M88.4 [R27], R44 ;  /* 0x0000002c1b007844 */ /* 0x000fe80000000200 */
[----:B------:R4:W-:Y:S01]  /*535c0*/  STSM.16.M88.4 [R27+0x200], R48 ;  /* 0x000200301b007844 */ /* 0x0009e20000000200 */
[----:B------:R-:W-:Y:S06]  /*535d0*/  BAR.SYNC.DEFER_BLOCKING 0x0 ;  /* 0x0000000000007b1d */ /* 0x000fec0000010000 */
[----:B----4-:R-:W4:Y:S04]  /*535e0*/  LDL.LU R48, [R1+0x594] ;  /* 0x0005940001307983 */ /* 0x010f280000300800 */
[----:B------:R-:W4:Y:S04]  /*535f0*/  LDL.LU R49, [R1+0x59c] ;  /* 0x00059c0001317983 */ /* 0x000f280000300800 */
[----:B------:R-:W4:Y:S04]  /*53600*/  LDL.LU R50, [R1+0xeb4] ;  /* 0x000eb40001327983 */ /* 0x000f280000300800 */
[----:B------:R-:W4:Y:S04]  /*53610*/  LDL.LU R51, [R1+0xebc] ;  /* 0x000ebc0001337983 */ /* 0x000f280000300800 */
[----:B------:R-:W1:Y:S04]  /*53620*/  LDS.128 R44, [R28] ;  /* 0x000000001c2c7984 */ /* 0x000e680000000c00 */
[----:B------:R-:W-:Y:S01]  /*53630*/  LDS.128 R40, [R28+0x400] ;  /* 0x000400001c287984 */ /* 0x000fe20000000c00 */
[----:B------:R-:W-:Y:S06]  /*53640*/  BAR.SYNC.DEFER_BLOCKING 0x0 ;  /* 0x0000000000007b1d */ /* 0x000fec0000010000 */
[----:B------:R2:W-:Y:S04]  /*53650*/  STSM.16.M88.4 [R27], R52 ;  /* 0x000000341b007844 */ /* 0x0005e80000000200 */
[----:B--2---:R-:W2:Y:S04]  /*53660*/  LDL.LU R52, [R1+0xb74] ;  /* 0x000b740001347983 */ /* 0x004ea80000300800 */
        /* <DEDUP_REMOVED lines=11> */
[----:B----4-:R4:W-:Y:S01]  /*53720*/  STSM.16.M88.4 [R27+0x200], R48 ;  /* 0x000200301b007844 */ /* 0x0109e20000000200 */
        /* <DEDUP_REMOVED lines=8> */
[----:B--2---:R2:W-:Y:S04]  /*537b0*/  STSM.16.M88.4 [R27], R52 ;  /* 0x000000341b007844 */ /* 0x0045e80000000200 */
[----:B---3--:R-:W-:Y:S01]  /*537c0*/  STSM.16.M88.4 [R27+0x200], R60 ;  /* 0x0002003c1b007844 */ /* 0x008fe20000000200 */
[----:B------:R-:W-:Y:S06]  /*537d0*/  BAR.SYNC.DEFER_BLOCKING 0x0 ;  /* 0x0000000000007b1d */ /* 0x000fec0000010000 */
[----:B--2---:R-:W2:Y:S04]  /*537e0*/  LDL.LU R52, [R1+0x400] ;  /* 0x0004000001347983 */ /* 0x004ea80000300800 */
[----:B------:R-:W2:Y:S04]  /*537f0*/  LDL.LU R53, [R1+0x408] ;  /* 0x0004080001357983 */ /* 0x000ea80000300800 */
[----:B------:R-:W2:Y:S04]  /*53800*/  LDL.LU R54, [R1+0x40] ;  /* 0x0000400001367983 */ /* 0x000ea80000300800 */
[----:B------:R-:W2:Y:S04]  /*53810*/  LDL.LU R55, [R1+0x48] ;  /* 0x0000480001377983 */ /* 0x000ea80000300800 */
[----:B------:R-:W3:Y:S04]  /*53820*/  LDS.128 R84, [R28] ;  /* 0x000000001c547984 */ /* 0x000ee80000000c00 */
[----:B------:R-:W1:Y:S01]  /*53830*/  LDS.128 R72, [R28+0x400] ;  /* 0x000400001c487984 */ /* 0x000e620000000c00 */
[----:B------:R-:W-:Y:S06]  /*53840*/  BAR.SYNC.DEFER_BLOCKING 0x0 ;  /* 0x0000000000007b1d */ /* 0x000fec0000010000 */
[----:B------:R-:W-:Y:S04]  /*53850*/  STSM.16.M88.4 [R27], R56 ;  /* 0x000000381b007844 */ /* 0x000fe80000000200 */
[----:B----4-:R4:W-:Y:S01]  /*53860*/  STSM.16.M88.4 [R27+0x200], R48 ;  /* 0x000200301b007844 */ /* 0x0109e20000000200 */
[----:B------:R-:W-:Y:S06]  /*53870*/  BAR.SYNC.DEFER_BLOCKING 0x0 ;  /* 0x0000000000007b1d */ /* 0x000fec0000010000 */
[----:B----4-:R-:W4:Y:S04]  /*53880*/  LDL.LU R48, [R1+0x390] ;  /* 0x0003900001307983 */ /* 0x010f280000300800 */
[----:B------:R-:W4:Y:S01]  /*53890*/  LDL.LU R49, [R1+0x398] ;  /* 0x0003980001317983 */ /* 0x000f220000300800 */
[----:B------:R-:W-:-:S02]  /*538a0*/  IMAD.MOV.U32 R50, RZ, RZ, R104 ;  /* 0x000000ffff327224 */ /* 0x000fc400078e0068 */
[----:B------:R-:W-:Y:S01]  /*538b0*/  IMAD.MOV.U32 R51, RZ, RZ, R106 ;  /* 0x000000ffff337224 */ /* 0x000fe200078e006a */
[----:B------:R-:W3:Y:S04]  /*538c0*/  LDL.LU R60, [R1+0x360] ;  /* 0x00036000013c7983 */ /* 0x000ee80000300800 */
[----:B------:R-:W1:Y:S04]  /*538d0*/  LDS.128 R64, [R28] ;  /* 0x000000001c407984 */ /* 0x000e680000000c00 */
[----:B------:R-:W-:Y:S01]  /*538e0*/  LDS.128 R56, [R28+0x400] ;  /* 0x000400001c387984 */ /* 0x000fe20000000c00 */
[----:B------:R-:W-:Y:S06]  /*538f0*/  BAR.SYNC.DEFER_BLOCKING 0x0 ;  /* 0x0000000000007b1d */ /* 0x000fec0000010000 */
[----:B------:R-:W3:Y:S04]  /*53900*/  LDL.LU R61, [R1+0x368] ;  /* 0x00036800013d7983 */ /* 0x000ee80000300800 */
[----:B--2---:R-:W-:Y:S04]  /*53910*/  STSM.16.M88.4 [R27], R52 ;  /* 0x000000341b007844 */ /* 0x004fe80000000200 */
[----:B----4-:R2:W-:Y:S01]  /*53920*/  STSM.16.M88.4 [R27+0x200], R48 ;  /* 0x000200301b007844 */ /* 0x0105e20000000200 */
[----:B------:R-:W-:Y:S06]  /*53930*/  BAR.SYNC.DEFER_BLOCKING 0x0 ;  /* 0x0000000000007b1d */ /* 0x000fec0000010000 */
        /* <DEDUP_REMOVED lines=12> */
[----:B------:R-:W1:Y:S04]  /*53a00*/  LDS.128 R68, [R28] ;  /* 0x000000001c447984 */ /* 0x000e680000000c00 */
[----:B------:R-:W-:Y:S01]  /*53a10*/  LDS.128 R52, [R28+0x400] ;  /* 0x000400001c347984 */ /* 0x000fe20000000c00 */
[----:B------:R-:W-:-:S02]  /*53a20*/  IMAD.MOV.U32 R62, RZ, RZ, R192 ;  /* 0x000000ffff3e7224 */ /* 0x000fc400078e00c0 */
[----:B------:R-:W-:Y:S01]  /*53a30*/  IMAD.MOV.U32 R63, RZ, RZ, R194 ;  /* 0x000000ffff3f7224 */ /* 0x000fe200078e00c2 */
[----:B------:R-:W-:Y:S06]  /*53a40*/  BAR.SYNC.DEFER_BLOCKING 0x0 ;  /* 0x0000000000007b1d */ /* 0x000fec0000010000 */
[----:B---3--:R-:W-:Y:S04]  /*53a50*/  STSM.16.M88.4 [R27], R60 ;  /* 0x0000003c1b007844 */ /* 0x008fe80000000200 */
[----:B--2---:R-:W-:Y:S01]  /*53a60*/  STSM.16.M88.4 [R27+0x200], R48 ;  /* 0x000200301b007844 */ /* 0x004fe20000000200 */
[----:B------:R-:W-:Y:S06]  /*53a70*/  BAR.SYNC.DEFER_BLOCKING 0x0 ;  /* 0x0000000000007b1d */ /* 0x000fec0000010000 */
[----:B------:R-:W2:Y:S04]  /*53a80*/  LDS.128 R60, [R28] ;  /* 0x000000001c3c7984 */ /* 0x000ea80000000c00 */
[----:B------:R-:W-:Y:S01]  /*53a90*/  LDS.128 R48, [R28+0x400] ;  /* 0x000400001c307984 */ /* 0x000fe20000000c00 */
[----:B------:R-:W-:Y:S06]  /*53aa0*/  BAR.SYNC.DEFER_BLOCKING 0x0 ;  /* 0x0000000000007b1d */ /* 0x000fec0000010000 */
[----:B----4-:R3:W-:Y:S04]  /*53ab0*/  STSM.16.M88.4 [R27], R92 ;  /* 0x0000005c1b007844 */ /* 0x0107e80000000200 */
[----:B------:R4:W-:Y:S01]  /*53ac0*/  STSM.16.M88.4 [R27+0x200], R88 ;  /* 0x000200581b007844 */ /* 0x0009e20000000200 */
[----:B------:R-:W-:Y:S06]  /*53ad0*/  BAR.SYNC.DEFER_BLOCKING 0x0 ;  /* 0x0000000000007b1d */ /* 0x000fec0000010000 */
[----:B---3--:R-:W3:Y:S04]  /*53ae0*/  LDL.LU R92, [R1+0x984] ;  /* 0x00098400015c7983 */ /* 0x008ee80000300800 */
[----:B------:R-:W3:Y:S04]  /*53af0*/  LDL.LU R93, [R1+0x98c] ;  /* 0x00098c00015d7983 */ /* 0x000ee80000300800 */
[----:B------:R-:W3:Y:S04]  /*53b00*/  LDL.LU R94, [R1+0x684] ;  /* 0x00068400015e7983 */ /* 0x000ee80000300800 */
[----:B------:R-:W3:Y:S04]  /*53b10*/  LDL.LU R95, [R1+0x68c] ;  /* 0x00068c00015f7983 */ /* 0x000ee80000300800 */
[----:B----4-:R-:W4:Y:S04]  /*53b20*/  LDL.LU R88, [R1+0x674] ;  /* 0x0006740001587983 */ /* 0x010f280000300800 */
[----:B------:R-:W4:Y:S04]  /*53b30*/  LDL.LU R89, [R1+0x67c] ;  /* 0x00067c0001597983 */ /* 0x000f280000300800 */
[----:B------:R-:W4:Y:S04]  /*53b40*/  LDL.LU R90, [R1+0x414] ;  /* 0x00041400015a7983 */ /* 0x000f280000300800 */
[----:B------:R-:W4:Y:S04]  /*53b50*/  LDL.LU R91, [R1+0x41c] ;  /* 0x00041c00015b7983 */ /* 0x000f280000300800 */
        /* <DEDUP_REMOVED lines=8> */
[----:B----4-:R4:W-:Y:S01]  /*53be0*/  STSM.16.M88.4 [R27+0x200], R88 ;  /* 0x000200581b007844 */ /* 0x0109e20000000200 */
[----:B------:R-:W-:Y:S06]  /*53bf0*/  BAR.SYNC.DEFER_BLOCKING 0x0 ;  /* 0x0000000000007b1d */ /* 0x000fec0000010000 */
[----:B----4-:R-:W4:Y:S04]  /*53c00*/  LDL.LU R88, [R1+0x394] ;  /* 0x0003940001587983 */ /* 0x010f280000300800 */
[----:B------:R-:W4:Y:S01]  /*53c10*/  LDL.LU R89, [R1+0x39c] ;  /* 0x00039c0001597983 */ /* 0x000f220000300800 */
[----:B------:R-:W-:-:S02]  /*53c20*/  IMAD.MOV.U32 R90, RZ, RZ, R105 ;  /* 0x000000ffff5a7224 */ /* 0x000fc400078e0069 */
[----:B------:R-:W-:Y:S02]  /*53c30*/  IMAD.MOV.U32 R91, RZ, RZ, R107 ;  /* 0x000000ffff5b7224 */ /* 0x000fe400078e006b */
[----:B------:R-:W1:Y:S04]  /*53c40*/  LDS.128 R104, [R28] ;  /* 0x000000001c687984 */ /* 0x000e680000000c00 */
[----:B------:R-:W-:Y:S01]  /*53c50*/  LDS.128 R108, [R28+0x400] ;  /* 0x000400001c6c7984 */ /* 0x000fe20000000c00 */
[----:B------:R-:W-:Y:S06]  /*53c60*/  BAR.SYNC.DEFER_BLOCKING 0x0 ;  /* 0x0000000000007b1d */ /* 0x000fec0000010000 */
[----:B---3--:R3:W-:Y:S04]  /*53c70*/  STSM.16.M88.4 [R27], R92 ;  /* 0x0000005c1b007844 */ /* 0x0087e80000000200 */
[----:B---3--:R-:W3:Y:S04]  /*53c80*/  LDL.LU R92, [R1+0x364] ;  /* 0x00036400015c7983 */ /* 0x008ee80000300800 */
        /* <DEDUP_REMOVED lines=12> */
[----:B------:R-:W2:Y:S04]  /*53d50*/  LDL.LU R194, [R1+0x160] ;  /* 0x0001600001c27983 */ /* 0x000ea80000300800 */
[----:B------:R-:W2:Y:S04]  /*53d60*/  LDL.LU R186, [R1+0x150] ;  /* 0x0001500001ba7983 */ /* 0x000ea80000300800 */
[----:B---3--:R3:W-:Y:S04]  /*53d70*/  STSM.16.M88.4 [R27], R92 ;  /* 0x0000005c1b007844 */ /* 0x0087e80000000200 */
[----:B---3--:R-:W3:Y:S04]  /*53d80*/  LDL.LU R92, [R1+0xb64] ;  /* 0x000b6400015c7983 */ /* 0x008ee80000300800 */
[----:B------:R-:W3:Y:S04]  /*53d90*/  LDL.LU R93, [R1+0xb6c] ;  /* 0x000b6c00015d7983 */ /* 0x000ee80000300800 */
[----:B------:R-:W2:Y:S04]  /*53da0*/  LDL.LU R192, [R1+0x140] ;  /* 0x0001400001c07983 */ /* 0x000ea80000300800 */
[----:B------:R-:W2:Y:S04]  /*53db0*/  LDL.LU R189, [R1+0x130] ;  /* 0x0001300001bd7983 */ /* 0x000ea80000300800 */
[----:B------:R-:W3:Y:S04]  /*53dc0*/  LDL.LU R94, [R1+0xd94] ;  /* 0x000d9400015e7983 */ /* 0x000ee80000300800 */
[----:B------:R-:W3:Y:S04]  /*53dd0*/  LDL.LU R95, [R1+0xd9c] ;  /* 0x000d9c00015f7983 */ /* 0x000ee80000300800 */
[----:B------:R-:W2:Y:S04]  /*53de0*/  LDL.LU R190, [R1+0x120] ;  /* 0x0001200001be7983 */ /* 0x000ea80000300800 */
[----:B----4-:R4:W-:Y:S04]  /*53df0*/  STSM.16.M88.4 [R27+0x200], R88 ;  /* 0x000200581b007844 */ /* 0x0109e80000000200 */
[----:B------:R-:W2:Y:S01]  /*53e00*/  LDL.LU R188, [R1+0xa0] ;  /* 0x0000a00001bc7983 */ /* 0x000ea20000300800 */
[----:B------:R-:W-:Y:S06]  /*53e10*/  BAR.SYNC.DEFER_BLOCKING 0x0 ;  /* 0x0000000000007b1d */ /* 0x000fec0000010000 */
[----:B----4-:R-:W4:Y:S04]  /*53e20*/  LDL.LU R88, [R1+0xc14] ;  /* 0x000c140001587983 */ /* 0x010f280000300800 */
[----:B------:R-:W4:Y:S04]  /*53e30*/  LDL.LU R89, [R1+0xc1c] ;  /* 0x000c1c0001597983 */ /* 0x000f280000300800 */
[----:B------:R-:W2:Y:S04]  /*53e40*/  LDL.LU R187, [R1+0x50] ;  /* 0x0000500001bb7983 */ /* 0x000ea80000300800 */
[----:B------:R-:W4:Y:S04]  /*53e50*/  LDL.LU R90, [R1+0x884] ;  /* 0x00088400015a7983 */ /* 0x000f280000300800 */
[----:B------:R-:W4:Y:S04]  /*53e60*/  LDL.LU R91, [R1+0x88c] ;  /* 0x00088c00015b7983 */ /* 0x000f280000300800 */
[----:B------:R-:W2:Y:S04]  /*53e70*/  LDL.LU R185, [R1+0x30] ;  /* 0x0000300001b97983 */ /* 0x000ea80000300800 */
[----:B------:R-:W2:Y:S04]  /*53e80*/  LDL.LU R184, [R1+0x164] ;  /* 0x0001640001b87983 */ /* 0x000ea80000300800 */
[----:B------:R-:W1:Y:S04]  /*53e90*/  LDS.128 R136, [R28] ;  /* 0x000000001c887984 */ /* 0x000e680000000c00 */
[----:B------:R-:W-:Y:S01]  /*53ea0*/  LDS.128 R140, [R28+0x400] ;  /* 0x000400001c8c7984 */ /* 0x000fe20000000c00 */
[----:B------:R-:W-:Y:S01]  /*53eb0*/  BAR.SYNC.DEFER_BLOCKING 0x0 ;  /* 0x0000000000007b1d */ /* 0x000fe20000010000 */
[----:B------:R-:W-:-:S05]  /*53ec0*/  IMAD.WIDE R30, R191, 0x4, R14 ;  /* 0x00000004bf1e7825 */ /* 0x000fca00078e020e */
[----:B---3--:R-:W-:Y:S04]  /*53ed0*/  STSM.16.M88.4 [R27], R92 ;  /* 0x0000005c1b007844 */ /* 0x008fe80000000200 */
[----:B----4-:R-:W-:Y:S01]  /*53ee0*/  STSM.16.M88.4 [R27+0x200], R88 ;  /* 0x000200581b007844 */ /* 0x010fe20000000200 */
[----:B------:R-:W-:Y:S06]  /*53ef0*/  BAR.SYNC.DEFER_BLOCKING 0x0 ;  /* 0x0000000000007b1d */ /* 0x000fec0000010000 */
[----:B--2---:R2:W-:Y:S02]  /*53f00*/  @P0 STG.E desc[UR40][R30.64], R194 ;  /* 0x000000c21e000986 */ /* 0x0045e4000c101928 */
[----:B--2---:R-:W-:-:S02]  /*53f10*/  IMAD.WIDE R30, R191, 0x4, R12 ;  /* 0x00000004bf1e7825 */ /* 0x004fc400078e020c */
[----:B------:R-:W2:Y:S04]  /*53f20*/  LDL.LU R194, [R1+0x1250] ;  /* 0x0012500001c27983 */ /* 0x000ea80000300800 */
[----:B------:R3:W-:Y:S02]  /*53f30*/  @P5 STG.E desc[UR40][R30.64], R186 ;  /* 0x000000ba1e005986 */ /* 0x0007e4000c101928 */
[----:B---3--:R-:W-:-:S04]  /*53f40*/  IMAD.WIDE R30, R191, 0x4, R10 ;  /* 0x00000004bf1e7825 */ /* 0x008fc800078e020a */
[----:B------:R-:W-:Y:S01]  /*53f50*/  IMAD R186, R252, UR5, RZ ;  /* 0x00000005fcba7c24 */ /* 0x000fe2000f8e02ff */
[----:B------:R3:W-:Y:S01]  /*53f60*/  @P4 STG.E desc[UR40][R30.64], R192 ;  /* 0x000000c01e004986 */ /* 0x0007e2000c101928 */
[----:B------:R-:W-:Y:S01]  /*53f70*/  LOP3.LUT P0, RZ, R25, 0x4000000, RZ, 0xc0, !PT ;  /* 0x0400000019ff7812 */ /* 0x000fe2000780c0ff */
[----:B------:R-:W4:Y:S01]  /*53f80*/  LDCU UR5, c[0x0][0x3b8] ;  /* 0x00007700ff0577ac */ /* 0x000f220008000800 */
[----:B------:R-:W-:Y:S01]  /*53f90*/  VIADD R186, R186, UR4 ;  /* 0x00000004baba7c36 */ /* 0x000fe20008000000 */
[----:B------:R-:W1:Y:S01]  /*53fa0*/  LDCU UR4, c[0x0][0x3b8] ;  /* 0x00007700ff0477ac */ /* 0x000e620008000800 */
[----:B---3--:R-:W-:-:S05]  /*53fb0*/  IMAD.WIDE R30, R191, 0x4, R8 ;  /* 0x00000004bf1e7825 */ /* 0x008fca00078e0208 */
[----:B------:R3:W-:Y:S02]  /*53fc0*/  @P3 STG.E desc[UR40][R30.64], R189 ;  /* 0x000000bd1e003986 */ /* 0x0007e4000c101928 */
[----:B---3--:R-:W-:-:S05]  /*53fd0*/  IMAD.WIDE R30, R186, 0x4, R14 ;  /* 0x00000004ba1e7825 */ /* 0x008fca00078e020e */
[----:B------:R3:W-:Y:S01]  /*53fe0*/  @P2 STG.E desc[UR40][R30.64], R190 ;  /* 0x000000be1e002986 */ /* 0x0007e2000c101928 */
[----:B------:R-:W-:Y:S01]  /*53ff0*/  LOP3.LUT P5, RZ, R26, 0x1, RZ, 0xc0, !PT ;  /* 0x000000011aff7812 */ /* 0x000fe200078ac0ff */
[C---:B---3--:R-:W-:Y:S02]  /*54000*/  IMAD.WIDE R30, R186.reuse, 0x4, R12 ;  /* 0x00000004ba1e7825 */ /* 0x048fe400078e020c */
[----:B------:R-:W3:Y:S04]  /*54010*/  LDL.LU R190, [R1+0x154] ;  /* 0x0001540001be7983 */ /* 0x000ee80000300800 */
[----:B------:R1:W-:Y:S02]  /*54020*/  @P1 STG.E desc[UR40][R30.64], R188 ;  /* 0x000000bc1e001986 */ /* 0x0003e4000c101928 */
[----:B-1----:R-:W-:-:S02]  /*54030*/  IMAD.WIDE R30, R186, 0x4, R10 ;  /* 0x00000004ba1e7825 */ /* 0x002fc400078e020a */
[----:B------:R-:W2:Y:S04]  /*54040*/  LDL.LU R188, [R1+0x144] ;  /* 0x0001440001bc7983 */ /* 0x000ea80000300800 */
[----:B------:R1:W-:Y:S04]  /*54050*/  @P0 STG.E desc[UR40][R30.64], R187 ;  /* 0x000000bb1e000986 */ /* 0x0003e8000c101928 */
[----:B------:R-:W2:Y:S04]  /*54060*/  LDL.LU R92, [R1+0x134] ;  /* 0x00013400015c7983 */ /* 0x000ea80000300800 */
[----:B------:R-:W2:Y:S01]  /*54070*/  LDL.LU R93, [R1+0x124] ;  /* 0x00012400015d7983 */ /* 0x000ea20000300800 */
[----:B-1----:R-:W-:-:S03]  /*54080*/  IMAD.WIDE R30, R186, 0x4, R8 ;  /* 0x00000004ba1e7825 */ /* 0x002fc600078e0208 */
[----:B------:R-:W2:Y:S01]  /*54090*/  LDL.LU R187, [R1+0xa4] ;  /* 0x0000a40001bb7983 */ /* 0x000ea20000300800 */
[----:B------:R-:W-:-:S03]  /*540a0*/  IMAD R186, R252, UR6, RZ ;  /* 0x00000006fcba7c24 */ /* 0x000fc6000f8e02ff */
[----:B------:R1:W-:Y:S01]  /*540b0*/  @P5 STG.E desc[UR40][R30.64], R185 ;  /* 0x000000b91e005986 */ /* 0x0003e2000c101928 */
[----:B------:R-:W-:Y:S01]  /*540c0*/  LOP3.LUT P0, RZ, R26, 0x10000, RZ, 0xc0, !PT ;  /* 0x000100001aff7812 */ /* 0x000fe2000780c0ff */
[----:B------:R-:W2:Y:S01]  /*540d0*/  LDCU UR6, c[0x0][0x39c] ;  /* 0x00007380ff0677ac */ /* 0x000ea20008000800 */
[----:B----4-:R-:W-:Y:S01]  /*540e0*/  VIADD R186, R186, UR5 ;  /* 0x00000005baba7c36 */ /* 0x010fe20008000000 */
[----:B-1----:R-:W4:Y:S03]  /*540f0*/  LDL.LU R185, [R1+0x54] ;  /* 0x0000540001b97983 */ /* 0x002f260000300800 */
[----:B------:R-:W-:Y:S01]  /*54100*/  VIADD R186, R186, UR4 ;  /* 0x00000004baba7c36 */ /* 0x000fe20008000000 */
[----:B------:R-:W-:Y:S01]  /*54110*/  LOP3.LUT R25, R25, 0xfffbffff, RZ, 0xc0, !PT ;  /* 0xfffbffff19197812 */ /* 0x000fe200078ec0ff */
[----:B------:R-:W1:Y:S02]  /*54120*/  LDCU UR4, c[0x0][0x3b8] ;  /* 0x00007700ff0477ac */ /* 0x000e640008000800 */
[----:B------:R-:W-:Y:S01]  /*54130*/  IMAD.WIDE R30, R186, 0x4, R14 ;  /* 0x00000004ba1e7825 */ /* 0x000fe200078e020e */
[----:B------:R-:W-:Y:S01]  /*54140*/  LOP3.LUT P3, RZ, R26, 0x10, RZ, 0xc0, !PT ;  /* 0x000000101aff7812 */ /* 0x000fe2000786c0ff */
[----:B------:R-:W1:Y:S03]  /*54150*/  LDCU UR5, c[0x0][0x39c] ;  /* 0x00007380ff0577ac */ /* 0x000e660008000800 */
[----:B------:R1:W-:Y:S04]  /*54160*/  @P6 STG.E desc[UR40][R30.64], R184 ;  /* 0x000000b81e006986 */ /* 0x0003e8000c101928 */
[----:B-1----:R-:W4:Y:S01]  /*54170*/  LDL.LU R184, [R1+0x1438] ;  /* 0x0014380001b87983 */ /* 0x002f220000300800 */
[----:B------:R-:W-:-:S02]  /*54180*/  @P0 LOP3.LUT R25, R25, 0x40000, RZ, 0xfc, !PT ;  /* 0x0004000019190812 */ /* 0x000fc400078efcff */
[----:B------:R-:W-:Y:S01]  /*54190*/  LOP3.LUT P0, RZ, R26, 0x8000, RZ, 0xc0, !PT ;  /* 0x000080001aff7812 */ /* 0x000fe2000780c0ff */
[----:B------:R-:W4:Y:S01]  /*541a0*/  LDL.LU R94, [R1+0x34] ;  /* 0x00003400015e7983 */ /* 0x000f220000300800 */
[----:B------:R-:W-:-:S03]  /*541b0*/  LOP3.LUT R25, R25, 0xfff7ffff, RZ, 0xc0, !PT ;  /* 0xfff7ffff19197812 */ /* 0x000fc600078ec0ff */
[----:B------:R-:W4:Y:S04]  /*541c0*/  LDL.LU R95, [R1+0x168] ;  /* 0x00016800015f7983 */ /* 0x000f280000300800 */
[----:B------:R-:W4:Y:S04]  /*541d0*/  LDL.LU R195, [R1+0x158] ;  /* 0x0001580001c37983 */ /* 0x000f280000300800 */
[----:B------:R-:W-:Y:S01]  /*541e0*/  @P0 LOP3.LUT R25, R25, 0x80000, RZ, 0xfc, !PT ;  /* 0x0008000019190812 */ /* 0x000fe200078efcff */
[----:B------:R-:W4:Y:S01]  /*541f0*/  LDL.LU R193, [R1+0x148] ;  /* 0x0001480001c17983 */ /* 0x000f220000300800 */
[----:B------:R-:W-:-:S02]  /*54200*/  LOP3.LUT P0, RZ, R26, 0x4000, RZ, 0xc0, !PT ;  /* 0x000040001aff7812 */ /* 0x000fc4000780c0ff */
[----:B------:R-:W-:Y:S01]  /*54210*/  LOP3.LUT R25, R25, 0xffefffff, RZ, 0xc0, !PT ;  /* 0xffefffff19197812 */ /* 0x000fe200078ec0ff */
[----:B------:R-:W4:Y:S01]  /*54220*/  LDL.LU R192, [R1+0x138] ;  /* 0x0001380001c07983 */ /* 0x000f220000300800 */
[----:B------:R-:W-:Y:S01]  /*54230*/  LOP3.LUT P4, RZ, R26, 0x20, RZ, 0xc0, !PT ;  /* 0x000000201aff7812 */ /* 0x000fe2000788c0ff */
[----:B------:R-:W-:Y:S02]  /*54240*/  IMAD.WIDE R30, R186, 0x4, R12 ;  /* 0x00000004ba1e7825 */ /* 0x000fe400078e020c */
[----:B------:R-:W4:Y:S06]  /*54250*/  LDL.LU R191, [R1+0x128] ;  /* 0x0001280001bf7983 */ /* 0x000f2c0000300800 */
[----:B------:R-:W-:-:S02]  /*54260*/  @P0 LOP3.LUT R25, R25, 0x100000, RZ, 0xfc, !PT ;  /* 0x0010000019190812 */ /* 0x000fc400078efcff */
[----:B------:R-:W-:Y:S02]  /*54270*/  LOP3.LUT P0, RZ, R26, 0x2000, RZ, 0xc0, !PT ;  /* 0x000020001aff7812 */ /* 0x000fe4000780c0ff */
[----:B------:R-:W-:-:S11]  /*54280*/  LOP3.LUT R25, R25, 0xffdfffff, RZ, 0xc0, !PT ;  /* 0xffdfffff19197812 */ /* 0x000fd600078ec0ff */
[----:B------:R-:W-:Y:S02]  /*54290*/  @P0 LOP3.LUT R25, R25, 0x200000, RZ, 0xfc, !PT ;  /* 0x0020000019190812 */ /* 0x000fe400078efcff */
[----:B------:R-:W-:Y:S02]  /*542a0*/  LOP3.LUT P0, RZ, R26, 0x1000, RZ, 0xc0, !PT ;  /* 0x000010001aff7812 */ /* 0x000fe4000780c0ff */
[----:B------:R-:W-:-:S11]  /*542b0*/  LOP3.LUT R25, R25, 0xffbfffff, RZ, 0xc0, !PT ;  /* 0xffbfffff19197812 */ /* 0x000fd600078ec0ff */
[----:B------:R-:W-:Y:S02]  /*542c0*/  @P0 LOP3.LUT R25, R25, 0x400000, RZ, 0xfc, !PT ;  /* 0x0040000019190812 */ /* 0x000fe400078efcff */
[----:B------:R-:W-:Y:S02]  /*542d0*/  LOP3.LUT P0, RZ, R26, 0x800, RZ, 0xc0, !PT ;  /* 0x000008001aff7812 */ /* 0x000fe4000780c0ff */
[----:B------:R-:W-:-:S11]  /*542e0*/  LOP3.LUT R25, R25, 0xff7fffff, RZ, 0xc0, !PT ;  /* 0xff7fffff19197812 */ /* 0x000fd600078ec0ff */
[----:B------:R-:W-:Y:S02]  /*542f0*/  @P0 LOP3.LUT R25, R25, 0x800000, RZ, 0xfc, !PT ;  /* 0x0080000019190812 */ /* 0x000fe400078efcff */
[C---:B------:R-:W-:Y:S02]  /*54300*/  LOP3.LUT P0, RZ, R26.reuse, 0x400, RZ, 0xc0, !PT ;  /* 0x000004001aff7812 */ /* 0x040fe4000780c0ff */
[----:B------:R-:W-:Y:S02]  /*54310*/  LOP3.LUT R25, R25, 0xfeffffff, RZ, 0xc0, !PT ;  /* 0xfeffffff19197812 */ /* 0x000fe400078ec0ff */
[----:B------:R-:W-:-:S09]  /*54320*/  LOP3.LUT P5, RZ, R26, 0x40, RZ, 0xc0, !PT ;  /* 0x000000401aff7812 */ /* 0x000fd200078ac0ff */
[----:B------:R-:W-:Y:S02]  /*54330*/  @P0 LOP3.LUT R25, R25, 0x1000000, RZ, 0xfc, !PT ;  /* 0x0100000019190812 */ /* 0x000fe400078efcff */
[C---:B------:R-:W-:Y:S02]  /*54340*/  LOP3.LUT P0, RZ, R26.reuse, 0x200, RZ, 0xc0, !PT ;  /* 0x000002001aff7812 */ /* 0x040fe4000780c0ff */
[----:B------:R-:W-:Y:S02]  /*54350*/  LOP3.LUT P6, RZ, R26, 0x80, RZ, 0xc0, !PT ;  /* 0x000000801aff7812 */ /* 0x000fe400078cc0ff */
[----:B------:R-:W-:-:S09]  /*54360*/  LOP3.LUT R25, R25, 0xfdffffff, RZ, 0xc0, !PT ;  /* 0xfdffffff19197812 */ /* 0x000fd200078ec0ff */
[----:B------:R-:W-:Y:S02]  /*54370*/  @P0 LOP3.LUT R25, R25, 0x2000000, RZ, 0xfc, !PT ;  /* 0x0200000019190812 */ /* 0x000fe400078efcff */
[----:B------:R-:W-:Y:S01]  /*54380*/  LOP3.LUT P0, RZ, R26, 0x100, RZ, 0xc0, !PT ;  /* 0x000001001aff7812 */ /* 0x000fe2000780c0ff */
[----:B---3--:R1:W-:Y:S02]  /*54390*/  @P3 STG.E desc[UR40][R30.64], R190 ;  /* 0x000000be1e003986 */ /* 0x0083e4000c101928 */
[----:B-1----:R-:W-:-:S05]  /*543a0*/  IMAD.WIDE R30, R186, 0x4, R10 ;  /* 0x00000004ba1e7825 */ /* 0x002fca00078e020a */
[----:B--2---:R1:W-:Y:S02]  /*543b0*/  @P4 STG.E desc[UR40][R30.64], R188 ;  /* 0x000000bc1e004986 */ /* 0x0043e4000c101928 */
[----:B-1----:R-:W-:Y:S02]  /*543c0*/  IMAD.WIDE R30, R186, 0x4, R8 ;  /* 0x00000004ba1e7825 */ /* 0x002fe400078e0208 */
[----:B------:R-:W2:Y:S04]  /*543d0*/  LDL.LU R186, [R1+0xa8] ;  /* 0x0000a80001ba7983 */ /* 0x000ea80000300800 */
[----:B------:R4:W-:Y:S04]  /*543e0*/  @P5 STG.E desc[UR40][R30.64], R92 ;  /* 0x0000005c1e005986 */ /* 0x0009e8000c101928 */
[----:B------:R-:W3:Y:S04]  /*543f0*/  LDL.LU R189, [R1+0x58] ;  /* 0x0000580001bd7983 */ /* 0x000ee80000300800 */
[----:B------:R-:W3:Y:S04]  /*54400*/  LDL.LU R190, [R1+0x38] ;  /* 0x0000380001be7983 */ /* 0x000ee80000300800 */
[----:B------:R-:W3:Y:S01]  /*54410*/  LDL.LU R188, [R1+0x16c] ;  /* 0x00016c0001bc7983 */ /* 0x000ee20000300800 */
[----:B----4-:R-:W-:-:S05]  /*54420*/  IMAD.WIDE R30, R184, 0x4, R14 ;  /* 0x00000004b81e7825 */ /* 0x010fca00078e020e */
[----:B------:R1:W-:Y:S02]  /*54430*/  @P6 STG.E desc[UR40][R30.64], R93 ;  /* 0x0000005d1e006986 */ /* 0x0003e4000c101928 */
[----:B-1----:R-:W-:-:S05]  /*54440*/  IMAD.WIDE R30, R184, 0x4, R12 ;  /* 0x00000004b81e7825 */ /* 0x002fca00078e020c */
[----:B------:R1:W-:Y:S01]  /*54450*/  @P0 STG.E desc[UR40][R30.64], R187 ;  /* 0x000000bb1e000986 */ /* 0x0003e2000c101928 */
[----:B------:R-:W-:Y:S01]  /*54460*/  LOP3.LUT P0, RZ, R25, 0x2000000, RZ, 0xc0, !PT ;  /* 0x0200000019ff7812 */ /* 0x000fe2000780c0ff */
[C---:B-1----:R-:W-:Y:S02]  /*54470*/  IMAD.WIDE R30, R184.reuse, 0x4, R10 ;  /* 0x00000004b81e7825 */ /* 0x042fe400078e020a */
[----:B------:R-:W4:Y:S10]  /*54480*/  LDL.LU R187, [R1+0x15c] ;  /* 0x00015c0001bb7983 */ /* 0x000f340000300800 */
[----:B------:R1:W-:Y:S04]  /*54490*/  @P0 STG.E desc[UR40][R30.64], R185 ;  /* 0x000000b91e000986 */ /* 0x0003e8000c101928 */
[----:B-1----:R-:W4:Y:S01]  /*544a0*/  LDL.LU R185, [R1+0x14c] ;  /* 0x00014c0001b97983 */ /* 0x002f220000300800 */
[----:B------:R-:W-:-:S03]  /*544b0*/  IMAD.WIDE R30, R184, 0x4, R8 ;  /* 0x00000004b81e7825 */ /* 0x000fc600078e0208 */
[----:B------:R-:W4:Y:S01]  /*544c0*/  LDL.LU R184, [R1+0x13c] ;  /* 0x00013c0001b87983 */ /* 0x000f220000300800 */
[----:B------:R-:W-:-:S13]  /*544d0*/  LOP3.LUT P0, RZ, R25, 0x1000000, RZ, 0xc0, !PT ;  /* 0x0100000019ff7812 */ /* 0x000fda000780c0ff */
[----:B------:R1:W-:Y:S01]  /*544e0*/  @P0 STG.E desc[UR40][R30.64], R94 ;  /* 0x0000005e1e000986 */ /* 0x0003e2000c101928 */
[----:B------:R-:W-:Y:S01]  /*544f0*/  LOP3.LUT P0, RZ, R25, 0x800000, RZ, 0xc0, !PT ;  /* 0x0080000019ff7812 */ /* 0x000fe2000780c0ff */
[----:B-1----:R-:W-:-:S12]  /*54500*/  IMAD.WIDE R30, R194, 0x4, R14 ;  /* 0x00000004c21e7825 */ /* 0x002fd800078e020e */
        /* <DEDUP_REMOVED lines=13> */
[----:B------:R-:W-:Y:S02]  /*545e0*/  LOP3.LUT P0, RZ, R25, 0x40000, RZ, 0xc0, !PT ;  /* 0x0004000019ff7812 */ /* 0x000fe4000780c0ff */
[C---:B------:R-:W-:Y:S02]  /*545f0*/  LOP3.LUT P1, RZ, R26.reuse, 0x20000, RZ, 0xc0, !PT ;  /* 0x000200001aff7812 */ /* 0x040fe4000782c0ff */
[C---:B------:R-:W-:Y:S01]  /*54600*/  LOP3.LUT P2, RZ, R26.reuse, 0x40000, RZ, 0xc0, !PT ;  /* 0x000400001aff7812 */ /* 0x040fe2000784c0ff */
[----:B-1----:R-:W-:Y:S01]  /*54610*/  IMAD.WIDE R30, R29, 0x4, R12 ;  /* 0x000000041d1e7825 */ /* 0x002fe200078e020c */
[C---:B------:R-:W-:Y:S02]  /*54620*/  LOP3.LUT P3, RZ, R26.reuse, 0x80000, RZ, 0xc0, !PT ;  /* 0x000800001aff7812 */ /* 0x040fe4000786c0ff */
[C---:B------:R-:W-:Y:S02]  /*54630*/  LOP3.LUT P4, RZ, R26.reuse, 0x100000, RZ, 0xc0, !PT ;  /* 0x001000001aff7812 */ /* 0x040fe4000788c0ff */
[----:B------:R-:W-:-:S02]  /*54640*/  LOP3.LUT P5, RZ, R26, 0x200000, RZ, 0xc0, !PT ;  /* 0x002000001aff7812 */ /* 0x000fc400078ac0ff */
[----:B------:R-:W-:Y:S01]  /*54650*/  LOP3.LUT P6, RZ, R26, 0x400000, RZ, 0xc0, !PT ;  /* 0x004000001aff7812 */ /* 0x000fe200078cc0ff */
[----:B--2---:R1:W-:Y:S02]  /*54660*/  @P0 STG.E desc[UR40][R30.64], R186 ;  /* 0x000000ba1e000986 */ /* 0x0043e4000c101928 */
[----:B-1----:R-:W-:-:S05]  /*54670*/  IMAD.WIDE R30, R29, 0x4, R10 ;  /* 0x000000041d1e7825 */ /* 0x002fca00078e020a */
[----:B---3--:R1:W-:Y:S01]  /*54680*/  @P1 STG.E desc[UR40][R30.64], R189 ;  /* 0x000000bd1e001986 */ /* 0x0083e2000c101928 */
[C---:B------:R-:W-:Y:S02]  /*54690*/  VIADD R186, R29.reuse, UR4 ;  /* 0x000000041dba7c36 */ /* 0x040fe40008000000 */
[----:B-1----:R-:W-:Y:S01]  /*546a0*/  IMAD.WIDE R30, R29, 0x4, R8 ;  /* 0x000000041d1e7825 */ /* 0x002fe200078e0208 */
[----:B------:R-:W-:Y:S01]  /*546b0*/  LOP3.LUT P0, RZ, R2, 0x8, RZ, 0xc0, !PT ;  /* 0x0000000802ff7812 */ /* 0x000fe2000780c0ff */
[----:B------:R-:W1:Y:S03]  /*546c0*/  LDCU UR4, c[0x0][0x39c] ;  /* 0x00007380ff0477ac */ /* 0x000e660008000800 */
[----:B------:R2:W-:Y:S02]  /*546d0*/  @P2 STG.E desc[UR40][R30.64], R190 ;  /* 0x000000be1e002986 */ /* 0x0005e4000c101928 */
[----:B--2---:R-:W-:-:S05]  /*546e0*/  IMAD.WIDE R30, R186, 0x4, R14 ;  /* 0x00000004ba1e7825 */ /* 0x004fca00078e020e */
[----:B------:R2:W-:Y:S02]  /*546f0*/  @P3 STG.E desc[UR40][R30.64], R188 ;  /* 0x000000bc1e003986 */ /* 0x0005e4000c101928 */
[C---:B--2---:R-:W-:Y:S02]  /*54700*/  IMAD.WIDE R30, R186.reuse, 0x4, R12 ;  /* 0x00000004ba1e7825 */ /* 0x044fe400078e020c */
[----:B------:R-:W2:Y:S04]  /*54710*/  LDL.LU R188, [R1+0x12c] ;  /* 0x00012c0001bc7983 */ /* 0x000ea80000300800 */
[----:B----4-:R3:W-:Y:S02]  /*54720*/  @P4 STG.E desc[UR40][R30.64], R187 ;  /* 0x000000bb1e004986 */ /* 0x0107e4000c101928 */
[----:B---3--:R-:W-:-:S02]  /*54730*/  IMAD.WIDE R30, R186, 0x4, R10 ;  /* 0x00000004ba1e7825 */ /* 0x008fc400078e020a */
[----:B------:R-:W3:Y:S04]  /*54740*/  LDL.LU R187, [R1+0xac] ;  /* 0x0000ac0001bb7983 */ /* 0x000ee80000300800 */
[----:B------:R4:W-:Y:S02]  /*54750*/  @P5 STG.E desc[UR40][R30.64], R185 ;  /* 0x000000b91e005986 */ /* 0x0009e4000c101928 */
[----:B----4-:R-:W-:Y:S02]  /*54760*/  IMAD.WIDE R30, R186, 0x4, R8 ;  /* 0x00000004ba1e7825 */ /* 0x010fe400078e0208 */
[----:B------:R-:W4:Y:S04]  /*54770*/  LDL.LU R185, [R1+0x5c] ;  /* 0x00005c0001b97983 */ /* 0x000f280000300800 */
[----:B------:R-:W2:Y:S04]  /*54780*/  LDL.LU R186, [R1+0x1044] ;  /* 0x0010440001ba7983 */ /* 0x000ea80000300800 */
[----:B------:R1:W-:Y:S04]  /*54790*/  @P6 STG.E desc[UR40][R30.64], R184 ;  /* 0x000000b81e006986 */ /* 0x0003e8000c101928 */
[----:B-1----:R-:W3:Y:S04]  /*547a0*/  LDL.LU R184, [R1+0x3c] ;  /* 0x00003c0001b87983 */ /* 0x002ee80000300800 */
        /* <DEDUP_REMOVED lines=9> */
[----:B------:R-:W-:-:S03]  /*54840*/  LOP3.LUT P3, RZ, R26, 0x800000, RZ, 0xc0, !PT ;  /* 0x008000001aff7812 */ /* 0x000fc6000786c0ff */
[----:B------:R-:W4:Y:S01]  /*54850*/  LDL.LU R194, [R1+0x170] ;  /* 0x0001700001c27983 */ /* 0x000f220000300800 */
[----:B------:R-:W-:-:S03]  /*54860*/  LOP3.LUT P4, RZ, R26, 0x1000000, RZ, 0xc0, !PT ;  /* 0x010000001aff7812 */ /* 0x000fc6000788c0ff */
[----:B------:R-:W4:Y:S04]  /*54870*/  LDL.LU R192, [R1+0x894] ;  /* 0x0008940001c07983 */ /* 0x000f280000300800 */
[----:B------:R-:W4:Y:S04]  /*54880*/  LDL.LU R191, [R1+0x854] ;  /* 0x0008540001bf7983 */ /* 0x000f280000300800 */
[----:B------:R-:W4:Y:S01]  /*54890*/  LDL.LU R189, [R1+0x844] ;  /* 0x0008440001bd7983 */ /* 0x000f220000300800 */
[----:B------:R-:W-:-:S03]  /*548a0*/  LOP3.LUT P5, RZ, R26, 0x2000000, RZ, 0xc0, !PT ;  /* 0x020000001aff7812 */ /* 0x000fc600078ac0ff */
[----:B------:R-:W4:Y:S01]  /*548b0*/  LDL.LU R190, [R1+0x1050] ;  /* 0x0010500001be7983 */ /* 0x000f220000300800 */
[----:B------:R-:W-:Y:S02]  /*548c0*/  LOP3.LUT P6, RZ, R26, 0x4000000, RZ, 0xc0, !PT ;  /* 0x040000001aff7812 */ /* 0x000fe400078cc0ff */
[----:B------:R-:W-:-:S04]  /*548d0*/  LOP3.LUT R25, R25, 0xfffffbff, RZ, 0xc0, !PT ;  /* 0xfffffbff19197812 */ /* 0x000fc800078ec0ff */
[----:B------:R-:W-:Y:S02]  /*548e0*/  @P0 LOP3.LUT R25, R25, 0x400, RZ, 0xfc, !PT ;  /* 0x0000040019190812 */ /* 0x000fe400078efcff */
        /* <DEDUP_REMOVED lines=13> */
[----:B------:R-:W-:Y:S01]  /*549c0*/  LOP3.LUT R25, R25, 0xffff7fff, RZ, 0xc0, !PT ;  /* 0xffff7fff19197812 */ /* 0x000fe200078ec0ff */
[----:B--2---:R-:W-:-:S05]  /*549d0*/  IMAD.WIDE R30, R186, 0x4, R14 ;  /* 0x00000004ba1e7825 */ /* 0x004fca00078e020e */
[----:B------:R1:W-:Y:S02]  /*549e0*/  @P3 STG.E desc[UR40][R30.64], R188 ;  /* 0x000000bc1e003986 */ /* 0x0003e4000c101928 */
[----:B-1----:R-:W-:-:S05]  /*549f0*/  IMAD.WIDE R30, R186, 0x4, R12 ;  /* 0x00000004ba1e7825 */ /* 0x002fca00078e020c */
[----:B---3--:R1:W-:Y:S02]  /*54a00*/  @P4 STG.E desc[UR40][R30.64], R187 ;  /* 0x000000bb1e004986 */ /* 0x0083e4000c101928 */
[C---:B-1----:R-:W-:Y:S02]  /*54a10*/  IMAD.WIDE R30, R186.reuse, 0x4, R10 ;  /* 0x00000004ba1e7825 */ /* 0x042fe400078e020a */
[----:B------:R-:W2:Y:S04]  /*54a20*/  LDL.LU R187, [R1+0x214] ;  /* 0x0002140001bb7983 */ /* 0x000ea80000300800 */
[----:B----4-:R1:W-:Y:S02]  /*54a30*/  @P5 STG.E desc[UR40][R30.64], R185 ;  /* 0x000000b91e005986 */ /* 0x0103e4000c101928 */
[----:B-1----:R-:W-:-:S02]  /*54a40*/  IMAD.WIDE R30, R186, 0x4, R8 ;  /* 0x00000004ba1e7825 */ /* 0x002fc400078e0208 */
[----:B------:R-:W3:Y:S04]  /*54a50*/  LDL.LU R185, [R1+0x1c4] ;  /* 0x0001c40001b97983 */ /* 0x000ee80000300800 */
[----:B------:R1:W-:Y:S04]  /*54a60*/  @P6 STG.E desc[UR40][R30.64], R184 ;  /* 0x000000b81e006986 */ /* 0x0003e8000c101928 */
[----:B------:R-:W4:Y:S04]  /*54a70*/  LDL.LU R186, [R1+0x1a4] ;  /* 0x0001a40001ba7983 */ /* 0x000f280000300800 */
[----:B-1----:R-:W3:Y:S04]  /*54a80*/  LDL.LU R184, [R1+0x184] ;  /* 0x0001840001b87983 */ /* 0x002ee80000300800 */
[----:B------:R-:W3:Y:S01]  /*54a90*/  LDL.LU R188, [R1+0x1054] ;  /* 0x0010540001bc7983 */ /* 0x000ee20000300800 */
[----:B------:R-:W-:-:S02]  /*54aa0*/  @P0 LOP3.LUT R25, R25, 0x8000, RZ, 0xfc, !PT ;  /* 0x0000800019190812 */ /* 0x000fc400078efcff */
[----:B------:R-:W-:Y:S02]  /*54ab0*/  LOP3.LUT P0, RZ, R26, 0x20000000, RZ, 0xc0, !PT ;  /* 0x200000001aff7812 */ /* 0x000fe4000780c0ff */
[----:B------:R-:W-:-:S11]  /*54ac0*/  LOP3.LUT R25, R25, 0xfffeffff, RZ, 0xc0, !PT ;  /* 0xfffeffff19197812 */ /* 0x000fd600078ec0ff */
[----:B------:R-:W-:Y:S02]  /*54ad0*/  @P0 LOP3.LUT R25, R25, 0x10000, RZ, 0xfc, !PT ;  /* 0x0001000019190812 */ /* 0x000fe400078efcff */
[----:B------:R-:W-:Y:S02]  /*54ae0*/  LOP3.LUT P0, RZ, R26, 0x10000000, RZ, 0xc0, !PT ;  /* 0x100000001aff7812 */ /* 0x000fe4000780c0ff */
[----:B------:R-:W-:Y:S01]  /*54af0*/  LOP3.LUT R25, R25, 0xfffdffff, RZ, 0xc0, !PT ;  /* 0xfffdffff19197812 */ /* 0x000fe200078ec0ff */
[----:B------:R-:W-:-:S10]  /*54b00*/  IMAD.WIDE R30, R92, 0x4, R14 ;  /* 0x000000045c1e7825 */ /* 0x000fd400078e020e */
[----:B------:R-:W-:Y:S02]  /*54b10*/  @P0 LOP3.LUT R25, R25, 0x20000, RZ, 0xfc, !PT ;  /* 0x0002000019190812 */ /* 0x000fe400078efcff */
        /* <DEDUP_REMOVED lines=25> */
[----:B------:R-:W-:Y:S01]  /*54cb0*/  LOP3.LUT P2, RZ, R2, 0x20, RZ, 0xc0, !PT ;  /* 0x0000002002ff7812 */ /* 0x000fe2000784c0ff */
[----:B-1----:R-:W-:-:S08]  /*54cc0*/  IMAD.WIDE R30, R190, 0x4, R14 ;  /* 0x00000004be1e7825 */ /* 0x002fd000078e020e */
[----:B------:R1:W-:Y:S01]  /*54cd0*/  @P0 STG.E desc[UR40][R30.64], R192 ;  /* 0x000000c01e000986 */ /* 0x0003e2000c101928 */
[----:B------:R-:W-:Y:S01]  /*54ce0*/  LOP3.LUT P3, RZ, R2, 0x40, RZ, 0xc0, !PT ;  /* 0x0000004002ff7812 */ /* 0x000fe2000786c0ff */
[----:B-1----:R-:W-:-:S05]  /*54cf0*/  IMAD.WIDE R30, R190, 0x4, R12 ;  /* 0x00000004be1e7825 */ /* 0x002fca00078e020c */
[----:B------:R1:W-:Y:S01]  /*54d00*/  @P1 STG.E desc[UR40][R30.64], R191 ;  /* 0x000000bf1e001986 */ /* 0x0003e2000c101928 */
[----:B------:R-:W-:Y:S01]  /*54d10*/  LOP3.LUT P4, RZ, R2, 0x80, RZ, 0xc0, !PT ;  /* 0x0000008002ff7812 */ /* 0x000fe2000788c0ff */
[----:B-1----:R-:W-:-:S05]  /*54d20*/  IMAD.WIDE R30, R190, 0x4, R10 ;  /* 0x00000004be1e7825 */ /* 0x002fca00078e020a */
[----:B------:R1:W-:Y:S01]  /*54d30*/  @P2 STG.E desc[UR40][R30.64], R189 ;  /* 0x000000bd1e002986 */ /* 0x0003e2000c101928 */
[----:B------:R-:W-:Y:S01]  /*54d40*/  LOP3.LUT P5, RZ, R2, 0x100, RZ, 0xc0, !PT ;  /* 0x0000010002ff7812 */ /* 0x000fe200078ac0ff */
[----:B-1----:R-:W-:Y:S01]  /*54d50*/  IMAD.WIDE R30, R190, 0x4, R8 ;  /* 0x00000004be1e7825 */ /* 0x002fe200078e0208 */
[----:B------:R-:W-:Y:S01]  /*54d60*/  LOP3.LUT P6, RZ, R2, 0x200, RZ, 0xc0, !PT ;  /* 0x0000020002ff7812 */ /* 0x000fe200078cc0ff */
[----:B------:R-:W4:Y:S04]  /*54d70*/  LDL.LU R190, [R1+0x174] ;  /* 0x0001740001be7983 */ /* 0x000f280000300800 */
[----:B--2---:R1:W-:Y:S04]  /*54d80*/  @P3 STG.E desc[UR40][R30.64], R187 ;  /* 0x000000bb1e003986 */ /* 0x0043e8000c101928 */
[----:B-1----:R-:W2:Y:S01]  /*54d90*/  LDL.LU R187, [R1+0x898] ;  /* 0x0008980001bb7983 */ /* 0x002ea20000300800 */
[----:B---3--:R-:W-:-:S05]  /*54da0*/  IMAD.WIDE R30, R188, 0x4, R14 ;  /* 0x00000004bc1e7825 */ /* 0x008fca00078e020e */
[----:B------:R1:W-:Y:S02]  /*54db0*/  @P4 STG.E desc[UR40][R30.64], R185 ;  /* 0x000000b91e004986 */ /* 0x0003e4000c101928 */
[C---:B-1----:R-:W-:Y:S02]  /*54dc0*/  IMAD.WIDE R30, R188.reuse, 0x4, R12 ;  /* 0x00000004bc1e7825 */ /* 0x042fe400078e020c */
[----:B------:R-:W3:Y:S04]  /*54dd0*/  LDL.LU R185, [R1+0x858] ;  /* 0x0008580001b97983 */ /* 0x000ee80000300800 */
[----:B----4-:R1:W-:Y:S02]  /*54de0*/  @P5 STG.E desc[UR40][R30.64], R186 ;  /* 0x000000ba1e005986 */ /* 0x0103e4000c101928 */
[----:B-1----:R-:W-:-:S02]  /*54df0*/  IMAD.WIDE R30, R188, 0x4, R10 ;  /* 0x00000004bc1e7825 */ /* 0x002fc400078e020a */
[----:B------:R-:W4:Y:S04]  /*54e00*/  LDL.LU R186, [R1+0x848] ;  /* 0x0008480001ba7983 */ /* 0x000f280000300800 */
[----:B------:R1:W-:Y:S04]  /*54e10*/  @P6 STG.E desc[UR40][R30.64], R184 ;  /* 0x000000b81e006986 */ /* 0x0003e8000c101928 */
[----:B-1----:R-:W2:Y:S04]  /*54e20*/  LDL.LU R184, [R1+0x1058] ;  /* 0x0010580001b87983 */ /* 0x002ea80000300800 */
[----:B------:R-:W3:Y:S01]  /*54e30*/  LDL.LU R90, [R1+0x218] ;  /* 0x00021800015a7983 */ /* 0x000ee20000300800 */
[----:B------:R-:W-:-:S03]  /*54e40*/  IMAD.WIDE R30, R188, 0x4, R8 ;  /* 0x00000004bc1e7825 */ /* 0x000fc600078e0208 */
        /* <DEDUP_REMOVED lines=13> */
[----:B------:R-:W-:-:S02]  /*54f20*/  LOP3.LUT P3, RZ, R2, 0x400, RZ, 0xc0, !PT ;  /* 0x0000040002ff7812 */ /* 0x000fc4000786c0ff */
[C---:B------:R-:W-:Y:S02]  /*54f30*/  LOP3.LUT P4, RZ, R2.reuse, 0x800, RZ, 0xc0, !PT ;  /* 0x0000080002ff7812 */ /* 0x040fe4000788c0ff */
[C---:B------:R-:W-:Y:S02]  /*54f40*/  LOP3.LUT P5, RZ, R2.reuse, 0x1000, RZ, 0xc0, !PT ;  /* 0x0000100002ff7812 */ /* 0x040fe400078ac0ff */
[C---:B------:R-:W-:Y:S02]  /*54f50*/  LOP3.LUT P6, RZ, R2.reuse, 0x2000, RZ, 0xc0, !PT ;  /* 0x0000200002ff7812 */ /* 0x040fe400078cc0ff */
        /* <DEDUP_REMOVED lines=9> */
[----:B------:R-:W-:Y:S01]  /*54ff0*/  LOP3.LUT P0, RZ, R2, 0x80000, RZ, 0xc0, !PT ;  /* 0x0008000002ff7812 */ /* 0x000fe2000780c0ff */
[----:B------:R1:W-:Y:S04]  /*55000*/  @P3 STG.E desc[UR40][R30.64], R190 ;  /* 0x000000be1e003986 */ /* 0x0003e8000c101928 */
[----:B-1----:R-:W4:Y:S01]  /*55010*/  LDL.LU R190, [R1+0x18c] ;  /* 0x00018c0001be7983 */ /* 0x002f220000300800 */
[----:B------:R-:W-:-:S07]  /*55020*/  LOP3.LUT R25, R25, 0xffffffdf, RZ, 0xc0, !PT ;  /* 0xffffffdf19197812 */ /* 0x000fce00078ec0ff */
[----:B------:R-:W-:Y:S02]  /*55030*/  @P0 LOP3.LUT R25, R25, 0x20, RZ, 0xfc, !PT ;  /* 0x0000002019190812 */ /* 0x000fe400078efcff */
[----:B------:R-:W-:Y:S02]  /*55040*/  LOP3.LUT P0, RZ, R2, 0x40000, RZ, 0xc0, !PT ;  /* 0x0004000002ff7812 */ /* 0x000fe4000780c0ff */
[----:B------:R-:W-:Y:S01]  /*55050*/  LOP3.LUT R25, R25, 0xffffffbf, RZ, 0xc0, !PT ;  /* 0xffffffbf19197812 */ /* 0x000fe200078ec0ff */
[----:B--2---:R-:W-:-:S05]  /*55060*/  IMAD.WIDE R30, R184, 0x4, R14 ;  /* 0x00000004b81e7825 */ /* 0x004fca00078e020e */
[----:B------:R1:W-:Y:S02]  /*55070*/  @P4 STG.E desc[UR40][R30.64], R187 ;  /* 0x000000bb1e004986 */ /* 0x0003e4000c101928 */
[C---:B-1----:R-:W-:Y:S02]  /*55080*/  IMAD.WIDE R30, R184.reuse, 0x4, R12 ;  /* 0x00000004b81e7825 */ /* 0x042fe400078e020c */
[----:B------:R-:W2:Y:S04]  /*55090*/  LDL.LU R187, [R1+0x17c] ;  /* 0x00017c0001bb7983 */ /* 0x000ea80000300800 */
[----:B---3--:R1:W-:Y:S02]  /*550a0*/  @P5 STG.E desc[UR40][R30.64], R185 ;  /* 0x000000b91e005986 */ /* 0x0083e4000c101928 */
[----:B-1----:R-:W-:-:S05]  /*550b0*/  IMAD.WIDE R30, R184, 0x4, R10 ;  /* 0x00000004b81e7825 */ /* 0x002fca00078e020a */
[----:B----4-:R1:W-:Y:S02]  /*550c0*/  @P6 STG.E desc[UR40][R30.64], R186 ;  /* 0x000000ba1e006986 */ /* 0x0103e4000c101928 */
[----:B-1----:R-:W-:Y:S02]  /*550d0*/  IMAD.WIDE R30, R184, 0x4, R8 ;  /* 0x00000004b81e7825 */ /* 0x002fe400078e0208 */
[----:B------:R-:W3:Y:S04]  /*550e0*/  LDL.LU R186, [R1+0x3f0] ;  /* 0x0003f00001ba7983 */ /* 0x000ee80000300800 */
[----:B------:R-:W4:Y:S04]  /*550f0*/  LDL.LU R184, [R1+0x3e0] ;  /* 0x0003e00001b87983 */ /* 0x000f280000300800 */
[----:B------:R-:W3:Y:S01]  /*55100*/  LDL.LU R185, [R1+0x1068] ;  /* 0x0010680001b97983 */ /* 0x000ee20000300800 */
        /* <DEDUP_REMOVED lines=24> */
[C---:B------:R-:W-:Y:S01]  /*55290*/  LOP3.LUT P0, RZ, R25.reuse, 0x20, RZ, 0xc0, !PT ;  /* 0x0000002019ff7812 */ /* 0x040fe2000780c0ff */
[----:B-1----:R-:W-:Y:S01]  /*552a0*/  IMAD.WIDE R30, R194, 0x4, R14 ;  /* 0x00000004c21e7825 */ /* 0x002fe200078e020e */
[----:B------:R-:W-:Y:S01]  /*552b0*/  LOP3.LUT P1, RZ, R2, 0x800000, RZ, 0xc0, !PT ;  /* 0x0080000002ff7812 */ /* 0x000fe2000782c0ff */
[----:B------:R-:W4:Y:S10]  /*552c0*/  LDL.LU R94, [R1+0x1080] ;  /* 0x00108000015e7983 */ /* 0x000f340000300800 */
        /* <DEDUP_REMOVED lines=8> */
[----:B------:R-:W-:Y:S01]  /*55350*/  LOP3.LUT P2, RZ, R2, 0x1000000, RZ, 0xc0, !PT ;  /* 0x0100000002ff7812 */ /* 0x000fe2000784c0ff */
[----:B-1----:R-:W-:-:S10]  /*55360*/  IMAD.WIDE R30, R194, 0x4, R8 ;  /* 0x00000004c21e7825 */ /* 0x002fd400078e0208 */
[----:B------:R1:W-:Y:S02]  /*55370*/  @P0 STG.E desc[UR40][R30.64], R192 ;  /* 0x000000c01e000986 */ /* 0x0003e4000c101928 */
[----:B-1----:R-:W-:-:S05]  /*55380*/  IMAD.WIDE R30, R188, 0x4, R14 ;  /* 0x00000004bc1e7825 */ /* 0x002fca00078e020e */
[----:B------:R1:W-:Y:S02]  /*55390*/  @P1 STG.E desc[UR40][R30.64], R191 ;  /* 0x000000bf1e001986 */ /* 0x0003e4000c101928 */
[----:B-1----:R-:W-:-:S05]  /*553a0*/  IMAD.WIDE R30, R188, 0x4, R12 ;  /* 0x00000004bc1e7825 */ /* 0x002fca00078e020c */
[----:B------:R1:W-:Y:S04]  /*553b0*/  @P2 STG.E desc[UR40][R30.64], R189 ;  /* 0x000000bd1e002986 */ /* 0x0003e8000c101928 */
[----:B-1----:R-:W4:Y:S01]  /*553c0*/  LDL.LU R189, [R1+0x3d0] ;  /* 0x0003d00001bd7983 */ /* 0x002f220000300800 */
[C---:B------:R-:W-:Y:S02]  /*553d0*/  LOP3.LUT P3, RZ, R2.reuse, 0x2000000, RZ, 0xc0, !PT ;  /* 0x0200000002ff7812 */ /* 0x040fe4000786c0ff */
[----:B------:R-:W-:Y:S01]  /*553e0*/  LOP3.LUT P4, RZ, R2, 0x4000000, RZ, 0xc0, !PT ;  /* 0x0400000002ff7812 */ /* 0x000fe2000788c0ff */
[----:B------:R-:W-:Y:S01]  /*553f0*/  IMAD.WIDE R30, R188, 0x4, R10 ;  /* 0x00000004bc1e7825 */ /* 0x000fe200078e020a */
[C---:B------:R-:W-:Y:S02]  /*55400*/  LOP3.LUT P5, RZ, R2.reuse, 0x8000000, RZ, 0xc0, !PT ;  /* 0x0800000002ff7812 */ /* 0x040fe400078ac0ff */
[----:B------:R-:W-:-:S07]  /*55410*/  LOP3.LUT P6, RZ, R2, 0x10000000, RZ, 0xc0, !PT ;  /* 0x1000000002ff7812 */ /* 0x000fce00078cc0ff */
[----:B------:R1:W-:Y:S02]  /*55420*/  @P3 STG.E desc[UR40][R30.64], R190 ;  /* 0x000000be1e003986 */ /* 0x0003e4000c101928 */
[----:B-1----:R-:W-:Y:S02]  /*55430*/  IMAD.WIDE R30, R188, 0x4, R8 ;  /* 0x00000004bc1e7825 */ /* 0x002fe400078e0208 */
[----:B------:R-:W4:Y:S04]  /*55440*/  LDL.LU R190, [R1+0x220] ;  /* 0x0002200001be7983 */ /* 0x000f280000300800 */
[----:B--2---:R1:W-:Y:S04]  /*55450*/  @P4 STG.E desc[UR40][R30.64], R187 ;  /* 0x000000bb1e004986 */ /* 0x0043e8000c101928 */
[----:B------:R-:W2:Y:S04]  /*55460*/  LDL.LU R188, [R1+0x1e0] ;  /* 0x0001e00001bc7983 */ /* 0x000ea80000300800 */
[----:B-1----:R-:W2:Y:S01]  /*55470*/  LDL.LU R187, [R1+0x1b0] ;  /* 0x0001b00001bb7983 */ /* 0x002ea20000300800 */
[----:B---3--:R-:W-:-:S05]  /*55480*/  IMAD.WIDE R30, R185, 0x4, R14 ;  /* 0x00000004b91e7825 */ /* 0x008fca00078e020e */
[----:B------:R1:W-:Y:S02]  /*55490*/  @P5 STG.E desc[UR40][R30.64], R186 ;  /* 0x000000ba1e005986 */ /* 0x0003e4000c101928 */
[----:B-1----:R-:W-:Y:S02]  /*554a0*/  IMAD.WIDE R30, R185, 0x4, R12 ;  /* 0x00000004b91e7825 */ /* 0x002fe400078e020c */
[----:B------:R-:W3:Y:S04]  /*554b0*/  LDL.LU R186, [R1+0x190] ;  /* 0x0001900001ba7983 */ /* 0x000ee80000300800 */
[----:B----4-:R1:W-:Y:S04]  /*554c0*/  @P6 STG.E desc[UR40][R30.64], R184 ;  /* 0x000000b81e006986 */ /* 0x0103e8000c101928 */
[----:B-1----:R-:W4:Y:S01]  /*554d0*/  LDL.LU R184, [R1+0x1070] ;  /* 0x0010700001b87983 */ /* 0x002f220000300800 */
[----:B------:R-:W-:-:S03]  /*554e0*/  LOP3.LUT P0, RZ, R3, 0x200, RZ, 0xc0, !PT ;  /* 0x0000020003ff7812 */ /* 0x000fc6000780c0ff */
[----:B------:R-:W2:Y:S01]  /*554f0*/  LDL.LU R91, [R1+0x90] ;  /* 0x00009000015b7983 */ /* 0x000ea20000300800 */
[C---:B------:R-:W-:Y:S02]  /*55500*/  LOP3.LUT P3, RZ, R2.reuse, 0x20000000, RZ, 0xc0, !PT ;  /* 0x2000000002ff7812 */ /* 0x040fe4000786c0ff */
[C---:B------:R-:W-:Y:S01]  /*55510*/  LOP3.LUT P4, RZ, R2.reuse, 0x40000000, RZ, 0xc0, !PT ;  /* 0x4000000002ff7812 */ /* 0x040fe2000788c0ff */
[----:B------:R-:W3:Y:S01]  /*55520*/  LDL.LU R27, [R1+0x3f4] ;  /* 0x0003f400011b7983 */ /* 0x000ee20000300800 */
[C---:B------:R-:W-:Y:S02]  /*55530*/  LOP3.LUT P5, RZ, R2.reuse, 0x80000000, RZ, 0xc0, !PT ;  /* 0x8000000002ff7812 */ /* 0x040fe400078ac0ff */
[----:B------:R-:W-:Y:S01]  /*55540*/  LOP3.LUT R2, R2, 0xfbffffff, RZ, 0xc0, !PT ;  /* 0xfbffffff02027812 */ /* 0x000fe200078ec0ff */
[----:B------:R-:W3:Y:S03]  /*55550*/  LDL.LU R92, [R1+0x3e4] ;  /* 0x0003e400015c7983 */ /* 0x000ee60000300800 */
[----:B------:R-:W-:Y:S01]  /*55560*/  @P0 LOP3.LUT R2, R2, 0x4000000, RZ, 0xfc, !PT ;  /* 0x0400000002020812 */ /* 0x000fe200078efcff */
[----:B------:R-:W3:Y:S01]  /*55570*/  LDL.LU R93, [R1+0x3d4] ;  /* 0x0003d400015d7983 */ /* 0x000ee20000300800 */
[----:B------:R-:W-:-:S02]  /*55580*/  LOP3.LUT P0, RZ, R3, 0x100, RZ, 0xc0, !PT ;  /* 0x0000010003ff7812 */ /* 0x000fc4000780c0ff */
[----:B------:R-:W-:Y:S01]  /*55590*/  LOP3.LUT R2, R2, 0xf7ffffff, RZ, 0xc0, !PT ;  /* 0xf7ffffff02027812 */ /* 0x000fe200078ec0ff */
[----:B------:R-:W-:Y:S01]  /*555a0*/  IMAD.WIDE R30, R185, 0x4, R10 ;  /* 0x00000004b91e7825 */ /* 0x000fe200078e020a */
[----:B------:R-:W3:Y:S04]  /*555b0*/  LDL.LU R195, [R1+0x1e4] ;  /* 0x0001e40001c37983 */ /* 0x000ee80000300800 */
[----:B------:R-:W3:Y:S04]  /*555c0*/  LDL.LU R193, [R1+0x1b4] ;  /* 0x0001b40001c17983 */ /* 0x000ee80000300800 */
[----:B------:R-:W3:Y:S01]  /*555d0*/  LDL.LU R194, [R1+0x194] ;  /* 0x0001940001c27983 */ /* 0x000ee20000300800 */
[----:B------:R-:W-:-:S02]  /*555e0*/  @P0 LOP3.LUT R2, R2, 0x8000000, RZ, 0xfc, !PT ;  /* 0x0800000002020812 */ /* 0x000fc400078efcff */
[----:B------:R-:W-:Y:S01]  /*555f0*/  LOP3.LUT P0, RZ, R3, 0x80, RZ, 0xc0, !PT ;  /* 0x0000008003ff7812 */ /* 0x000fe2000780c0ff */
[----:B------:R-:W3:Y:S01]  /*55600*/  LDL.LU R192, [R1+0x107c] ;  /* 0x00107c0001c07983 */ /* 0x000ee20000300800 */
[----:B------:R-:W-:-:S03]  /*55610*/  LOP3.LUT R2, R2, 0xefffffff, RZ, 0xc0, !PT ;  /* 0xefffffff02027812 */ /* 0x000fc600078ec0ff */
[----:B------:R-:W3:Y:S08]  /*55620*/  LDL.LU R191, [R1+0x94] ;  /* 0x0000940001bf7983 */ /* 0x000ef00000300800 */
[----:B------:R-:W-:Y:S02]  /*55630*/  @P0 LOP3.LUT R2, R2, 0x10000000, RZ, 0xfc, !PT ;  /* 0x1000000002020812 */ /* 0x000fe400078efcff */
[----:B------:R-:W-:-:S02]  /*55640*/  LOP3.LUT P0, RZ, R3, 0x40, RZ, 0xc0, !PT ;  /* 0x0000004003ff7812 */ /* 0x000fc4000780c0ff */
        /* <DEDUP_REMOVED lines=9> */
[----:B------:R-:W-:Y:S02]  /*556e0*/  LOP3.LUT R25, R25, 0xfffffffe, RZ, 0xc0, !PT ;  /* 0xfffffffe19197812 */ /* 0x000fe400078ec0ff */
[----:B------:R-:W-:-:S09]  /*556f0*/  LOP3.LUT P6, RZ, R3, 0x1, RZ, 0xc0, !PT ;  /* 0x0000000103ff7812 */ /* 0x000fd200078cc0ff */
[----:B------:R-:W-:Y:S02]  /*55700*/  @P0 LOP3.LUT R25, R25, 0x1, RZ, 0xfc, !PT ;  /* 0x0000000119190812 */ /* 0x000fe400078efcff */
[----:B------:R-:W-:Y:S02]  /*55710*/  LOP3.LUT P0, RZ, R3, 0x4, RZ, 0xc0, !PT ;  /* 0x0000000403ff7812 */ /* 0x000fe4000780c0ff */
[----:B------:R-:W-:-:S11]  /*55720*/  LOP3.LUT R25, R25, 0xfffffffd, RZ, 0xc0, !PT ;  /* 0xfffffffd19197812 */ /* 0x000fd600078ec0ff */
[----:B------:R-:W-:Y:S02]  /*55730*/  @P0 LOP3.LUT R25, R25, 0x2, RZ, 0xfc, !PT ;  /* 0x0000000219190812 */ /* 0x000fe400078efcff */
[----:B------:R-:W-:Y:S01]  /*55740*/  LOP3.LUT P0, RZ, R3, 0x2, RZ, 0xc0, !PT ;  /* 0x0000000203ff7812 */ /* 0x000fe2000780c0ff */
[----:B------:R1:W-:Y:S02]  /*55750*/  @P3 STG.E desc[UR40][R30.64], R189 ;  /* 0x000000bd1e003986 */ /* 0x0003e4000c101928 */
[----:B-1----:R-:W-:Y:S02]  /*55760*/  IMAD.WIDE R30, R185, 0x4, R8 ;  /* 0x00000004b91e7825 */ /* 0x002fe400078e0208 */
[----:B------:R-:W3:Y:S04]  /*55770*/  LDL.LU R185, [R1+0x1088] ;  /* 0x0010880001b97983 */ /* 0x000ee80000300800 */
[----:B------:R-:W3:Y:S04]  /*55780*/  LDL.LU R95, [R1+0x224] ;  /* 0x00022400015f7983 */ /* 0x000ee80000300800 */
[----:B------:R-:W3:Y:S04]  /*55790*/  LDL.LU R189, [R1+0x3f8] ;  /* 0x0003f80001bd7983 */ /* 0x000ee80000300800 */
[----:B------:R4:W-:Y:S02]  /*557a0*/  @P4 STG.E desc[UR40][R30.64], R190 ;  /* 0x000000be1e004986 */ /* 0x0009e4000c101928 */
[----:B----4-:R-:W-:-:S05]  /*557b0*/  IMAD.WIDE R30, R184, 0x4, R14 ;  /* 0x00000004b81e7825 */ /* 0x010fca00078e020e */
[----:B--2---:R1:W-:Y:S02]  /*557c0*/  @P5 STG.E desc[UR40][R30.64], R188 ;  /* 0x000000bc1e005986 */ /* 0x0043e4000c101928 */
[C---:B-1----:R-:W-:Y:S02]  /*557d0*/  IMAD.WIDE R30, R184.reuse, 0x4, R12 ;  /* 0x00000004b81e7825 */ /* 0x042fe400078e020c */
[----:B------:R-:W2:Y:S04]  /*557e0*/  LDL.LU R188, [R1+0x3e8] ;  /* 0x0003e80001bc7983 */ /* 0x000ea80000300800 */
[----:B------:R1:W-:Y:S02]  /*557f0*/  @P6 STG.E desc[UR40][R30.64], R187 ;  /* 0x000000bb1e006986 */ /* 0x0003e4000c101928 */
[----:B-1----:R-:W-:-:S02]  /*55800*/  IMAD.WIDE R30, R184, 0x4, R10 ;  /* 0x00000004b81e7825 */ /* 0x002fc400078e020a */
[----:B------:R-:W4:Y:S04]  /*55810*/  LDL.LU R187, [R1+0x3d8] ;  /* 0x0003d80001bb7983 */ /* 0x000f280000300800 */
[----:B---3--:R1:W-:Y:S02]  /*55820*/  @P0 STG.E desc[UR40][R30.64], R186 ;  /* 0x000000ba1e000986 */ /* 0x0083e4000c101928 */
[----:B-1----:R-:W-:Y:S02]  /*55830*/  IMAD.WIDE R30, R184, 0x4, R8 ;  /* 0x00000004b81e7825 */ /* 0x002fe400078e0208 */
[----:B------:R-:W3:Y:S04]  /*55840*/  LDL.LU R186, [R1+0x228] ;  /* 0x0002280001ba7983 */ /* 0x000ee80000300800 */
[----:B------:R-:W3:Y:S04]  /*55850*/  LDL.LU R184, [R1+0x1e8] ;  /* 0x0001e80001b87983 */ /* 0x000ee80000300800 */
[----:B------:R-:W3:Y:S01]  /*55860*/  LDL.LU R190, [R1+0x1094] ;  /* 0x0010940001be7983 */ /* 0x000ee20000300800 */
        /* <DEDUP_REMOVED lines=12> */
[----:B-1----:R-:W-:Y:S01]  /*55930*/  IMAD.WIDE R30, R94, 0x4, R8 ;  /* 0x000000045e1e7825 */ /* 0x002fe200078e0208 */
[C---:B------:R-:W-:Y:S02]  /*55940*/  LOP3.LUT P1, RZ, R3.reuse, 0x400, RZ, 0xc0, !PT ;  /* 0x0000040003ff7812 */ /* 0x040fe4000782c0ff */
[C---:B------:R-:W-:Y:S02]  /*55950*/  LOP3.LUT P2, RZ, R3.reuse, 0x800, RZ, 0xc0, !PT ;  /* 0x0000080003ff7812 */ /* 0x040fe4000784c0ff */
[C---:B------:R-:W-:Y:S02]  /*55960*/  LOP3.LUT P3, RZ, R3.reuse, 0x1000, RZ, 0xc0, !PT ;  /* 0x0000100003ff7812 */ /* 0x040fe4000786c0ff */
[C---:B------:R-:W-:Y:S02]  /*55970*/  LOP3.LUT P4, RZ, R3.reuse, 0x2000, RZ, 0xc0, !PT ;  /* 0x0000200003ff7812 */ /* 0x040fe4000788c0ff */
[----:B------:R-:W-:-:S02]  /*55980*/  LOP3.LUT P5, RZ, R3, 0x4000, RZ, 0xc0, !PT ;  /* 0x0000400003ff7812 */ /* 0x000fc400078ac0ff */
[----:B------:R-:W-:Y:S01]  /*55990*/  LOP3.LUT P6, RZ, R3, 0x8000, RZ, 0xc0, !PT ;  /* 0x0000800003ff7812 */ /* 0x000fe200078cc0ff */
[----:B------:R1:W-:Y:S01]  /*559a0*/  @P0 STG.E desc[UR40][R30.64], R95 ;  /* 0x0000005f1e000986 */ /* 0x0003e2000c101928 */
[----:B------:R-:W-:Y:S01]  /*559b0*/  LOP3.LUT P0, RZ, R2, 0x10000000, RZ, 0xc0, !PT ;  /* 0x1000000002ff7812 */ /* 0x000fe2000780c0ff */
[----:B-1----:R-:W-:-:S12]  /*559c0*/  IMAD.WIDE R30, R192, 0x4, R14 ;  /* 0x00000004c01e7825 */ /* 0x002fd800078e020e */
[----:B------:R1:W-:Y:S01]  /*559d0*/  @P0 STG.E desc[UR40][R30.64], R195 ;  /* 0x000000c31e000986 */ /* 0x0003e2000c101928 */
[----:B------:R-:W-:Y:S01]  /*559e0*/  LOP3.LUT P0, RZ, R2, 0x8000000, RZ, 0xc0, !PT ;  /* 0x0800000002ff7812 */ /* 0x000fe2000780c0ff */
[----:B-1----:R-:W-:Y:S02]  /*559f0*/  IMAD.WIDE R30, R192, 0x4, R12 ;  /* 0x00000004c01e7825 */ /* 0x002fe400078e020c */
[----:B------:R-:W3:Y:S10]  /*55a00*/  LDL.LU R195, [R1+0x10b0] ;  /* 0x0010b00001c37983 */ /* 0x000ef40000300800 */
[----:B------:R1:W-:Y:S01]  /*55a10*/  @P0 STG.E desc[UR40][R30.64], R193 ;  /* 0x000000c11e000986 */ /* 0x0003e2000c101928 */
[----:B------:R-:W-:Y:S01]  /*55a20*/  LOP3.LUT P0, RZ, R2, 0x4000000, RZ, 0xc0, !PT ;  /* 0x0400000002ff7812 */ /* 0x000fe2000780c0ff */
[----:B-1----:R-:W-:-:S12]  /*55a30*/  IMAD.WIDE R30, R192, 0x4, R10 ;  /* 0x00000004c01e7825 */ /* 0x002fd800078e020a */
[----:B------:R1:W-:Y:S02]  /*55a40*/  @P0 STG.E desc[UR40][R30.64], R194 ;  /* 0x000000c21e000986 */ /* 0x0003e4000c101928 */
[----:B-1----:R-:W-:-:S05]  /*55a50*/  IMAD.WIDE R30, R192, 0x4, R8 ;  /* 0x00000004c01e7825 */ /* 0x002fca00078e0208 */
[----:B------:R1:W-:Y:S02]  /*55a60*/  @P1 STG.E desc[UR40][R30.64], R191 ;  /* 0x000000bf1e001986 */ /* 0x0003e4000c101928 */
[----:B-1----:R-:W-:-:S05]  /*55a70*/  IMAD.WIDE R30, R185, 0x4, R14 ;  /* 0x00000004b91e7825 */ /* 0x002fca00078e020e */
[----:B------:R1:W-:Y:S02]  /*55a80*/  @P2 STG.E desc[UR40][R30.64], R189 ;  /* 0x000000bd1e002986 */ /* 0x0003e4000c101928 */
[----:B-1----:R-:W-:-:S05]  /*55a90*/  IMAD.WIDE R30, R185, 0x4, R12 ;  /* 0x00000004b91e7825 */ /* 0x002fca00078e020c */
[----:B--2---:R1:W-:Y:S02]  /*55aa0*/  @P3 STG.E desc[UR40][R30.64], R188 ;  /* 0x000000bc1e003986 */ /* 0x0043e4000c101928 */
[----:B-1----:R-:W-:-:S05]  /*55ab0*/  IMAD.WIDE R30, R185, 0x4, R10 ;  /* 0x00000004b91e7825 */ /* 0x002fca00078e020a */
[----:B----4-:R1:W-:Y:S02]  /*55ac0*/  @P4 STG.E desc[UR40][R30.64], R187 ;  /* 0x000000bb1e004986 */ /* 0x0103e4000c101928 */
[----:B-1----:R-:W-:-:S05]  /*55ad0*/  IMAD.WIDE R30, R185, 0x4, R8 ;  /* 0x00000004b91e7825 */ /* 0x002fca00078e0208 */
[----:B---3--:R1:W-:Y:S02]  /*55ae0*/  @P5 STG.E desc[UR40][R30.64], R186 ;  /* 0x000000ba1e005986 */ /* 0x0083e4000c101928 */
[----:B-1----:R-:W-:-:S05]  /*55af0*/  IMAD.WIDE R30, R190, 0x4, R14 ;  /* 0x00000004be1e7825 */ /* 0x002fca00078e020e */
[----:B------:R1:W-:Y:S04]  /*55b00*/  @P6 STG.E desc[UR40][R30.64], R184 ;  /* 0x000000b81e006986 */ /* 0x0003e8000c101928 */
[----:B-1----:R-:W2:Y:S04]  /*55b10*/  LDL.LU R184, [R1+0x1b8] ;  /* 0x0001b80001b87983 */ /* 0x002ea80000300800 */
[----:B------:R-:W3:Y:S04]  /*55b20*/  LDL.LU R189, [R1+0x198] ;  /* 0x0001980001bd7983 */ /* 0x000ee80000300800 */
[----:B------:R-:W4:Y:S04]  /*55b30*/  LDL.LU R188, [R1+0x98] ;  /* 0x0000980001bc7983 */ /* 0x000f280000300800 */
[----:B------:R-:W3:Y:S04]  /*55b40*/  LDL.LU R186, [R1+0x3fc] ;  /* 0x0003fc0001ba7983 */ /* 0x000ee80000300800 */
[----:B------:R-:W3:Y:S04]  /*55b50*/  LDL.LU R187, [R1+0x3ec] ;  /* 0x0003ec0001bb7983 */ /* 0x000ee80000300800 */
[----:B------:R-:W3:Y:S04]  /*55b60*/  LDL.LU R185, [R1+0x3dc] ;  /* 0x0003dc0001b97983 */ /* 0x000ee80000300800 */
[----:B------:R-:W3:Y:S01]  /*55b70*/  LDL.LU R92, [R1+0x10a4] ;  /* 0x0010a400015c7983 */ /* 0x000ee20000300800 */
[C---:B------:R-:W-:Y:S01]  /*55b80*/  LOP3.LUT P3, RZ, R3.reuse, 0x10000, RZ, 0xc0, !PT ;  /* 0x0001000003ff7812 */ /* 0x040fe2000786c0ff */
[----:B------:R-:W-:Y:S01]  /*55b90*/  IMAD.WIDE R30, R190, 0x4, R12 ;  /* 0x00000004be1e7825 */ /* 0x000fe200078e020c */
        /* <DEDUP_REMOVED lines=13> */
[----:B------:R-:W-:Y:S01]  /*55c70*/  LOP3.LUT P0, RZ, R3, 0x1000000, RZ, 0xc0, !PT ;  /* 0x0100000003ff7812 */ /* 0x000fe2000780c0ff */
[----:B--2---:R1:W-:Y:S04]  /*55c80*/  @P3 STG.E desc[UR40][R30.64], R184 ;  /* 0x000000b81e003986 */ /* 0x0043e8000c101928 */
[----:B-1----:R-:W2:Y:S04]  /*55c90*/  LDL.LU R184, [R1+0x22c] ;  /* 0x00022c0001b87983 */ /* 0x002ea80000300800 */
[----:B------:R-:W2:Y:S01]  /*55ca0*/  LDL.LU R93, [R1+0x1ec] ;  /* 0x0001ec00015d7983 */ /* 0x000ea20000300800 */
[----:B------:R-:W-:-:S03]  /*55cb0*/  LOP3.LUT R2, R2, 0xffbfffff, RZ, 0xc0, !PT ;  /* 0xffbfffff02027812 */ /* 0x000fc600078ec0ff */
[----:B------:R-:W2:Y:S01]  /*55cc0*/  LDL.LU R94, [R1+0x1bc] ;  /* 0x0001bc00015e7983 */ /* 0x000ea20000300800 */
[----:B------:R-:W-:Y:S01]  /*55cd0*/  @P0 LOP3.LUT R2, R2, 0x400000, RZ, 0xfc, !PT ;  /* 0x0040000002020812 */ /* 0x000fe200078efcff */
[----:B------:R-:W-:Y:S01]  /*55ce0*/  IMAD.WIDE R30, R190, 0x4, R10 ;  /* 0x00000004be1e7825 */ /* 0x000fe200078e020a */
[----:B------:R-:W-:-:S04]  /*55cf0*/  LOP3.LUT P0, RZ, R3, 0x800000, RZ, 0xc0, !PT ;  /* 0x0080000003ff7812 */ /* 0x000fc8000780c0ff */
[----:B---3--:R1:W-:Y:S01]  /*55d00*/  @P4 STG.E desc[UR40][R30.64], R189 ;  /* 0x000000bd1e004986 */ /* 0x0083e2000c101928 */
[----:B------:R-:W-:-:S03]  /*55d10*/  LOP3.LUT R2, R2, 0xff7fffff, RZ, 0xc0, !PT ;  /* 0xff7fffff02027812 */ /* 0x000fc600078ec0ff */
[----:B-1----:R-:W3:Y:S04]  /*55d20*/  LDL.LU R189, [R1+0x10ac] ;  /* 0x0010ac0001bd7983 */ /* 0x002ee80000300800 */
[----:B------:R-:W3:Y:S01]  /*55d30*/  LDL.LU R95, [R1+0x19c] ;  /* 0x00019c00015f7983 */ /* 0x000ee20000300800 */
[----:B------:R-:W-:Y:S02]  /*55d40*/  @P0 LOP3.LUT R2, R2, 0x800000, RZ, 0xfc, !PT ;  /* 0x0080000002020812 */ /* 0x000fe400078efcff */
[C---:B------:R-:W-:Y:S01]  /*55d50*/  LOP3.LUT P0, RZ, R3.reuse, 0x400000, RZ, 0xc0, !PT ;  /* 0x0040000003ff7812 */ /* 0x040fe2000780c0ff */
[----:B------:R-:W3:Y:S01]  /*55d60*/  LDL.LU R193, [R1+0x9c] ;  /* 0x00009c0001c17983 */ /* 0x000ee20000300800 */
[----:B------:R-:W-:Y:S02]  /*55d70*/  LOP3.LUT R2, R2, 0xfeffffff, RZ, 0xc0, !PT ;  /* 0xfeffffff02027812 */ /* 0x000fe400078ec0ff */
[C---:B------:R-:W-:Y:S01]  /*55d80*/  LOP3.LUT P5, RZ, R3.reuse, 0x40000, RZ, 0xc0, !PT ;  /* 0x0004000003ff7812 */ /* 0x040fe200078ac0ff */
[----:B------:R-:W3:Y:S01]  /*55d90*/  LDL.LU R194, [R1+0x8c0] ;  /* 0x0008c00001c27983 */ /* 0x000ee20000300800 */
[----:B------:R-:W-:Y:S01]  /*55da0*/  LOP3.LUT P6, RZ, R3, 0x80000, RZ, 0xc0, !PT ;  /* 0x0008000003ff7812 */ /* 0x000fe200078cc0ff */
[----:B------:R-:W-:-:S02]  /*55db0*/  IMAD.WIDE R30, R190, 0x4, R8 ;  /* 0x00000004be1e7825 */ /* 0x000fc400078e0208 */
[----:B------:R-:W3:Y:S04]  /*55dc0*/  LDL.LU R192, [R1+0x770] ;  /* 0x0007700001c07983 */ /* 0x000ee80000300800 */
[----:B------:R-:W-:Y:S02]  /*55dd0*/  @P0 LOP3.LUT R2, R2, 0x1000000, RZ, 0xfc, !PT ;  /* 0x0100000002020812 */ /* 0x000fe400078efcff */
[----:B------:R-:W-:Y:S02]  /*55de0*/  LOP3.LUT P0, RZ, R3, 0x200000, RZ, 0xc0, !PT ;  /* 0x0020000003ff7812 */ /* 0x000fe4000780c0ff */
[----:B------:R-:W-:Y:S01]  /*55df0*/  LOP3.LUT R2, R2, 0xfdffffff, RZ, 0xc0, !PT ;  /* 0xfdffffff02027812 */ /* 0x000fe200078ec0ff */
[----:B----4-:R1:W-:Y:S10]  /*55e00*/  @P5 STG.E desc[UR40][R30.64], R188 ;  /* 0x000000bc1e005986 */ /* 0x0103f4000c101928 */
[----:B------:R-:W-:-:S02]  /*55e10*/  @P0 LOP3.LUT R2, R2, 0x2000000, RZ, 0xfc, !PT ;  /* 0x0200000002020812 */ /* 0x000fc400078efcff */
[----:B------:R-:W-:Y:S01]  /*55e20*/  LOP3.LUT P0, RZ, R3, 0x100000, RZ, 0xc0, !PT ;  /* 0x0010000003ff7812 */ /* 0x000fe2000780c0ff */
[----:B-1----:R-:W-:-:S05]  /*55e30*/  IMAD.WIDE R30, R92, 0x4, R14 ;  /* 0x000000045c1e7825 */ /* 0x002fca00078e020e */
[----:B------:R1:W-:Y:S02]  /*55e40*/  @P6 STG.E desc[UR40][R30.64], R186 ;  /* 0x000000ba1e006986 */ /* 0x0003e4000c101928 */
[----:B-1----:R-:W-:Y:S02]  /*55e50*/  IMAD.WIDE R30, R92, 0x4, R12 ;  /* 0x000000045c1e7825 */ /* 0x002fe400078e020c */
[----:B------:R-:W4:Y:S04]  /*55e60*/  LDL.LU R186, [R1+0x10a0] ;  /* 0x0010a00001ba7983 */ /* 0x000f280000300800 */
[----:B------:R-:W4:Y:S04]  /*55e70*/  LDL.LU R191, [R1+0x660] ;  /* 0x0006600001bf7983 */ /* 0x000f280000300800 */
[----:B------:R1:W-:Y:S01]  /*55e80*/  @P0 STG.E desc[UR40][R30.64], R187 ;  /* 0x000000bb1e000986 */ /* 0x0003e2000c101928 */
[----:B------:R-:W-:-:S03]  /*55e90*/  LOP3.LUT P0, RZ, R2, 0x2000000, RZ, 0xc0, !PT ;  /* 0x0200000002ff7812 */ /* 0x000fc6000780c0ff */
[----:B------:R-:W4:Y:S04]  /*55ea0*/  LDL.LU R190, [R1+0x510] ;  /* 0x0005100001be7983 */ /* 0x000f280000300800 */
[----:B------:R-:W4:Y:S01]  /*55eb0*/  LDL.LU R188, [R1+0x500] ;  /* 0x0005000001bc7983 */ /* 0x000f220000300800 */
[----:B-1----:R-:W-:-:S03]  /*55ec0*/  IMAD.WIDE R30, R92, 0x4, R10 ;  /* 0x000000045c1e7825 */ /* 0x002fc600078e020a */
[----:B------:R-:W4:Y:S04]  /*55ed0*/  LDL.LU R187, [R1+0x3b0] ;  /* 0x0003b00001bb7983 */ /* 0x000f280000300800 */
[----:B------:R1:W-:Y:S01]  /*55ee0*/  @P0 STG.E desc[UR40][R30.64], R185 ;  /* 0x000000b91e000986 */ /* 0x0003e2000c101928 */
[----:B------:R-:W-:-:S03]  /*55ef0*/  LOP3.LUT P0, RZ, R2, 0x1000000, RZ, 0xc0, !PT ;  /* 0x0100000002ff7812 */ /* 0x000fc6000780c0ff */
[----:B-1----:R-:W4:Y:S01]  /*55f00*/  LDL.LU R185, [R1+0x380] ;  /* 0x0003800001b97983 */ /* 0x002f220000300800 */
[----:B------:R-:W-:-:S09]  /*55f10*/  IMAD.WIDE R30, R92, 0x4, R8 ;  /* 0x000000045c1e7825 */ /* 0x000fd200078e0208 */
[----:B--2---:R1:W-:Y:S04]  /*55f20*/  @P0 STG.E desc[UR40][R30.64], R184 ;  /* 0x000000b81e000986 */ /* 0x0043e8000c101928 */
[----:B-1----:R-:W2:Y:S01]  /*55f30*/  LDL.LU R184, [R1+0x350] ;  /* 0x0003500001b87983 */ /* 0x002ea20000300800 */
[----:B------:R-:W-:Y:S01]  /*55f40*/  LOP3.LUT P0, RZ, R2, 0x800000, RZ, 0xc0, !PT ;  /* 0x0080000002ff7812 */ /* 0x000fe2000780c0ff */
[----:B------:R-:W-:-:S12]  /*55f50*/  IMAD.WIDE R30, R195, 0x4, R14 ;  /* 0x00000004c31e7825 */ /* 0x000fd800078e020e */
[----:B------:R1:W-:Y:S01]  /*55f60*/  @P0 STG.E desc[UR40][R30.64], R93 ;  /* 0x0000005d1e000986 */ /* 0x0003e2000c101928 */
[----:B------:R-:W-:Y:S01]  /*55f70*/  LOP3.LUT P0, RZ, R2, 0x400000, RZ, 0xc0, !PT ;  /* 0x0040000002ff7812 */ /* 0x000fe2000780c0ff */
[----:B-1----:R-:W-:-:S12]  /*55f80*/  IMAD.WIDE R30, R195, 0x4, R12 ;  /* 0x00000004c31e7825 */ /* 0x002fd800078e020c */
[----:B------:R1:W-:Y:S01]  /*55f90*/  @P0 STG.E desc[UR40][R30.64], R94 ;  /* 0x0000005e1e000986 */ /* 0x0003e2000c101928 */
[----:B------:R-:W-:Y:S01]  /*55fa0*/  LOP3.LUT P0, RZ, R2, 0x200000, RZ, 0xc0, !PT ;  /* 0x0020000002ff7812 */ /* 0x000fe2000780c0ff */
[----:B-1----:R-:W-:-:S12]  /*55fb0*/  IMAD.WIDE R30, R195, 0x4, R10 ;  /* 0x00000004c31e7825 */ /* 0x002fd800078e020a */
[----:B---3--:R1:W-:Y:S01]  /*55fc0*/  @P0 STG.E desc[UR40][R30.64], R95 ;  /* 0x0000005f1e000986 */ /* 0x0083e2000c101928 */
[----:B------:R-:W-:Y:S01]  /*55fd0*/  LOP3.LUT P0, RZ, R2, 0x100000, RZ, 0xc0, !PT ;  /* 0x0010000002ff7812 */ /* 0x000fe2000780c0ff */
[----:B-1----:R-:W-:-:S12]  /*55fe0*/  IMAD.WIDE R30, R195, 0x4, R8 ;  /* 0x00000004c31e7825 */ /* 0x002fd800078e0208 */
[----:B------:R1:W-:Y:S01]  /*55ff0*/  @P0 STG.E desc[UR40][R30.64], R193 ;  /* 0x000000c11e000986 */ /* 0x0003e2000c101928 */
[C---:B------:R-:W-:Y:S01]  /*56000*/  LOP3.LUT P0, RZ, R2.reuse, 0x80000, RZ, 0xc0, !PT ;  /* 0x0008000002ff7812 */ /* 0x040fe2000780c0ff */
[----:B-1----:R-:W-:Y:S01]  /*56010*/  IMAD.WIDE R30, R189, 0x4, R14 ;  /* 0x00000004bd1e7825 */ /* 0x002fe200078e020e */
[----:B------:R-:W-:Y:S01]  /*56020*/  LOP3.LUT P1, RZ, R3, 0x20000000, RZ, 0xc0, !PT ;  /* 0x2000000003ff7812 */ /* 0x000fe2000782c0ff */
[----:B------:R-:W3:Y:S10]  /*56030*/  LDL.LU R193, [R1+0x106c] ;  /* 0x00106c0001c17983 */ /* 0x000ef40000300800 */
[----:B------:R1:W-:Y:S01]  /*56040*/  @P0 STG.E desc[UR40][R30.64], R194 ;  /* 0x000000c21e000986 */ /* 0x0003e2000c101928 */
[----:B------:R-:W-:-:S02]  /*56050*/  LOP3.LUT P0, RZ, R2, 0x40000, RZ, 0xc0, !PT ;  /* 0x0004000002ff7812 */ /* 0x000fc4000780c0ff */
[----:B------:R-:W-:Y:S01]  /*56060*/  LOP3.LUT P2, RZ, R3, 0x40000000, RZ, 0xc0, !PT ;  /* 0x4000000003ff7812 */ /* 0x000fe2000784c0ff */
[----:B-1----:R-:W-:-:S10]  /*56070*/  IMAD.WIDE R30, R189, 0x4, R12 ;  /* 0x00000004bd1e7825 */ /* 0x002fd400078e020c */
[----:B------:R1:W-:Y:S01]  /*56080*/  @P0 STG.E desc[UR40][R30.64], R192 ;  /* 0x000000c01e000986 */ /* 0x0003e2000c101928 */
[----:B------:R-:W-:Y:S01]  /*56090*/  LOP3.LUT P3, RZ, R3, 0x80000000, RZ, 0xc0, !PT ;  /* 0x8000000003ff7812 */ /* 0x000fe2000786c0ff */
[----:B-1----:R-:W-:-:S05]  /*560a0*/  IMAD.WIDE R30, R189, 0x4, R10 ;  /* 0x00000004bd1e7825 */ /* 0x002fca00078e020a */
[----:B----4-:R1:W-:Y:S01]  /*560b0*/  @P1 STG.E desc[UR40][R30.64], R191 ;  /* 0x000000bf1e001986 */ /* 0x0103e2000c101928 */
[----:B------:R-:W-:Y:S01]  /*560c0*/  LOP3.LUT P4, RZ, R4, 0x1, RZ, 0xc0, !PT ;  /* 0x0000000104ff7812 */ /* 0x000fe2000788c0ff */
[----:B-1----:R-:W-:-:S05]  /*560d0*/  IMAD.WIDE R30, R189, 0x4, R8 ;  /* 0x00000004bd1e7825 */ /* 0x002fca00078e0208 */
[----:B------:R1:W-:Y:S01]  /*560e0*/  @P2 STG.E desc[UR40][R30.64], R190 ;  /* 0x000000be1e002986 */ /* 0x0003e2000c101928 */
[----:B------:R-:W-:Y:S01]  /*560f0*/  LOP3.LUT P5, RZ, R4, 0x2, RZ, 0xc0, !PT ;  /* 0x0000000204ff7812 */ /* 0x000fe200078ac0ff */
[----:B-1----:R-:W-:-:S05]  /*56100*/  IMAD.WIDE R30, R186, 0x4, R14 ;  /* 0x00000004ba1e7825 */ /* 0x002fca00078e020e */
[----:B------:R1:W-:Y:S01]  /*56110*/  @P3 STG.E desc[UR40][R30.64], R188 ;  /* 0x000000bc1e003986 */ /* 0x0003e2000c101928 */
[----:B------:R-:W-:Y:S01]  /*56120*/  LOP3.LUT P6, RZ, R4, 0x4, RZ, 0xc0, !PT ;  /* 0x0000000404ff7812 */ /* 0x000fe200078cc0ff */
[----:B-1----:R-:W-:-:S05]  /*56130*/  IMAD.WIDE R30, R186, 0x4, R12 ;  /* 0x00000004ba1e7825 */ /* 0x002fca00078e020c */
[----:B------:R1:W-:Y:S02]  /*56140*/  @P4 STG.E desc[UR40][R30.64], R187 ;  /* 0x000000bb1e004986 */ /* 0x0003e4000c101928 */
[C---:B-1----:R-:W-:Y:S02]  /*56150*/  IMAD.WIDE R30, R186.reuse, 0x4, R10 ;  /* 0x00000004ba1e7825 */ /* 0x042fe400078e020a */
[----:B------:R-:W4:Y:S04]  /*56160*/  LDL.LU R187, [R1+0x8c4] ;  /* 0x0008c40001bb7983 */ /* 0x000f280000300800 */
[----:B------:R1:W-:Y:S02]  /*56170*/  @P5 STG.E desc[UR40][R30.64], R185 ;  /* 0x000000b91e005986 */ /* 0x0003e4000c101928 */
[----:B-1----:R-:W-:-:S02]  /*56180*/  IMAD.WIDE R30, R186, 0x4, R8 ;  /* 0x00000004ba1e7825 */ /* 0x002fc400078e0208 */
[----:B------:R-:W3:Y:S04]  /*56190*/  LDL.LU R185, [R1+0x774] ;  /* 0x0007740001b97983 */ /* 0x000ee80000300800 */
[----:B------:R-:W3:Y:S04]  /*561a0*/  LDL.LU R186, [R1+0x664] ;  /* 0x0006640001ba7983 */ /* 0x000ee80000300800 */
[----:B--2---:R1:W-:Y:S04]  /*561b0*/  @P6 STG.E desc[UR40][R30.64], R184 ;  /* 0x000000b81e006986 */ /* 0x0043e8000c101928 */
[----:B-1----:R-:W2:Y:S04]  /*561c0*/  LDL.LU R184, [R1+0x108c] ;  /* 0x00108c0001b87983 */ /* 0x002ea80000300800 */
        /* <DEDUP_REMOVED lines=10> */
[----:B------:R-:W-:-:S03]  /*56270*/  LOP3.LUT P3, RZ, R4, 0x8, RZ, 0xc0, !PT ;  /* 0x0000000804ff7812 */ /* 0x000fc6000786c0ff */
[----:B------:R-:W3:Y:S04]  /*56280*/  LDL.LU R192, [R1+0x508] ;  /* 0x0005080001c07983 */ /* 0x000ee80000300800 */
[----:B------:R-:W3:Y:S01]  /*56290*/  LDL.LU R191, [R1+0x3b8] ;  /* 0x0003b80001bf7983 */ /* 0x000ee20000300800 */
[----:B------:R-:W-:-:S03]  /*562a0*/  LOP3.LUT P4, RZ, R4, 0x10, RZ, 0xc0, !PT ;  /* 0x0000001004ff7812 */ /* 0x000fc6000788c0ff */
[----:B------:R-:W3:Y:S04]  /*562b0*/  LDL.LU R190, [R1+0x388] ;  /* 0x0003880001be7983 */ /* 0x000ee80000300800 */
[----:B------:R-:W3:Y:S01]  /*562c0*/  LDL.LU R188, [R1+0x1074] ;  /* 0x0010740001bc7983 */ /* 0x000ee20000300800 */
        /* <DEDUP_REMOVED lines=20> */
[----:B--2---:R-:W-:-:S05]  /*56410*/  IMAD.WIDE R30, R184, 0x4, R14 ;  /* 0x00000004b81e7825 */ /* 0x004fca00078e020e */
[----:B----4-:R1:W-:Y:S02]  /*56420*/  @P3 STG.E desc[UR40][R30.64], R187 ;  /* 0x000000bb1e003986 */ /* 0x0103e4000c101928 */
[C---:B-1----:R-:W-:Y:S02]  /*56430*/  IMAD.WIDE R30, R184.reuse, 0x4, R12 ;  /* 0x00000004b81e7825 */ /* 0x042fe400078e020c */
[----:B------:R-:W2:Y:S04]  /*56440*/  LDL.LU R187, [R1+0x358] ;  /* 0x0003580001bb7983 */ /* 0x000ea80000300800 */
[----:B---3--:R1:W-:Y:S02]  /*56450*/  @P4 STG.E desc[UR40][R30.64], R185 ;  /* 0x000000b91e004986 */ /* 0x0083e4000c101928 */
[----:B-1----:R-:W-:-:S02]  /*56460*/  IMAD.WIDE R30, R184, 0x4, R10 ;  /* 0x00000004b81e7825 */ /* 0x002fc400078e020a */
[----:B------:R-:W3:Y:S04]  /*56470*/  LDL.LU R185, [R1+0x8cc] ;  /* 0x0008cc0001b97983 */ /* 0x000ee80000300800 */
[----:B------:R1:W-:Y:S02]  /*56480*/  @P5 STG.E desc[UR40][R30.64], R186 ;  /* 0x000000ba1e005986 */ /* 0x0003e4000c101928 */
[----:B-1----:R-:W-:Y:S02]  /*56490*/  IMAD.WIDE R30, R184, 0x4, R8 ;  /* 0x00000004b81e7825 */ /* 0x002fe400078e0208 */
[----:B------:R-:W4:Y:S04]  /*564a0*/  LDL.LU R186, [R1+0x77c] ;  /* 0x00077c0001ba7983 */ /* 0x000f280000300800 */
[----:B------:R-:W3:Y:S04]  /*564b0*/  LDL.LU R184, [R1+0x66c] ;  /* 0x00066c0001b87983 */ /* 0x000ee80000300800 */
[----:B------:R-:W3:Y:S01]  /*564c0*/  LDL.LU R189, [R1+0x1084] ;  /* 0x0010840001bd7983 */ /* 0x000ee20000300800 */
[----:B------:R-:W-:-:S04]  /*564d0*/  LOP3.LUT R2, R2, 0xfffeffff, RZ, 0xc0, !PT ;  /* 0xfffeffff02027812 */ /* 0x000fc800078ec0ff */
[----:B------:R-:W-:Y:S02]  /*564e0*/  @P0 LOP3.LUT R2, R2, 0x10000, RZ, 0xfc, !PT ;  /* 0x0001000002020812 */ /* 0x000fe400078efcff */
[C---:B------:R-:W-:Y:S02]  /*564f0*/  LOP3.LUT P0, RZ, R4.reuse, 0x100, RZ, 0xc0, !PT ;  /* 0x0000010004ff7812 */ /* 0x040fe4000780c0ff */
[----:B------:R-:W-:Y:S02]  /*56500*/  LOP3.LUT P6, RZ, R4, 0x40, RZ, 0xc0, !PT ;  /* 0x0000004004ff7812 */ /* 0x000fe400078cc0ff */
[----:B------:R-:W-:-:S09]  /*56510*/  LOP3.LUT R2, R2, 0xfffdffff, RZ, 0xc0, !PT ;  /* 0xfffdffff02027812 */ /* 0x000fd200078ec0ff */
[----:B------:R-:W-:Y:S02]  /*56520*/  @P0 LOP3.LUT R2, R2, 0x20000, RZ, 0xfc, !PT ;  /* 0x0002000002020812 */ /* 0x000fe400078efcff */
[----:B------:R-:W-:Y:S01]  /*56530*/  LOP3.LUT P0, RZ, R4, 0x80, RZ, 0xc0, !PT ;  /* 0x0000008004ff7812 */ /* 0x000fe2000780c0ff */
[----:B------:R1:W-:Y:S02]  /*56540*/  @P6 STG.E desc[UR40][R30.64], R89 ;  /* 0x000000591e006986 */ /* 0x0003e4000c101928 */
[----:B-1----:R-:W-:-:S10]  /*56550*/  IMAD.WIDE R30, R92, 0x4, R14 ;  /* 0x000000045c1e7825 */ /* 0x002fd400078e020e */
        /* <DEDUP_REMOVED lines=34> */
[----:B-1----:R-:W-:Y:S02]  /*56780*/  IMAD.WIDE R30, R188, 0x4, R8 ;  /* 0x00000004bc1e7825 */ /* 0x002fe400078e0208 */
[----:B------:R-:W4:Y:S04]  /*56790*/  LDL.LU R190, [R1+0x51c] ;  /* 0x00051c0001be7983 */ /* 0x000f280000300800 */
[----:B------:R-:W4:Y:S04]  /*567a0*/  LDL.LU R188, [R1+0x50c] ;  /* 0x00050c0001bc7983 */ /* 0x000f280000300800 */
[----:B--2---:R1:W-:Y:S04]  /*567b0*/  @P3 STG.E desc[UR40][R30.64], R187 ;  /* 0x000000bb1e003986 */ /* 0x0043e8000c101928 */
[----:B-1----:R-:W2:Y:S01]  /*567c0*/  LDL.LU R187, [R1+0x3bc] ;  /* 0x0003bc0001bb7983 */ /* 0x002ea20000300800 */
[----:B---3--:R-:W-:-:S05]  /*567d0*/  IMAD.WIDE R30, R189, 0x4, R14 ;  /* 0x00000004bd1e7825 */ /* 0x008fca00078e020e */
[----:B------:R1:W-:Y:S02]  /*567e0*/  @P4 STG.E desc[UR40][R30.64], R185 ;  /* 0x000000b91e004986 */ /* 0x0003e4000c101928 */
[C---:B-1----:R-:W-:Y:S02]  /*567f0*/  IMAD.WIDE R30, R189.reuse, 0x4, R12 ;  /* 0x00000004bd1e7825 */ /* 0x042fe400078e020c */
[----:B------:R-:W3:Y:S04]  /*56800*/  LDL.LU R185, [R1+0x38c] ;  /* 0x00038c0001b97983 */ /* 0x000ee80000300800 */
[----:B----4-:R1:W-:Y:S04]  /*56810*/  @P5 STG.E desc[UR40][R30.64], R186 ;  /* 0x000000ba1e005986 */ /* 0x0103e8000c101928 */
[----:B-1----:R-:W4:Y:S01]  /*56820*/  LDL.LU R186, [R1+0x1090] ;  /* 0x0010900001ba7983 */ /* 0x002f220000300800 */
[----:B------:R-:W-:Y:S01]  /*56830*/  LOP3.LUT P6, RZ, R4, 0x200000, RZ, 0xc0, !PT ;  /* 0x0020000004ff7812 */ /* 0x000fe200078cc0ff */
[----:B------:R-:W-:-:S12]  /*56840*/  IMAD.WIDE R30, R189, 0x4, R10 ;  /* 0x00000004bd1e7825 */ /* 0x000fd800078e020a */
[----:B------:R1:W-:Y:S04]  /*56850*/  @P6 STG.E desc[UR40][R30.64], R184 ;  /* 0x000000b81e006986 */ /* 0x0003e8000c101928 */
[----:B-1----:R-:W2:Y:S04]  /*56860*/  LDL.LU R184, [R1+0x35c] ;  /* 0x00035c0001b87983 */ /* 0x002ea80000300800 */
[----:B------:R-:W2:Y:S04]  /*56870*/  LDL.LU R93, [R1+0x109c] ;  /* 0x00109c00015d7983 */ /* 0x000ea80000300800 */
[----:B------:R-:W2:Y:S04]  /*56880*/  LDL.LU R91, [R1+0x780] ;  /* 0x00078000015b7983 */ /* 0x000ea80000300800 */
[----:B------:R-:W3:Y:S01]  /*56890*/  LDL.LU R27, [R1+0x760] ;  /* 0x00076000011b7983 */ /* 0x000ee20000300800 */
[----:B------:R-:W-:-:S03]  /*568a0*/  LOP3.LUT P0, RZ, R5, 0x4, RZ, 0xc0, !PT ;  /* 0x0000000405ff7812 */ /* 0x000fc6000780c0ff */
[----:B------:R-:W3:Y:S01]  /*568b0*/  LDL.LU R92, [R1+0x650] ;  /* 0x00065000015c7983 */ /* 0x000ee20000300800 */
[----:B------:R-:W-:-:S03]  /*568c0*/  LOP3.LUT R2, R2, 0xfffffffb, RZ, 0xc0, !PT ;  /* 0xfffffffb02027812 */ /* 0x000fc600078ec0ff */
[----:B------:R-:W3:Y:S04]  /*568d0*/  LDL.LU R94, [R1+0x5b0] ;  /* 0x0005b000015e7983 */ /* 0x000ee80000300800 */
[----:B------:R-:W3:Y:S02]  /*568e0*/  LDL.LU R194, [R1+0x1098] ;  /* 0x0010980001c27983 */ /* 0x000ee40000300800 */
[----:B------:R-:W-:Y:S02]  /*568f0*/  @P0 LOP3.LUT R2, R2, 0x4, RZ, 0xfc, !PT ;  /* 0x0000000402020812 */ /* 0x000fe400078efcff */
[----:B------:R-:W-:Y:S01]  /*56900*/  LOP3.LUT P0, RZ, R5, 0x2, RZ, 0xc0, !PT ;  /* 0x0000000205ff7812 */ /* 0x000fe2000780c0ff */
[----:B------:R-:W3:Y:S01]  /*56910*/  LDL.LU R95, [R1+0x330] ;  /* 0x00033000015f7983 */ /* 0x000ee20000300800 */
[----:B------:R-:W-:-:S03]  /*56920*/  LOP3.LUT R2, R2, 0xfffffff7, RZ, 0xc0, !PT ;  /* 0xfffffff702027812 */ /* 0x000fc600078ec0ff */
[----:B------:R-:W3:Y:S01]  /*56930*/  LDL.LU R195, [R1+0x310] ;  /* 0x0003100001c37983 */ /* 0x000ee20000300800 */
[C---:B------:R-:W-:Y:S02]  /*56940*/  LOP3.LUT P3, RZ, R4.reuse, 0x400000, RZ, 0xc0, !PT ;  /* 0x0040000004ff7812 */ /* 0x040fe4000786c0ff */
[----:B------:R-:W-:Y:S01]  /*56950*/  LOP3.LUT P4, RZ, R4, 0x800000, RZ, 0xc0, !PT ;  /* 0x0080000004ff7812 */ /* 0x000fe2000788c0ff */
[----:B------:R-:W3:Y:S04]  /*56960*/  LDL.LU R193, [R1+0x2f0] ;  /* 0x0002f00001c17983 */ /* 0x000ee80000300800 */
[----:B------:R-:W-:Y:S02]  /*56970*/  @P0 LOP3.LUT R2, R2, 0x8, RZ, 0xfc, !PT ;  /* 0x0000000802020812 */ /* 0x000fe400078efcff */
[----:B------:R-:W-:-:S02]  /*56980*/  LOP3.LUT P0, RZ, R5, 0x1, RZ, 0xc0, !PT ;  /* 0x0000000105ff7812 */ /* 0x000fc4000780c0ff */
[----:B------:R-:W-:-:S11]  /*56990*/  LOP3.LUT R2, R2, 0xffffffef, RZ, 0xc0, !PT ;  /* 0xffffffef02027812 */ /* 0x000fd600078ec0ff */
[----:B------:R-:W-:Y:S02]  /*569a0*/  @P0 LOP3.LUT R2, R2, 0x10, RZ, 0xfc, !PT ;  /* 0x0000001002020812 */ /* 0x000fe400078efcff */
[----:B------:R-:W-:Y:S02]  /*569b0*/  LOP3.LUT P0, RZ, R4, 0x80000000, RZ, 0xc0, !PT ;  /* 0x8000000004ff7812 */ /* 0x000fe4000780c0ff */
[----:B------:R-:W-:Y:S01]  /*569c0*/  LOP3.LUT R2, R2, 0xffffffdf, RZ, 0xc0, !PT ;  /* 0xffffffdf02027812 */ /* 0x000fe200078ec0ff */
[----:B------:R-:W-:-:S10]  /*569d0*/  IMAD.WIDE R30, R189, 0x4, R8 ;  /* 0x00000004bd1e7825 */ /* 0x000fd400078e0208 */
        /* <DEDUP_REMOVED lines=11> */
[C---:B------:R-:W-:Y:S01]  /*56a90*/  LOP3.LUT P0, RZ, R4.reuse, 0x8000000, RZ, 0xc0, !PT ;  /* 0x0800000004ff7812 */ /* 0x040fe2000780c0ff */
[----:B------:R4:W-:Y:S01]  /*56aa0*/  @P3 STG.E desc[UR40][R30.64], R190 ;  /* 0x000000be1e003986 */ /* 0x0009e2000c101928 */
[----:B------:R-:W-:Y:S02]  /*56ab0*/  LOP3.LUT P6, RZ, R4, 0x2000000, RZ, 0xc0, !PT ;  /* 0x0200000004ff7812 */ /* 0x000fe400078cc0ff */
[----:B------:R-:W-:-:S09]  /*56ac0*/  LOP3.LUT R2, R2, 0xfffffdff, RZ, 0xc0, !PT ;  /* 0xfffffdff02027812 */ /* 0x000fd200078ec0ff */
[----:B------:R-:W-:Y:S02]  /*56ad0*/  @P0 LOP3.LUT R2, R2, 0x200, RZ, 0xfc, !PT ;  /* 0x0000020002020812 */ /* 0x000fe400078efcff */
[----:B------:R-:W-:Y:S01]  /*56ae0*/  LOP3.LUT P0, RZ, R4, 0x4000000, RZ, 0xc0, !PT ;  /* 0x0400000004ff7812 */ /* 0x000fe2000780c0ff */
[----:B----4-:R-:W-:-:S05]  /*56af0*/  IMAD.WIDE R30, R186, 0x4, R14 ;  /* 0x00000004ba1e7825 */ /* 0x010fca00078e020e */
[----:B------:R1:W-:Y:S04]  /*56b00*/  @P4 STG.E desc[UR40][R30.64], R188 ;  /* 0x000000bc1e004986 */ /* 0x0003e8000c101928 */
[----:B-1----:R-:W4:Y:S04]  /*56b10*/  LDL.LU R188, [R1+0x10a8] ;  /* 0x0010a80001bc7983 */ /* 0x002f280000300800 */
[----:B------:R-:W4:Y:S04]  /*56b20*/  LDL.LU R192, [R1+0x80] ;  /* 0x0000800001c07983 */ /* 0x000f280000300800 */
[----:B------:R-:W4:Y:S04]  /*56b30*/  LDL.LU R191, [R1+0x784] ;  /* 0x0007840001bf7983 */ /* 0x000f280000300800 */
[----:B------:R-:W4:Y:S01]  /*56b40*/  LDL.LU R189, [R1+0x764] ;  /* 0x0007640001bd7983 */ /* 0x000f220000300800 */
[----:B------:R-:W-:-:S03]  /*56b50*/  IMAD.WIDE R30, R186, 0x4, R12 ;  /* 0x00000004ba1e7825 */ /* 0x000fc600078e020c */
[----:B------:R-:W4:Y:S04]  /*56b60*/  LDL.LU R190, [R1+0x654] ;  /* 0x0006540001be7983 */ /* 0x000f280000300800 */
[----:B--2---:R1:W-:Y:S02]  /*56b70*/  @P5 STG.E desc[UR40][R30.64], R187 ;  /* 0x000000bb1e005986 */ /* 0x0043e4000c101928 */
[----:B-1----:R-:W-:-:S05]  /*56b80*/  IMAD.WIDE R30, R186, 0x4, R10 ;  /* 0x00000004ba1e7825 */ /* 0x002fca00078e020a */
[----:B---3--:R1:W-:Y:S02]  /*56b90*/  @P6 STG.E desc[UR40][R30.64], R185 ;  /* 0x000000b91e006986 */ /* 0x0083e4000c101928 */
[----:B-1----:R-:W-:Y:S02]  /*56ba0*/  IMAD.WIDE R30, R186, 0x4, R8 ;  /* 0x00000004ba1e7825 */ /* 0x002fe400078e0208 */
[----:B------:R-:W2:Y:S04]  /*56bb0*/  LDL.LU R185, [R1+0x5b4] ;  /* 0x0005b40001b97983 */ /* 0x000ea80000300800 */
[----:B------:R1:W-:Y:S04]  /*56bc0*/  @P0 STG.E desc[UR40][R30.64], R184 ;  /* 0x000000b81e000986 */ /* 0x0003e8000c101928 */
[----:B------:R-:W3:Y:S04]  /*56bd0*/  LDL.LU R186, [R1+0x334] ;  /* 0x0003340001ba7983 */ /* 0x000ee80000300800 */
[----:B-1----:R-:W2:Y:S04]  /*56be0*/  LDL.LU R184, [R1+0x314] ;  /* 0x0003140001b87983 */ /* 0x002ea80000300800 */
[----:B------:R-:W2:Y:S01]  /*56bf0*/  LDL.LU R187, [R1+0x10b4] ;  /* 0x0010b40001bb7983 */ /* 0x000ea20000300800 */
        /* <DEDUP_REMOVED lines=14> */
[----:B------:R-:W-:Y:S01]  /*56ce0*/  LOP3.LUT P1, RZ, R5, 0x8, RZ, 0xc0, !PT ;  /* 0x0000000805ff7812 */ /* 0x000fe2000782c0ff */
[----:B------:R-:W3:Y:S10]  /*56cf0*/  LDL.LU R94, [R1+0x10c0] ;  /* 0x0010c000015e7983 */ /* 0x000ef40000300800 */
        /* <DEDUP_REMOVED lines=8> */
[C---:B------:R-:W-:Y:S01]  /*56d80*/  LOP3.LUT P2, RZ, R5.reuse, 0x10, RZ, 0xc0, !PT ;  /* 0x0000001005ff7812 */ /* 0x040fe2000784c0ff */
[----:B-1----:R-:W-:Y:S01]  /*56d90*/  IMAD.WIDE R30, R194, 0x4, R8 ;  /* 0x00000004c21e7825 */ /* 0x002fe200078e0208 */
[C---:B------:R-:W-:Y:S02]  /*56da0*/  LOP3.LUT P3, RZ, R5.reuse, 0x20, RZ, 0xc0, !PT ;  /* 0x0000002005ff7812 */ /* 0x040fe4000786c0ff */
[C---:B------:R-:W-:Y:S02]  /*56db0*/  LOP3.LUT P4, RZ, R5.reuse, 0x40, RZ, 0xc0, !PT ;  /* 0x0000004005ff7812 */ /* 0x040fe4000788c0ff */
[C---:B------:R-:W-:Y:S02]  /*56dc0*/  LOP3.LUT P5, RZ, R5.reuse, 0x80, RZ, 0xc0, !PT ;  /* 0x0000008005ff7812 */ /* 0x040fe400078ac0ff */
[----:B------:R-:W-:-:S03]  /*56dd0*/  LOP3.LUT P6, RZ, R5, 0x100, RZ, 0xc0, !PT ;  /* 0x0000010005ff7812 */ /* 0x000fc600078cc0ff */
[----:B----4-:R1:W-:Y:S02]  /*56de0*/  @P0 STG.E desc[UR40][R30.64], R192 ;  /* 0x000000c01e000986 */ /* 0x0103e4000c101928 */
[----:B-1----:R-:W-:-:S05]  /*56df0*/  IMAD.WIDE R30, R188, 0x4, R14 ;  /* 0x00000004bc1e7825 */ /* 0x002fca00078e020e */
[----:B------:R1:W-:Y:S02]  /*56e00*/  @P1 STG.E desc[UR40][R30.64], R191 ;  /* 0x000000bf1e001986 */ /* 0x0003e4000c101928 */
[----:B-1----:R-:W-:-:S05]  /*56e10*/  IMAD.WIDE R30, R188, 0x4, R12 ;  /* 0x00000004bc1e7825 */ /* 0x002fca00078e020c */
[----:B------:R1:W-:Y:S04]  /*56e20*/  @P2 STG.E desc[UR40][R30.64], R189 ;  /* 0x000000bd1e002986 */ /* 0x0003e8000c101928 */
[----:B-1----:R-:W4:Y:S01]  /*56e30*/  LDL.LU R189, [R1+0x2f4] ;  /* 0x0002f40001bd7983 */ /* 0x002f220000300800 */
[----:B------:R-:W-:-:S05]  /*56e40*/  IMAD.WIDE R30, R188, 0x4, R10 ;  /* 0x00000004bc1e7825 */ /* 0x000fca00078e020a */
[----:B------:R1:W-:Y:S02]  /*56e50*/  @P3 STG.E desc[UR40][R30.64], R190 ;  /* 0x000000be1e003986 */ /* 0x0003e4000c101928 */
[----:B-1----:R-:W-:Y:S02]  /*56e60*/  IMAD.WIDE R30, R188, 0x4, R8 ;  /* 0x00000004bc1e7825 */ /* 0x002fe400078e0208 */
[----:B------:R-:W4:Y:S04]  /*56e70*/  LDL.LU R190, [R1+0x84] ;  /* 0x0000840001be7983 */ /* 0x000f280000300800 */
[----:B--2---:R1:W-:Y:S04]  /*56e80*/  @P4 STG.E desc[UR40][R30.64], R185 ;  /* 0x000000b91e004986 */ /* 0x0043e8000c101928 */
[----:B------:R-:W2:Y:S01]  /*56e90*/  LDL.LU R188, [R1+0x788] ;  /* 0x0007880001bc7983 */ /* 0x000ea20000300800 */
[----:B-1----:R-:W-:-:S03]  /*56ea0*/  IMAD.WIDE R30, R187, 0x4, R14 ;  /* 0x00000004bb1e7825 */ /* 0x002fc600078e020e */
[----:B------:R-:W2:Y:S04]  /*56eb0*/  LDL.LU R185, [R1+0x768] ;  /* 0x0007680001b97983 */ /* 0x000ea80000300800 */
[----:B---3--:R1:W-:Y:S02]  /*56ec0*/  @P5 STG.E desc[UR40][R30.64], R186 ;  /* 0x000000ba1e005986 */ /* 0x0083e4000c101928 */
[----:B-1----:R-:W-:Y:S02]  /*56ed0*/  IMAD.WIDE R30, R187, 0x4, R12 ;  /* 0x00000004bb1e7825 */ /* 0x002fe400078e020c */
[----:B------:R-:W3:Y:S04]  /*56ee0*/  LDL.LU R186, [R1+0x658] ;  /* 0x0006580001ba7983 */ /* 0x000ee80000300800 */
[----:B------:R1:W-:Y:S04]  /*56ef0*/  @P6 STG.E desc[UR40][R30.64], R184 ;  /* 0x000000b81e006986 */ /* 0x0003e8000c101928 */
[----:B-1----:R-:W2:Y:S01]  /*56f00*/  LDL.LU R184, [R1+0x10b8] ;  /* 0x0010b80001b87983 */ /* 0x002ea20000300800 */
        /* <DEDUP_REMOVED lines=8> */
[----:B------:R-:W-:-:S02]  /*56f90*/  LOP3.LUT R3, R3, 0xf7ffffff, RZ, 0xc0, !PT ;  /* 0xf7ffffff03037812 */ /* 0x000fc400078ec0ff */
[----:B------:R-:W-:Y:S01]  /*56fa0*/  LOP3.LUT P3, RZ, R5, 0x200, RZ, 0xc0, !PT ;  /* 0x0000020005ff7812 */ /* 0x000fe2000786c0ff */
[----:B------:R-:W-:Y:S01]  /*56fb0*/  IMAD.WIDE R30, R187, 0x4, R10 ;  /* 0x00000004bb1e7825 */ /* 0x000fe200078e020a */
[----:B------:R-:W3:Y:S04]  /*56fc0*/  LDL.LU R195, [R1+0x78c] ;  /* 0x00078c0001c37983 */ /* 0x000ee80000300800 */
[----:B------:R-:W3:Y:S03]  /*56fd0*/  LDL.LU R193, [R1+0x76c] ;  /* 0x00076c0001c17983 */ /* 0x000ee60000300800 */
[----:B------:R-:W-:Y:S01]  /*56fe0*/  @P0 LOP3.LUT R3, R3, 0x8000000, RZ, 0xfc, !PT ;  /* 0x0800000003030812 */ /* 0x000fe200078efcff */
[----:B------:R-:W3:Y:S01]  /*56ff0*/  LDL.LU R194, [R1+0x65c] ;  /* 0x00065c0001c27983 */ /* 0x000ee20000300800 */
[----:B------:R-:W-:-:S02]  /*57000*/  LOP3.LUT P0, RZ, R5, 0x80000, RZ, 0xc0, !PT ;  /* 0x0008000005ff7812 */ /* 0x000fc4000780c0ff */
[----:B------:R-:W-:Y:S01]  /*57010*/  LOP3.LUT R3, R3, 0xefffffff, RZ, 0xc0, !PT ;  /* 0xefffffff03037812 */ /* 0x000fe200078ec0ff */
[----:B------:R-:W3:Y:S04]  /*57020*/  LDL.LU R192, [R1+0x10bc] ;  /* 0x0010bc0001c07983 */ /* 0x000ee80000300800 */
[----:B------:R-:W3:Y:S06]  /*57030*/  LDL.LU R191, [R1+0x5bc] ;  /* 0x0005bc0001bf7983 */ /* 0x000eec0000300800 */
        /* <DEDUP_REMOVED lines=12> */
[C---:B------:R-:W-:Y:S02]  /*57100*/  LOP3.LUT P4, RZ, R5.reuse, 0x400, RZ, 0xc0, !PT ;  /* 0x0000040005ff7812 */ /* 0x040fe4000788c0ff */
[----:B------:R-:W-:-:S07]  /*57110*/  LOP3.LUT P5, RZ, R5, 0x800, RZ, 0xc0, !PT ;  /* 0x0000080005ff7812 */ /* 0x000fce00078ac0ff */
[----:B------:R-:W-:Y:S02]  /*57120*/  @P0 LOP3.LUT R2, R2, 0x1, RZ, 0xfc, !PT ;  /* 0x0000000102020812 */ /* 0x000fe400078efcff */
[C---:B------:R-:W-:Y:S02]  /*57130*/  LOP3.LUT P0, RZ, R5.reuse, 0x4000, RZ, 0xc0, !PT ;  /* 0x0000400005ff7812 */ /* 0x040fe4000780c0ff */
[----:B------:R-:W-:Y:S02]  /*57140*/  LOP3.LUT P6, RZ, R5, 0x1000, RZ, 0xc0, !PT ;  /* 0x0000100005ff7812 */ /* 0x000fe400078cc0ff */
[----:B------:R-:W-:-:S09]  /*57150*/  LOP3.LUT R2, R2, 0xfffffffd, RZ, 0xc0, !PT ;  /* 0xfffffffd02027812 */ /* 0x000fd200078ec0ff */
[----:B------:R-:W-:Y:S02]  /*57160*/  @P0 LOP3.LUT R2, R2, 0x2, RZ, 0xfc, !PT ;  /* 0x0000000202020812 */ /* 0x000fe400078efcff */
[----:B------:R-:W-:Y:S01]  /*57170*/  LOP3.LUT P0, RZ, R5, 0x2000, RZ, 0xc0, !PT ;  /* 0x0000200005ff7812 */ /* 0x000fe2000780c0ff */
[----:B----4-:R1:W-:Y:S02]  /*57180*/  @P3 STG.E desc[UR40][R30.64], R189 ;  /* 0x000000bd1e003986 */ /* 0x0103e4000c101928 */
[----:B-1----:R-:W-:Y:S02]  /*57190*/  IMAD.WIDE R30, R187, 0x4, R8 ;  /* 0x00000004bb1e7825 */ /* 0x002fe400078e0208 */
[----:B------:R-:W4:Y:S04]  /*571a0*/  LDL.LU R187, [R1+0x10c4] ;  /* 0x0010c40001bb7983 */ /* 0x000f280000300800 */
[----:B------:R-:W4:Y:S04]  /*571b0*/  LDL.LU R95, [R1+0x88] ;  /* 0x00008800015f7983 */ /* 0x000f280000300800 */
[----:B------:R1:W-:Y:S04]  /*571c0*/  @P4 STG.E desc[UR40][R30.64], R190 ;  /* 0x000000be1e004986 */ /* 0x0003e8000c101928 */
[----:B------:R-:W4:Y:S04]  /*571d0*/  LDL.LU R189, [R1+0x33c] ;  /* 0x00033c0001bd7983 */ /* 0x000f280000300800 */
[----:B-1----:R-:W4:Y:S01]  /*571e0*/  LDL.LU R190, [R1+0x31c] ;  /* 0x00031c0001be7983 */ /* 0x002f220000300800 */
[----:B--2---:R-:W-:-:S05]  /*571f0*/  IMAD.WIDE R30, R184, 0x4, R14 ;  /* 0x00000004b81e7825 */ /* 0x004fca00078e020e */
[----:B------:R1:W-:Y:S02]  /*57200*/  @P5 STG.E desc[UR40][R30.64], R188 ;  /* 0x000000bc1e005986 */ /* 0x0003e4000c101928 */
[C---:B-1----:R-:W-:Y:S02]  /*57210*/  IMAD.WIDE R30, R184.reuse, 0x4, R12 ;  /* 0x00000004b81e7825 */ /* 0x042fe400078e020c */
[----:B------:R-:W2:Y:S04]  /*57220*/  LDL.LU R188, [R1+0x2fc] ;  /* 0x0002fc0001bc7983 */ /* 0x000ea80000300800 */
[----:B------:R1:W-:Y:S02]  /*57230*/  @P6 STG.E desc[UR40][R30.64], R185 ;  /* 0x000000b91e006986 */ /* 0x0003e4000c101928 */
[----:B-1----:R-:W-:-:S02]  /*57240*/  IMAD.WIDE R30, R184, 0x4, R10 ;  /* 0x00000004b81e7825 */ /* 0x002fc400078e020a */
[----:B------:R-:W2:Y:S04]  /*57250*/  LDL.LU R185, [R1+0x8c] ;  /* 0x00008c0001b97983 */ /* 0x000ea80000300800 */
[----:B---3--:R1:W-:Y:S02]  /*57260*/  @P0 STG.E desc[UR40][R30.64], R186 ;  /* 0x000000ba1e000986 */ /* 0x0083e4000c101928 */
[----:B-1----:R-:W-:Y:S02]  /*57270*/  IMAD.WIDE R30, R184, 0x4, R8 ;  /* 0x00000004b81e7825 */ /* 0x002fe400078e0208 */
[----:B------:R-:W3:Y:S04]  /*57280*/  LDL.LU R184, [R1+0x970] ;  /* 0x0009700001b87983 */ /* 0x000ee80000300800 */
[----:B------:R-:W2:Y:S01]  /*57290*/  LDL.LU R186, [R1+0x10c8] ;  /* 0x0010c80001ba7983 */ /* 0x000ea20000300800 */
        /* <DEDUP_REMOVED lines=19> */
[----:B----4-:R1:W-:Y:S01]  /*573d0*/  @P0 STG.E desc[UR40][R30.64], R95 ;  /* 0x0000005f1e000986 */ /* 0x0103e2000c101928 */
[----:B------:R-:W-:Y:S01]  /*573e0*/  LOP3.LUT P0, RZ, R3, 0x10000000, RZ, 0xc0, !PT ;  /* 0x1000000003ff7812 */ /* 0x000fe2000780c0ff */
[----:B-1----:R-:W-:-:S12]  /*573f0*/  IMAD.WIDE R30, R192, 0x4, R14 ;  /* 0x00000004c01e7825 */ /* 0x002fd800078e020e */
[----:B------:R1:W-:Y:S01]  /*57400*/  @P0 STG.E desc[UR40][R30.64], R195 ;  /* 0x000000c31e000986 */ /* 0x0003e2000c101928 */
[C---:B------:R-:W-:Y:S01]  /*57410*/  LOP3.LUT P0, RZ, R3.reuse, 0x8000000, RZ, 0xc0, !PT ;  /* 0x0800000003ff7812 */ /* 0x040fe2000780c0ff */
[C---:B-1----:R-:W-:Y:S02]  /*57420*/  IMAD.WIDE R30, R192.reuse, 0x4, R12 ;  /* 0x00000004c01e7825 */ /* 0x042fe400078e020c */
[----:B------:R-:W4:Y:S10]  /*57430*/  LDL.LU R195, [R1+0x10e0] ;  /* 0x0010e00001c37983 */ /* 0x000f340000300800 */
        /* <DEDUP_REMOVED lines=9> */
[----:B------:R1:W-:Y:S02]  /*574d0*/  @P3 STG.E desc[UR40][R30.64], R190 ;  /* 0x000000be1e003986 */ /* 0x0003e4000c101928 */
[----:B-1----:R-:W-:-:S05]  /*574e0*/  IMAD.WIDE R30, R187, 0x4, R10 ;  /* 0x00000004bb1e7825 */ /* 0x002fca00078e020a */
[----:B--2---:R1:W-:Y:S02]  /*574f0*/  @P4 STG.E desc[UR40][R30.64], R188 ;  /* 0x000000bc1e004986 */ /* 0x0043e4000c101928 */
[----:B-1----:R-:W-:Y:S02]  /*57500*/  IMAD.WIDE R30, R187, 0x4, R8 ;  /* 0x00000004bb1e7825 */ /* 0x002fe400078e0208 */
[----:B------:R-:W2:Y:S04]  /*57510*/  LDL.LU R187, [R1+0x920] ;  /* 0x0009200001bb7983 */ /* 0x000ea80000300800 */
[----:B------:R1:W-:Y:S04]  /*57520*/  @P5 STG.E desc[UR40][R30.64], R185 ;  /* 0x000000b91e005986 */ /* 0x0003e8000c101928 */
[----:B-1----:R-:W4:Y:S01]  /*57530*/  LDL.LU R185, [R1+0x900] ;  /* 0x0009000001b97983 */ /* 0x002f220000300800 */
[----:B------:R-:W-:-:S03]  /*57540*/  IMAD.WIDE R30, R186, 0x4, R14 ;  /* 0x00000004ba1e7825 */ /* 0x000fc600078e020e */
[----:B------:R-:W4:Y:S04]  /*57550*/  LDL.LU R89, [R1+0x8f0] ;  /* 0x0008f00001597983 */ /* 0x000f280000300800 */
[----:B------:R-:W4:Y:S04]  /*57560*/  LDL.LU R90, [R1+0x8e0] ;  /* 0x0008e000015a7983 */ /* 0x000f280000300800 */
[----:B---3--:R1:W-:Y:S04]  /*57570*/  @P6 STG.E desc[UR40][R30.64], R184 ;  /* 0x000000b81e006986 */ /* 0x0083e8000c101928 */
[----:B------:R-:W3:Y:S04]  /*57580*/  LDL.LU R91, [R1+0x750] ;  /* 0x00075000015b7983 */ /* 0x000ee80000300800 */
[----:B-1----:R-:W3:Y:S04]  /*57590*/  LDL.LU R184, [R1+0x10d0] ;  /* 0x0010d00001b87983 */ /* 0x002ee80000300800 */
[----:B------:R-:W3:Y:S01]  /*575a0*/  LDL.LU R27, [R1+0x640] ;  /* 0x00064000011b7983 */ /* 0x000ee20000300800 */
[----:B------:R-:W-:-:S02]  /*575b0*/  LOP3.LUT P0, RZ, R6, 0x100, RZ, 0xc0, !PT ;  /* 0x0000010006ff7812 */ /* 0x000fc4000780c0ff */
[----:B------:R-:W-:Y:S01]  /*575c0*/  LOP3.LUT R3, R3, 0xfffbffff, RZ, 0xc0, !PT ;  /* 0xfffbffff03037812 */ /* 0x000fe200078ec0ff */
[----:B------:R-:W3:Y:S04]  /*575d0*/  LDL.LU R92, [R1+0x4f0] ;  /* 0x0004f000015c7983 */ /* 0x000ee80000300800 */
[----:B------:R-:W3:Y:S04]  /*575e0*/  LDL.LU R93, [R1+0x974] ;  /* 0x00097400015d7983 */ /* 0x000ee80000300800 */
[----:B------:R-:W3:Y:S02]  /*575f0*/  LDL.LU R94, [R1+0x924] ;  /* 0x00092400015e7983 */ /* 0x000ee40000300800 */
[----:B------:R-:W-:-:S02]  /*57600*/  @P0 LOP3.LUT R3, R3, 0x40000, RZ, 0xfc, !PT ;  /* 0x0004000003030812 */ /* 0x000fc400078efcff */
[----:B------:R-:W-:Y:S01]  /*57610*/  LOP3.LUT P0, RZ, R6, 0x80, RZ, 0xc0, !PT ;  /* 0x0000008006ff7812 */ /* 0x000fe2000780c0ff */
[----:B------:R-:W3:Y:S01]  /*57620*/  LDL.LU R95, [R1+0x904] ;  /* 0x00090400015f7983 */ /* 0x000ee20000300800 */
[----:B------:R-:W-:-:S03]  /*57630*/  LOP3.LUT R3, R3, 0xfff7ffff, RZ, 0xc0, !PT ;  /* 0xfff7ffff03037812 */ /* 0x000fc600078ec0ff */
[----:B------:R-:W3:Y:S04]  /*57640*/  LDL.LU R193, [R1+0x8f4] ;  /* 0x0008f40001c17983 */ /* 0x000ee80000300800 */
[----:B------:R-:W3:Y:S04]  /*57650*/  LDL.LU R194, [R1+0x8e4] ;  /* 0x0008e40001c27983 */ /* 0x000ee80000300800 */
[----:B------:R-:W-:Y:S01]  /*57660*/  @P0 LOP3.LUT R3, R3, 0x80000, RZ, 0xfc, !PT ;  /* 0x0008000003030812 */ /* 0x000fe200078efcff */
[----:B------:R-:W3:Y:S01]  /*57670*/  LDL.LU R192, [R1+0x754] ;  /* 0x0007540001c07983 */ /* 0x000ee20000300800 */
[----:B------:R-:W-:-:S02]  /*57680*/  LOP3.LUT P0, RZ, R6, 0x40, RZ, 0xc0, !PT ;  /* 0x0000004006ff7812 */ /* 0x000fc4000780c0ff */
[----:B------:R-:W-:Y:S01]  /*57690*/  LOP3.LUT R3, R3, 0xffefffff, RZ, 0xc0, !PT ;  /* 0xffefffff03037812 */ /* 0x000fe200078ec0ff */
[----:B------:R-:W3:Y:S01]  /*576a0*/  LDL.LU R191, [R1+0x644] ;  /* 0x0006440001bf7983 */ /* 0x000ee20000300800 */
[----:B------:R-:W-:-:S03]  /*576b0*/  LOP3.LUT P3, RZ, R5, 0x10000000, RZ, 0xc0, !PT ;  /* 0x1000000005ff7812 */ /* 0x000fc6000786c0ff */
[----:B------:R-:W3:Y:S01]  /*576c0*/  LDL.LU R189, [R1+0x10dc] ;  /* 0x0010dc0001bd7983 */ /* 0x000ee20000300800 */
[C---:B------:R-:W-:Y:S01]  /*576d0*/  LOP3.LUT P4, RZ, R5.reuse, 0x20000000, RZ, 0xc0, !PT ;  /* 0x2000000005ff7812 */ /* 0x040fe2000788c0ff */
[----:B------:R-:W-:Y:S01]  /*576e0*/  IMAD.WIDE R30, R186, 0x4, R12 ;  /* 0x00000004ba1e7825 */ /* 0x000fe200078e020c */
[----:B------:R-:W-:Y:S01]  /*576f0*/  LOP3.LUT P5, RZ, R5, 0x40000000, RZ, 0xc0, !PT ;  /* 0x4000000005ff7812 */ /* 0x000fe200078ac0ff */
[----:B------:R-:W3:Y:S02]  /*57700*/  LDL.LU R190, [R1+0x4f4] ;  /* 0x0004f40001be7983 */ /* 0x000ee40000300800 */
[----:B------:R-:W-:Y:S02]  /*57710*/  @P0 LOP3.LUT R3, R3, 0x100000, RZ, 0xfc, !PT ;  /* 0x0010000003030812 */ /* 0x000fe400078efcff */
[----:B------:R-:W-:Y:S01]  /*57720*/  LOP3.LUT P0, RZ, R6, 0x20, RZ, 0xc0, !PT ;  /* 0x0000002006ff7812 */ /* 0x000fe2000780c0ff */
[----:B------:R-:W3:Y:S01]  /*57730*/  LDL.LU R188, [R1+0x978] ;  /* 0x0009780001bc7983 */ /* 0x000ee20000300800 */
        /* <DEDUP_REMOVED lines=16> */
[----:B--2---:R1:W-:Y:S02]  /*57840*/  @P3 STG.E desc[UR40][R30.64], R187 ;  /* 0x000000bb1e003986 */ /* 0x0043e4000c101928 */
[C---:B-1----:R-:W-:Y:S02]  /*57850*/  IMAD.WIDE R30, R186.reuse, 0x4, R10 ;  /* 0x00000004ba1e7825 */ /* 0x042fe400078e020a */
[----:B------:R-:W2:Y:S04]  /*57860*/  LDL.LU R187, [R1+0x928] ;  /* 0x0009280001bb7983 */ /* 0x000ea80000300800 */
[----:B----4-:R1:W-:Y:S02]  /*57870*/  @P4 STG.E desc[UR40][R30.64], R185 ;  /* 0x000000b91e004986 */ /* 0x0103e4000c101928 */
[----:B-1----:R-:W-:-:S02]  /*57880*/  IMAD.WIDE R30, R186, 0x4, R8 ;  /* 0x00000004ba1e7825 */ /* 0x002fc400078e0208 */
[----:B------:R-:W4:Y:S04]  /*57890*/  LDL.LU R185, [R1+0x908] ;  /* 0x0009080001b97983 */ /* 0x000f280000300800 */
[----:B------:R3:W-:Y:S04]  /*578a0*/  @P5 STG.E desc[UR40][R30.64], R89 ;  /* 0x000000591e005986 */ /* 0x0007e8000c101928 */
[----:B------:R-:W2:Y:S01]  /*578b0*/  LDL.LU R186, [R1+0x10e8] ;  /* 0x0010e80001ba7983 */ /* 0x000ea20000300800 */
[----:B---3--:R-:W-:-:S05]  /*578c0*/  IMAD.WIDE R30, R184, 0x4, R14 ;  /* 0x00000004b81e7825 */ /* 0x008fca00078e020e */
[----:B------:R1:W-:Y:S02]  /*578d0*/  @P6 STG.E desc[UR40][R30.64], R90 ;  /* 0x0000005a1e006986 */ /* 0x0003e4000c101928 */
[----:B-1----:R-:W-:-:S05]  /*578e0*/  IMAD.WIDE R30, R184, 0x4, R12 ;  /* 0x00000004b81e7825 */ /* 0x002fca00078e020c */
[----:B------:R1:W-:Y:S01]  /*578f0*/  @P0 STG.E desc[UR40][R30.64], R91 ;  /* 0x0000005b1e000986 */ /* 0x0003e2000c101928 */
[----:B------:R-:W-:Y:S01]  /*57900*/  LOP3.LUT P0, RZ, R3, 0x2000000, RZ, 0xc0, !PT ;  /* 0x0200000003ff7812 */ /* 0x000fe2000780c0ff */
[----:B-1----:R-:W-:-:S12]  /*57910*/  IMAD.WIDE R30, R184, 0x4, R10 ;  /* 0x00000004b81e7825 */ /* 0x002fd800078e020a */
[----:B------:R1:W-:Y:S02]  /*57920*/  @P0 STG.E desc[UR40][R30.64], R27 ;  /* 0x0000001b1e000986 */ /* 0x0003e4000c101928 */
[----:B-1----:R-:W-:Y:S02]  /*57930*/  IMAD.WIDE R30, R184, 0x4, R8 ;  /* 0x00000004b81e7825 */ /* 0x002fe400078e0208 */
        /* <DEDUP_REMOVED lines=26> */
[----:B------:R1:W-:Y:S01]  /*57ae0*/  @P1 STG.E desc[UR40][R30.64], R191 ;  /* 0x000000bf1e001986 */ /* 0x0003e2000c101928 */
[----:B------:R-:W-:Y:S01]  /*57af0*/  LOP3.LUT P4, RZ, R6, 0x1000, RZ, 0xc0, !PT ;  /* 0x0000100006ff7812 */ /* 0x000fe2000788c0ff */
[----:B-1----:R-:W-:-:S05]  /*57b00*/  IMAD.WIDE R30, R189, 0x4, R8 ;  /* 0x00000004bd1e7825 */ /* 0x002fca00078e0208 */
[----:B------:R2:W-:Y:S01]  /*57b10*/  @P2 STG.E desc[UR40][R30.64], R190 ;  /* 0x000000be1e002986 */ /* 0x0005e2000c101928 */
[C---:B------:R-:W-:Y:S02]  /*57b20*/  LOP3.LUT P5, RZ, R6.reuse, 0x2000, RZ, 0xc0, !PT ;  /* 0x0000200006ff7812 */ /* 0x040fe400078ac0ff */
[----:B------:R-:W-:Y:S01]  /*57b30*/  LOP3.LUT P6, RZ, R6, 0x4000, RZ, 0xc0, !PT ;  /* 0x0000400006ff7812 */ /* 0x000fe200078cc0ff */
[----:B--2---:R-:W-:-:S05]  /*57b40*/  IMAD.WIDE R30, R186, 0x4, R14 ;  /* 0x00000004ba1e7825 */ /* 0x004fca00078e020e */
[----:B------:R1:W-:Y:S02]  /*57b50*/  @P3 STG.E desc[UR40][R30.64], R188 ;  /* 0x000000bc1e003986 */ /* 0x0003e4000c101928 */
[----:B-1----:R-:W-:-:S05]  /*57b60*/  IMAD.WIDE R30, R186, 0x4, R12 ;  /* 0x00000004ba1e7825 */ /* 0x002fca00078e020c */
[----:B------:R1:W-:Y:S02]  /*57b70*/  @P4 STG.E desc[UR40][R30.64], R187 ;  /* 0x000000bb1e004986 */ /* 0x0003e4000c101928 */
[----:B-1----:R-:W-:-:S05]  /*57b80*/  IMAD.WIDE R30, R186, 0x4, R10 ;  /* 0x00000004ba1e7825 */ /* 0x002fca00078e020a */
[----:B----4-:R1:W-:Y:S02]  /*57b90*/  @P5 STG.E desc[UR40][R30.64], R185 ;  /* 0x000000b91e005986 */ /* 0x0103e4000c101928 */
[----:B-1----:R-:W-:-:S05]  /*57ba0*/  IMAD.WIDE R30, R186, 0x4, R8 ;  /* 0x00000004ba1e7825 */ /* 0x002fca00078e0208 */
[----:B---3--:R1:W-:Y:S04]  /*57bb0*/  @P6 STG.E desc[UR40][R30.64], R184 ;  /* 0x000000b81e006986 */ /* 0x0083e8000c101928 */
[----:B-1----:R-:W2:Y:S04]  /*57bc0*/  LDL.LU R184, [R1+0x8e8] ;  /* 0x0008e80001b87983 */ /* 0x002ea80000300800 */
[----:B------:R-:W3:Y:S04]  /*57bd0*/  LDL.LU R189, [R1+0x758] ;  /* 0x0007580001bd7983 */ /* 0x000ee80000300800 */
[----:B------:R-:W4:Y:S04]  /*57be0*/  LDL.LU R190, [R1+0x648] ;  /* 0x0006480001be7983 */ /* 0x000f280000300800 */
[----:B------:R-:W2:Y:S04]  /*57bf0*/  LDL.LU R188, [R1+0x10f4] ;  /* 0x0010f40001bc7983 */ /* 0x000ea80000300800 */
[----:B------:R-:W3:Y:S04]  /*57c00*/  LDL.LU R187, [R1+0x4f8] ;  /* 0x0004f80001bb7983 */ /* 0x000ee80000300800 */
[----:B------:R-:W3:Y:S04]  /*57c10*/  LDL.LU R185, [R1+0x97c] ;  /* 0x00097c0001b97983 */ /* 0x000ee80000300800 */
[----:B------:R-:W3:Y:S04]  /*57c20*/  LDL.LU R186, [R1+0x92c] ;  /* 0x00092c0001ba7983 */ /* 0x000ee80000300800 */
[----:B------:R-:W3:Y:S01]  /*57c30*/  LDL.LU R92, [R1+0x1104] ;  /* 0x00110400015c7983 */ /* 0x000ee20000300800 */
[----:B------:R-:W-:-:S02]  /*57c40*/  LOP3.LUT P3, RZ, R6, 0x8000, RZ, 0xc0, !PT ;  /* 0x0000800006ff7812 */ /* 0x000fc4000786c0ff */
        /* <DEDUP_REMOVED lines=15> */
[----:B------:R1:W-:Y:S04]  /*57d40*/  @P3 STG.E desc[UR40][R30.64], R184 ;  /* 0x000000b81e003986 */ /* 0x0003e8000c101928 */
[----:B-1----:R-:W2:Y:S04]  /*57d50*/  LDL.LU R184, [R1+0x90c] ;  /* 0x00090c0001b87983 */ /* 0x002ea80000300800 */
[----:B------:R-:W2:Y:S04]  /*57d60*/  LDL.LU R93, [R1+0x8fc] ;  /* 0x0008fc00015d7983 */ /* 0x000ea80000300800 */
[----:B------:R-:W2:Y:S01]  /*57d70*/  LDL.LU R94, [R1+0x8ec] ;  /* 0x0008ec00015e7983 */ /* 0x000ea20000300800 */
[----:B------:R-:W-:-:S02]  /*57d80*/  @P0 LOP3.LUT R3, R3, 0x4000, RZ, 0xfc, !PT ;  /* 0x0000400003030812 */ /* 0x000fc400078efcff */
[C---:B------:R-:W-:Y:S01]  /*57d90*/  LOP3.LUT P0, RZ, R6.reuse, 0x400000, RZ, 0xc0, !PT ;  /* 0x0040000006ff7812 */ /* 0x040fe2000780c0ff */
[----:B------:R-:W2:Y:S01]  /*57da0*/  LDL.LU R95, [R1+0x75c] ;  /* 0x00075c00015f7983 */ /* 0x000ea20000300800 */
[----:B------:R-:W-:Y:S02]  /*57db0*/  LOP3.LUT R3, R3, 0xffff7fff, RZ, 0xc0, !PT ;  /* 0xffff7fff03037812 */ /* 0x000fe400078ec0ff */
[C---:B------:R-:W-:Y:S01]  /*57dc0*/  LOP3.LUT P4, RZ, R6.reuse, 0x10000, RZ, 0xc0, !PT ;  /* 0x0001000006ff7812 */ /* 0x040fe2000788c0ff */
[----:B------:R-:W2:Y:S01]  /*57dd0*/  LDL.LU R195, [R1+0x64c] ;  /* 0x00064c0001c37983 */ /* 0x000ea20000300800 */
[----:B------:R-:W-:-:S07]  /*57de0*/  LOP3.LUT P5, RZ, R6, 0x20000, RZ, 0xc0, !PT ;  /* 0x0002000006ff7812 */ /* 0x000fce00078ac0ff */
[----:B------:R-:W-:Y:S02]  /*57df0*/  @P0 LOP3.LUT R3, R3, 0x8000, RZ, 0xfc, !PT ;  /* 0x0000800003030812 */ /* 0x000fe400078efcff */
[----:B------:R-:W-:Y:S01]  /*57e00*/  LOP3.LUT P0, RZ, R6, 0x200000, RZ, 0xc0, !PT ;  /* 0x0020000006ff7812 */ /* 0x000fe2000780c0ff */
[----:B------:R-:W-:Y:S01]  /*57e10*/  IMAD.WIDE R30, R188, 0x4, R12 ;  /* 0x00000004bc1e7825 */ /* 0x000fe200078e020c */
[----:B------:R-:W-:-:S04]  /*57e20*/  LOP3.LUT R3, R3, 0xfffeffff, RZ, 0xc0, !PT ;  /* 0xfffeffff03037812 */ /* 0x000fc800078ec0ff */
[----:B---3--:R1:W-:Y:S07]  /*57e30*/  @P4 STG.E desc[UR40][R30.64], R189 ;  /* 0x000000bd1e004986 */ /* 0x0083ee000c101928 */
[----:B------:R-:W-:Y:S02]  /*57e40*/  @P0 LOP3.LUT R3, R3, 0x10000, RZ, 0xfc, !PT ;  /* 0x0001000003030812 */ /* 0x000fe400078efcff */
[----:B------:R-:W-:Y:S01]  /*57e50*/  LOP3.LUT P0, RZ, R6, 0x100000, RZ, 0xc0, !PT ;  /* 0x0010000006ff7812 */ /* 0x000fe2000780c0ff */
[----:B-1----:R-:W-:Y:S01]  /*57e60*/  IMAD.WIDE R30, R188, 0x4, R10 ;  /* 0x00000004bc1e7825 */ /* 0x002fe200078e020a */
[----:B------:R-:W-:-:S04]  /*57e70*/  LOP3.LUT P6, RZ, R6, 0x40000, RZ, 0xc0, !PT ;  /* 0x0004000006ff7812 */ /* 0x000fc800078cc0ff */
[----:B----4-:R1:W-:Y:S01]  /*57e80*/  @P5 STG.E desc[UR40][R30.64], R190 ;  /* 0x000000be1e005986 */ /* 0x0103e2000c101928 */
[----:B------:R-:W-:-:S03]  /*57e90*/  LOP3.LUT R3, R3, 0xfffdffff, RZ, 0xc0, !PT ;  /* 0xfffdffff03037812 */ /* 0x000fc600078ec0ff */
[----:B-1----:R-:W3:Y:S04]  /*57ea0*/  LDL.LU R190, [R1+0x110c] ;  /* 0x00110c0001be7983 */ /* 0x002ee80000300800 */
[----:B------:R-:W4:Y:S01]  /*57eb0*/  LDL.LU R194, [R1+0x4fc] ;  /* 0x0004fc0001c27983 */ /* 0x000f220000300800 */
[----:B------:R-:W-:Y:S02]  /*57ec0*/  @P0 LOP3.LUT R3, R3, 0x20000, RZ, 0xfc, !PT ;  /* 0x0002000003030812 */ /* 0x000fe400078efcff */
[----:B------:R-:W-:Y:S01]  /*57ed0*/  LOP3.LUT P0, RZ, R6, 0x80000, RZ, 0xc0, !PT ;  /* 0x0008000006ff7812 */ /* 0x000fe2000780c0ff */
[----:B------:R-:W-:Y:S01]  /*57ee0*/  IMAD.WIDE R30, R188, 0x4, R8 ;  /* 0x00000004bc1e7825 */ /* 0x000fe200078e0208 */
[----:B------:R-:W3:Y:S04]  /*57ef0*/  LDL.LU R192, [R1+0x930] ;  /* 0x0009300001c07983 */ /* 0x000ee80000300800 */
[----:B------:R1:W-:Y:S04]  /*57f00*/  @P6 STG.E desc[UR40][R30.64], R187 ;  /* 0x000000bb1e006986 */ /* 0x0003e8000c101928 */
[----:B------:R-:W3:Y:S04]  /*57f10*/  LDL.LU R191, [R1+0x910] ;  /* 0x0009100001bf7983 */ /* 0x000ee80000300800 */
[----:B------:R-:W3:Y:S01]  /*57f20*/  LDL.LU R189, [R1+0x790] ;  /* 0x0007900001bd7983 */ /* 0x000ee20000300800 */
[----:B-1----:R-:W-:-:S03]  /*57f30*/  IMAD.WIDE R30, R92, 0x4, R14 ;  /* 0x000000045c1e7825 */ /* 0x002fc600078e020e */
[----:B------:R-:W3:Y:S04]  /*57f40*/  LDL.LU R188, [R1+0x630] ;  /* 0x0006300001bc7983 */ /* 0x000ee80000300800 */
[----:B------:R1:W-:Y:S01]  /*57f50*/  @P0 STG.E desc[UR40][R30.64], R185 ;  /* 0x000000b91e000986 */ /* 0x0003e2000c101928 */
[----:B------:R-:W-:-:S03]  /*57f60*/  LOP3.LUT P0, RZ, R3, 0x20000, RZ, 0xc0, !PT ;  /* 0x0002000003ff7812 */ /* 0x000fc6000780c0ff */
[----:B------:R-:W3:Y:S01]  /*57f70*/  LDL.LU R187, [R1+0x10f8] ;  /* 0x0010f80001bb7983 */ /* 0x000ee20000300800 */
[----:B-1----:R-:W-:-:S03]  /*57f80*/  IMAD.WIDE R30, R92, 0x4, R12 ;  /* 0x000000045c1e7825 */ /* 0x002fc600078e020c */
[----:B------:R-:W3:Y:S06]  /*57f90*/  LDL.LU R185, [R1+0x4e0] ;  /* 0x0004e00001b97983 */ /* 0x000eec0000300800 */
[----:B------:R1:W-:Y:S01]  /*57fa0*/  @P0 STG.E desc[UR40][R30.64], R186 ;  /* 0x000000ba1e000986 */ /* 0x0003e2000c101928 */
[----:B------:R-:W-:-:S03]  /*57fb0*/  LOP3.LUT P0, RZ, R3, 0x10000, RZ, 0xc0, !PT ;  /* 0x0001000003ff7812 */ /* 0x000fc6000780c0ff */
[----:B-1----:R-:W3:Y:S01]  /*57fc0*/  LDL.LU R186, [R1+0x2c0] ;  /* 0x0002c00001ba7983 */ /* 0x002ee20000300800 */
        /* <DEDUP_REMOVED lines=17> */
[----:B----4-:R3:W-:Y:S01]  /*580e0*/  @P0 STG.E desc[UR40][R30.64], R194 ;  /* 0x000000c21e000986 */ /* 0x0107e2000c101928 */
[----:B------:R-:W-:Y:S02]  /*580f0*/  LOP3.LUT P0, RZ, R3, 0x400, RZ, 0xc0, !PT ;  /* 0x0000040003ff7812 */ /* 0x000fe4000780c0ff */
[C---:B------:R-:W-:Y:S02]  /*58100*/  LOP3.LUT P1, RZ, R6.reuse, 0x10000000, RZ, 0xc0, !PT ;  /* 0x1000000006ff7812 */ /* 0x040fe4000782c0ff */
[----:B------:R-:W-:Y:S01]  /*58110*/  LOP3.LUT P2, RZ, R6, 0x20000000, RZ, 0xc0, !PT ;  /* 0x2000000006ff7812 */ /* 0x000fe2000784c0ff */
[----:B---3--:R-:W-:-:S08]  /*58120*/  IMAD.WIDE R30, R190, 0x4, R14 ;  /* 0x00000004be1e7825 */ /* 0x008fd000078e020e */
[----:B------:R1:W-:Y:S01]  /*58130*/  @P0 STG.E desc[UR40][R30.64], R192 ;  /* 0x000000c01e000986 */ /* 0x0003e2000c101928 */
[----:B------:R-:W-:Y:S01]  /*58140*/  LOP3.LUT P3, RZ, R6, 0x40000000, RZ, 0xc0, !PT ;  /* 0x4000000006ff7812 */ /* 0x000fe2000786c0ff */
[----:B-1----:R-:W-:-:S05]  /*58150*/  IMAD.WIDE R30, R190, 0x4, R12 ;  /* 0x00000004be1e7825 */ /* 0x002fca00078e020c */
[----:B------:R1:W-:Y:S01]  /*58160*/  @P1 STG.E desc[UR40][R30.64], R191 ;  /* 0x000000bf1e001986 */ /* 0x0003e2000c101928 */
[----:B------:R-:W-:Y:S01]  /*58170*/  LOP3.LUT P4, RZ, R6, 0x80000000, RZ, 0xc0, !PT ;  /* 0x8000000006ff7812 */ /* 0x000fe2000788c0ff */
[----:B-1----:R-:W-:-:S05]  /*58180*/  IMAD.WIDE R30, R190, 0x4, R10 ;  /* 0x00000004be1e7825 */ /* 0x002fca00078e020a */
[----:B------:R1:W-:Y:S01]  /*58190*/  @P2 STG.E desc[UR40][R30.64], R189 ;  /* 0x000000bd1e002986 */ /* 0x0003e2000c101928 */
[C---:B------:R-:W-:Y:S01]  /*581a0*/  LOP3.LUT P5, RZ, R7.reuse, 0x1, RZ, 0xc0, !PT ;  /* 0x0000000107ff7812 */ /* 0x040fe200078ac0ff */
[----:B-1----:R-:W-:Y:S01]  /*581b0*/  IMAD.WIDE R30, R190, 0x4, R8 ;  /* 0x00000004be1e7825 */ /* 0x002fe200078e0208 */
[----:B------:R-:W-:Y:S01]  /*581c0*/  LOP3.LUT P6, RZ, R7, 0x2, RZ, 0xc0, !PT ;  /* 0x0000000207ff7812 */ /* 0x000fe200078cc0ff */
[----:B------:R-:W3:Y:S04]  /*581d0*/  LDL.LU R190, [R1+0x250] ;  /* 0x0002500001be7983 */ /* 0x000ee80000300800 */
[----:B------:R1:W-:Y:S02]  /*581e0*/  @P3 STG.E desc[UR40][R30.64], R188 ;  /* 0x000000bc1e003986 */ /* 0x0003e4000c101928 */
[----:B-1----:R-:W-:-:S02]  /*581f0*/  IMAD.WIDE R30, R187, 0x4, R14 ;  /* 0x00000004bb1e7825 */ /* 0x002fc400078e020e */
[----:B------:R-:W4:Y:S04]  /*58200*/  LDL.LU R188, [R1+0x934] ;  /* 0x0009340001bc7983 */ /* 0x000f280000300800 */
[----:B------:R1:W-:Y:S02]  /*58210*/  @P4 STG.E desc[UR40][R30.64], R185 ;  /* 0x000000b91e004986 */ /* 0x0003e4000c101928 */
[C---:B-1----:R-:W-:Y:S02]  /*58220*/  IMAD.WIDE R30, R187.reuse, 0x4, R12 ;  /* 0x00000004bb1e7825 */ /* 0x042fe400078e020c */
[----:B------:R-:W4:Y:S04]  /*58230*/  LDL.LU R185, [R1+0x914] ;  /* 0x0009140001b97983 */ /* 0x000f280000300800 */
[----:B------:R1:W-:Y:S02]  /*58240*/  @P5 STG.E desc[UR40][R30.64], R186 ;  /* 0x000000ba1e005986 */ /* 0x0003e4000c101928 */
[----:B-1----:R-:W-:-:S02]  /*58250*/  IMAD.WIDE R30, R187, 0x4, R10 ;  /* 0x00000004bb1e7825 */ /* 0x002fc400078e020a */
[----:B------:R-:W4:Y:S04]  /*58260*/  LDL.LU R186, [R1+0x794] ;  /* 0x0007940001ba7983 */ /* 0x000f280000300800 */
[----:B--2---:R1:W-:Y:S04]  /*58270*/  @P6 STG.E desc[UR40][R30.64], R184 ;  /* 0x000000b81e006986 */ /* 0x0043e8000c101928 */
[----:B-1----:R-:W2:Y:S04]  /*58280*/  LDL.LU R184, [R1+0x10ec] ;  /* 0x0010ec0001b87983 */ /* 0x002ea80000300800 */
[----:B------:R-:W4:Y:S01]  /*58290*/  LDL.LU R90, [R1+0x634] ;  /* 0x00063400015a7983 */ /* 0x000f220000300800 */
[----:B------:R-:W-:-:S03]  /*582a0*/  IMAD.WIDE R30, R187, 0x4, R8 ;  /* 0x00000004bb1e7825 */ /* 0x000fc600078e0208 */
        /* <DEDUP_REMOVED lines=11> */
[C---:B------:R-:W-:Y:S01]  /*58360*/  LOP3.LUT P4, RZ, R7.reuse, 0x8, RZ, 0xc0, !PT ;  /* 0x0000000807ff7812 */ /* 0x040fe2000788c0ff */
[----:B------:R-:W4:Y:S01]  /*58370*/  LDL.LU R192, [R1+0x638] ;  /* 0x0006380001c07983 */ /* 0x000f220000300800 */
[----:B------:R-:W-:-:S03]  /*58380*/  LOP3.LUT P5, RZ, R7, 0x10, RZ, 0xc0, !PT ;  /* 0x0000001007ff7812 */ /* 0x000fc600078ac0ff */
[----:B------:R-:W4:Y:S01]  /*58390*/  LDL.LU R191, [R1+0x4e8] ;  /* 0x0004e80001bf7983 */ /* 0x000f220000300800 */
[C---:B------:R-:W-:Y:S02]  /*583a0*/  LOP3.LUT P6, RZ, R7.reuse, 0x20, RZ, 0xc0, !PT ;  /* 0x0000002007ff7812 */ /* 0x040fe400078cc0ff */
[----:B------:R-:W-:Y:S02]  /*583b0*/  LOP3.LUT P0, RZ, R7, 0x4000, RZ, 0xc0, !PT ;  /* 0x0000400007ff7812 */ /* 0x000fe4000780c0ff */
[----:B------:R-:W-:Y:S01]  /*583c0*/  LOP3.LUT R3, R3, 0xfffffffb, RZ, 0xc0, !PT ;  /* 0xfffffffb03037812 */ /* 0x000fe200078ec0ff */
[----:B---3--:R1:W-:Y:S04]  /*583d0*/  @P3 STG.E desc[UR40][R30.64], R190 ;  /* 0x000000be1e003986 */ /* 0x0083e8000c101928 */
[----:B-1----:R-:W3:Y:S06]  /*583e0*/  LDL.LU R190, [R1+0x2c8] ;  /* 0x0002c80001be7983 */ /* 0x002eec0000300800 */
        /* <DEDUP_REMOVED lines=10> */
[----:B----4-:R1:W-:Y:S02]  /*58490*/  @P4 STG.E desc[UR40][R30.64], R188 ;  /* 0x000000bc1e004986 */ /* 0x0103e4000c101928 */
[C---:B-1----:R-:W-:Y:S02]  /*584a0*/  IMAD.WIDE R30, R184.reuse, 0x4, R12 ;  /* 0x00000004b81e7825 */ /* 0x042fe400078e020c */
[----:B------:R-:W2:Y:S04]  /*584b0*/  LDL.LU R188, [R1+0x2a8] ;  /* 0x0002a80001bc7983 */ /* 0x000ea80000300800 */
[----:B------:R1:W-:Y:S02]  /*584c0*/  @P5 STG.E desc[UR40][R30.64], R185 ;  /* 0x000000b91e005986 */ /* 0x0003e4000c101928 */
[----:B-1----:R-:W-:-:S02]  /*584d0*/  IMAD.WIDE R30, R184, 0x4, R10 ;  /* 0x00000004b81e7825 */ /* 0x002fc400078e020a */
[----:B------:R-:W4:Y:S04]  /*584e0*/  LDL.LU R185, [R1+0x258] ;  /* 0x0002580001b97983 */ /* 0x000f280000300800 */
[----:B------:R1:W-:Y:S02]  /*584f0*/  @P6 STG.E desc[UR40][R30.64], R186 ;  /* 0x000000ba1e006986 */ /* 0x0003e4000c101928 */
[----:B-1----:R-:W-:Y:S02]  /*58500*/  IMAD.WIDE R30, R184, 0x4, R8 ;  /* 0x00000004b81e7825 */ /* 0x002fe400078e0208 */
[----:B------:R-:W4:Y:S04]  /*58510*/  LDL.LU R186, [R1+0x93c] ;  /* 0x00093c0001ba7983 */ /* 0x000f280000300800 */
[----:B------:R-:W4:Y:S04]  /*58520*/  LDL.LU R184, [R1+0x91c] ;  /* 0x00091c0001b87983 */ /* 0x000f280000300800 */
[----:B------:R-:W4:Y:S01]  /*58530*/  LDL.LU R189, [R1+0x10e4] ;  /* 0x0010e40001bd7983 */ /* 0x000f220000300800 */
        /* <DEDUP_REMOVED lines=48> */
[----:B---3--:R1:W-:Y:S02]  /*58840*/  @P2 STG.E desc[UR40][R30.64], R190 ;  /* 0x000000be1e002986 */ /* 0x0083e4000c101928 */
[----:B-1----:R-:W-:-:S02]  /*58850*/  IMAD.WIDE R30, R187, 0x4, R10 ;  /* 0x00000004bb1e7825 */ /* 0x002fc400078e020a */
[----:B------:R-:W3:Y:S04]  /*58860*/  LDL.LU R190, [R1+0x63c] ;  /* 0x00063c0001be7983 */ /* 0x000ee80000300800 */
[----:B--2---:R1:W-:Y:S02]  /*58870*/  @P3 STG.E desc[UR40][R30.64], R188 ;  /* 0x000000bc1e003986 */ /* 0x0043e4000c101928 */
[----:B-1----:R-:W-:Y:S02]  /*58880*/  IMAD.WIDE R30, R187, 0x4, R8 ;  /* 0x00000004bb1e7825 */ /* 0x002fe400078e0208 */
[----:B------:R-:W2:Y:S04]  /*58890*/  LDL.LU R188, [R1+0x4ec] ;  /* 0x0004ec0001bc7983 */ /* 0x000ea80000300800 */
[----:B----4-:R1:W-:Y:S04]  /*588a0*/  @P4 STG.E desc[UR40][R30.64], R185 ;  /* 0x000000b91e004986 */ /* 0x0103e8000c101928 */
[----:B------:R-:W4:Y:S04]  /*588b0*/  LDL.LU R187, [R1+0x2cc] ;  /* 0x0002cc0001bb7983 */ /* 0x000f280000300800 */
[----:B-1----:R-:W2:Y:S01]  /*588c0*/  LDL.LU R185, [R1+0x2ac] ;  /* 0x0002ac0001b97983 */ /* 0x002ea20000300800 */
[----:B------:R-:W-:-:S05]  /*588d0*/  IMAD.WIDE R30, R189, 0x4, R14 ;  /* 0x00000004bd1e7825 */ /* 0x000fca00078e020e */
[----:B------:R1:W-:Y:S04]  /*588e0*/  @P5 STG.E desc[UR40][R30.64], R186 ;  /* 0x000000ba1e005986 */ /* 0x0003e8000c101928 */
[----:B-1----:R-:W2:Y:S01]  /*588f0*/  LDL.LU R186, [R1+0x10f0] ;  /* 0x0010f00001ba7983 */ /* 0x002ea20000300800 */
[----:B------:R-:W-:Y:S01]  /*58900*/  LOP3.LUT P6, RZ, R7, 0x100000, RZ, 0xc0, !PT ;  /* 0x0010000007ff7812 */ /* 0x000fe200078cc0ff */
[----:B------:R-:W-:-:S12]  /*58910*/  IMAD.WIDE R30, R189, 0x4, R12 ;  /* 0x00000004bd1e7825 */ /* 0x000fd800078e020c */
[----:B------:R1:W-:Y:S04]  /*58920*/  @P6 STG.E desc[UR40][R30.64], R184 ;  /* 0x000000b81e006986 */ /* 0x0003e8000c101928 */
[----:B-1----:R-:W4:Y:S01]  /*58930*/  LDL.LU R184, [R1+0x25c] ;  /* 0x00025c0001b87983 */ /* 0x002f220000300800 */
[----:B------:R-:W-:Y:S02]  /*58940*/  LOP3.LUT P0, RZ, R16, 0x2, RZ, 0xc0, !PT ;  /* 0x0000000210ff7812 */ /* 0x000fe4000780c0ff */
[----:B------:R-:W-:Y:S01]  /*58950*/  LOP3.LUT R4, R4, 0xfbffffff, RZ, 0xc0, !PT ;  /* 0xfbffffff04047812 */ /* 0x000fe200078ec0ff */
[----:B------:R-:W4:Y:S04]  /*58960*/  LDL.LU R94, [R1+0x1100] ;  /* 0x00110000015e7983 */ /* 0x000f280000300800 */
[----:B------:R-:W4:Y:S04]  /*58970*/  LDL.LU R27, [R1+0xb10] ;  /* 0x000b1000011b7983 */ /* 0x000f280000300800 */
[----:B------:R-:W4:Y:S02]  /*58980*/  LDL.LU R92, [R1+0xad0] ;  /* 0x000ad000015c7983 */ /* 0x000f240000300800 */
[----:B------:R-:W-:-:S02]  /*58990*/  @P0 LOP3.LUT R4, R4, 0x4000000, RZ, 0xfc, !PT ;  /* 0x0400000004040812 */ /* 0x000fc400078efcff */
[----:B------:R-:W-:Y:S01]  /*589a0*/  LOP3.LUT P0, RZ, R16, 0x1, RZ, 0xc0, !PT ;  /* 0x0000000110ff7812 */ /* 0x000fe2000780c0ff */
[----:B------:R-:W4:Y:S01]  /*589b0*/  LDL.LU R93, [R1+0xa80] ;  /* 0x000a8000015d7983 */ /* 0x000f220000300800 */
[----:B------:R-:W-:-:S03]  /*589c0*/  LOP3.LUT R4, R4, 0xf7ffffff, RZ, 0xc0, !PT ;  /* 0xf7ffffff04047812 */ /* 0x000fc600078ec0ff */
[----:B------:R-:W4:Y:S01]  /*589d0*/  LDL.LU R95, [R1+0xa30] ;  /* 0x000a3000015f7983 */ /* 0x000f220000300800 */
[----:B------:R-:W-:-:S03]  /*589e0*/  LOP3.LUT P3, RZ, R7, 0x200000, RZ, 0xc0, !PT ;  /* 0x0020000007ff7812 */ /* 0x000fc6000786c0ff */
[----:B------:R-:W4:Y:S04]  /*589f0*/  LDL.LU R192, [R1+0x10fc] ;  /* 0x0010fc0001c07983 */ /* 0x000f280000300800 */
[----:B------:R-:W-:Y:S01]  /*58a00*/  @P0 LOP3.LUT R4, R4, 0x8000000, RZ, 0xfc, !PT ;  /* 0x0800000004040812 */ /* 0x000fe200078efcff */
[----:B------:R-:W4:Y:S01]  /*58a10*/  LDL.LU R195, [R1+0x9a0] ;  /* 0x0009a00001c37983 */ /* 0x000f220000300800 */
[C---:B------:R-:W-:Y:S02]  /*58a20*/  LOP3.LUT P0, RZ, R7.reuse, 0x80000000, RZ, 0xc0, !PT ;  /* 0x8000000007ff7812 */ /* 0x040fe4000780c0ff */
[----:B------:R-:W-:Y:S02]  /*58a30*/  LOP3.LUT R4, R4, 0xefffffff, RZ, 0xc0, !PT ;  /* 0xefffffff04047812 */ /* 0x000fe400078ec0ff */
[----:B------:R-:W-:Y:S01]  /*58a40*/  LOP3.LUT P4, RZ, R7, 0x400000, RZ, 0xc0, !PT ;  /* 0x0040000007ff7812 */ /* 0x000fe2000788c0ff */
[----:B------:R-:W-:Y:S01]  /*58a50*/  IMAD.WIDE R30, R189, 0x4, R10 ;  /* 0x00000004bd1e7825 */ /* 0x000fe200078e020a */
[----:B------:R-:W-:Y:S01]  /*58a60*/  LOP3.LUT P5, RZ, R7, 0x800000, RZ, 0xc0, !PT ;  /* 0x0080000007ff7812 */ /* 0x000fe200078ac0ff */
        /* <DEDUP_REMOVED lines=12> */
[----:B------:R-:W-:Y:S02]  /*58b30*/  LOP3.LUT P6, RZ, R7, 0x1000000, RZ, 0xc0, !PT ;  /* 0x0100000007ff7812 */ /* 0x000fe400078cc0ff */
[----:B------:R-:W-:-:S09]  /*58b40*/  LOP3.LUT R3, R3, 0xfffffffe, RZ, 0xc0, !PT ;  /* 0xfffffffe03037812 */ /* 0x000fd200078ec0ff */
[----:B------:R-:W-:Y:S02]  /*58b50*/  @P0 LOP3.LUT R3, R3, 0x1, RZ, 0xfc, !PT ;  /* 0x0000000103030812 */ /* 0x000fe400078efcff */
[----:B------:R-:W-:Y:S02]  /*58b60*/  LOP3.LUT P0, RZ, R7, 0x4000000, RZ, 0xc0, !PT ;  /* 0x0400000007ff7812 */ /* 0x000fe4000780c0ff */
[----:B------:R-:W-:-:S11]  /*58b70*/  LOP3.LUT R3, R3, 0xfffffffd, RZ, 0xc0, !PT ;  /* 0xfffffffd03037812 */ /* 0x000fd600078ec0ff */
[----:B------:R-:W-:Y:S02]  /*58b80*/  @P0 LOP3.LUT R3, R3, 0x2, RZ, 0xfc, !PT ;  /* 0x0000000203030812 */ /* 0x000fe400078efcff */
[----:B------:R-:W-:Y:S01]  /*58b90*/  LOP3.LUT P0, RZ, R7, 0x2000000, RZ, 0xc0, !PT ;  /* 0x0200000007ff7812 */ /* 0x000fe2000780c0ff */
[----:B------:R1:W-:Y:S02]  /*58ba0*/  @P3 STG.E desc[UR40][R30.64], R191 ;  /* 0x000000bf1e003986 */ /* 0x0003e4000c101928 */
[----:B-1----:R-:W-:-:S05]  /*58bb0*/  IMAD.WIDE R30, R189, 0x4, R8 ;  /* 0x00000004bd1e7825 */ /* 0x002fca00078e0208 */
[----:B---3--:R2:W-:Y:S02]  /*58bc0*/  @P4 STG.E desc[UR40][R30.64], R190 ;  /* 0x000000be1e004986 */ /* 0x0085e4000c101928 */
[----:B--2---:R-:W-:-:S05]  /*58bd0*/  IMAD.WIDE R30, R186, 0x4, R14 ;  /* 0x00000004ba1e7825 */ /* 0x004fca00078e020e */
[----:B------:R1:W-:Y:S02]  /*58be0*/  @P5 STG.E desc[UR40][R30.64], R188 ;  /* 0x000000bc1e005986 */ /* 0x0003e4000c101928 */
[----:B-1----:R-:W-:-:S05]  /*58bf0*/  IMAD.WIDE R30, R186, 0x4, R12 ;  /* 0x00000004ba1e7825 */ /* 0x002fca00078e020c */
[----:B----4-:R1:W-:Y:S04]  /*58c00*/  @P6 STG.E desc[UR40][R30.64], R187 ;  /* 0x000000bb1e006986 */ /* 0x0103e8000c101928 */
[----:B-1----:R-:W2:Y:S04]  /*58c10*/  LDL.LU R187, [R1+0x1108] ;  /* 0x0011080001bb7983 */ /* 0x002ea80000300800 */
[----:B------:R-:W3:Y:S04]  /*58c20*/  LDL.LU R194, [R1+0x7b0] ;  /* 0x0007b00001c27983 */ /* 0x000ee80000300800 */
[----:B------:R-:W4:Y:S01]  /*58c30*/  LDL.LU R191, [R1+0x740] ;  /* 0x0007400001bf7983 */ /* 0x000f220000300800 */
[----:B------:R-:W-:-:S03]  /*58c40*/  IMAD.WIDE R30, R186, 0x4, R10 ;  /* 0x00000004ba1e7825 */ /* 0x000fc600078e020a */
[----:B------:R-:W2:Y:S04]  /*58c50*/  LDL.LU R189, [R1+0xb14] ;  /* 0x000b140001bd7983 */ /* 0x000ea80000300800 */
[----:B------:R1:W-:Y:S01]  /*58c60*/  @P0 STG.E desc[UR40][R30.64], R185 ;  /* 0x000000b91e000986 */ /* 0x0003e2000c101928 */
[----:B------:R-:W-:-:S03]  /*58c70*/  LOP3.LUT P0, RZ, R3, 0x2, RZ, 0xc0, !PT ;  /* 0x0000000203ff7812 */ /* 0x000fc6000780c0ff */
[----:B------:R-:W2:Y:S04]  /*58c80*/  LDL.LU R190, [R1+0xad4] ;  /* 0x000ad40001be7983 */ /* 0x000ea80000300800 */
[----:B------:R-:W2:Y:S01]  /*58c90*/  LDL.LU R188, [R1+0xa84] ;  /* 0x000a840001bc7983 */ /* 0x000ea20000300800 */
[----:B-1----:R-:W-:-:S03]  /*58ca0*/  IMAD.WIDE R30, R186, 0x4, R8 ;  /* 0x00000004ba1e7825 */ /* 0x002fc600078e0208 */
[----:B------:R-:W2:Y:S04]  /*58cb0*/  LDL.LU R185, [R1+0xa34] ;  /* 0x000a340001b97983 */ /* 0x000ea80000300800 */
[----:B------:R1:W-:Y:S04]  /*58cc0*/  @P0 STG.E desc[UR40][R30.64], R184 ;  /* 0x000000b81e000986 */ /* 0x0003e8000c101928 */
        /* <DEDUP_REMOVED lines=20> */
[----:B------:R-:W2:Y:S10]  /*58e10*/  LDL.LU R195, [R1+0x1120] ;  /* 0x0011200001c37983 */ /* 0x000eb40000300800 */
[----:B------:R1:W-:Y:S01]  /*58e20*/  @P0 STG.E desc[UR40][R2.64], R193 ;  /* 0x000000c102000986 */ /* 0x0003e2000c101928 */
[----:B------:R-:W-:-:S02]  /*58e30*/  LOP3.LUT P0, RZ, R4, 0x4000000, RZ, 0xc0, !PT ;  /* 0x0400000004ff7812 */ /* 0x000fc4000780c0ff */
[----:B------:R-:W-:Y:S01]  /*58e40*/  LOP3.LUT P2, RZ, R16, 0x8, RZ, 0xc0, !PT ;  /* 0x0000000810ff7812 */ /* 0x000fe2000784c0ff */
[----:B-1----:R-:W-:Y:S01]  /*58e50*/  IMAD.WIDE R2, R192, 0x4, R10 ;  /* 0x00000004c0027825 */ /* 0x002fe200078e020a */
[C---:B------:R-:W-:Y:S02]  /*58e60*/  LOP3.LUT P3, RZ, R16.reuse, 0x10, RZ, 0xc0, !PT ;  /* 0x0000001010ff7812 */ /* 0x040fe4000786c0ff */
[C---:B------:R-:W-:Y:S02]  /*58e70*/  LOP3.LUT P4, RZ, R16.reuse, 0x20, RZ, 0xc0, !PT ;  /* 0x0000002010ff7812 */ /* 0x040fe4000788c0ff */
[C---:B------:R-:W-:Y:S02]  /*58e80*/  LOP3.LUT P5, RZ, R16.reuse, 0x40, RZ, 0xc0, !PT ;  /* 0x0000004010ff7812 */ /* 0x040fe400078ac0ff */
[----:B------:R-:W-:-:S03]  /*58e90*/  LOP3.LUT P6, RZ, R16, 0x80, RZ, 0xc0, !PT ;  /* 0x0000008010ff7812 */ /* 0x000fc600078cc0ff */
[----:B---3--:R1:W-:Y:S02]  /*58ea0*/  @P0 STG.E desc[UR40][R2.64], R194 ;  /* 0x000000c202000986 */ /* 0x0083e4000c101928 */
[----:B-1----:R-:W-:-:S05]  /*58eb0*/  IMAD.WIDE R2, R192, 0x4, R8 ;  /* 0x00000004c0027825 */ /* 0x002fca00078e0208 */
[----:B----4-:R2:W-:Y:S02]  /*58ec0*/  @P1 STG.E desc[UR40][R2.64], R191 ;  /* 0x000000bf02001986 */ /* 0x0105e4000c101928 */
[----:B--2---:R-:W-:-:S05]  /*58ed0*/  IMAD.WIDE R2, R187, 0x4, R14 ;  /* 0x00000004bb027825 */ /* 0x004fca00078e020e */
[----:B------:R1:W-:Y:S02]  /*58ee0*/  @P2 STG.E desc[UR40][R2.64], R189 ;  /* 0x000000bd02002986 */ /* 0x0003e4000c101928 */
[----:B-1----:R-:W-:-:S05]  /*58ef0*/  IMAD.WIDE R2, R187, 0x4, R12 ;  /* 0x00000004bb027825 */ /* 0x002fca00078e020c */
[----:B------:R1:W-:Y:S02]  /*58f00*/  @P3 STG.E desc[UR40][R2.64], R190 ;  /* 0x000000be02003986 */ /* 0x0003e4000c101928 */
[----:B-1----:R-:W-:-:S05]  /*58f10*/  IMAD.WIDE R2, R187, 0x4, R10 ;  /* 0x00000004bb027825 */ /* 0x002fca00078e020a */
[----:B------:R1:W-:Y:S02]  /*58f20*/  @P4 STG.E desc[UR40][R2.64], R188 ;  /* 0x000000bc02004986 */ /* 0x0003e4000c101928 */
[----:B-1----:R-:W-:Y:S02]  /*58f30*/  IMAD.WIDE R2, R187, 0x4, R8 ;  /* 0x00000004bb027825 */ /* 0x002fe400078e0208 */
[----:B------:R-:W2:Y:S04]  /*58f40*/  LDL.LU R187, [R1+0x8d4] ;  /* 0x0008d40001bb7983 */ /* 0x000ea80000300800 */
[----:B------:R1:W-:Y:S04]  /*58f50*/  @P5 STG.E desc[UR40][R2.64], R185 ;  /* 0x000000b902005986 */ /* 0x0003e8000c101928 */
[----:B-1----:R-:W3:Y:S01]  /*58f60*/  LDL.LU R185, [R1+0x7b4] ;  /* 0x0007b40001b97983 */ /* 0x002ee20000300800 */
[----:B------:R-:W-:-:S03]  /*58f70*/  IMAD.WIDE R2, R186, 0x4, R14 ;  /* 0x00000004ba027825 */ /* 0x000fc600078e020e */
[----:B------:R-:W4:Y:S04]  /*58f80*/  LDL.LU R89, [R1+0x744] ;  /* 0x0007440001597983 */ /* 0x000f280000300800 */
[----:B------:R-:W4:Y:S04]  /*58f90*/  LDL.LU R90, [R1+0xb18] ;  /* 0x000b1800015a7983 */ /* 0x000f280000300800 */
[----:B------:R1:W-:Y:S04]  /*58fa0*/  @P6 STG.E desc[UR40][R2.64], R184 ;  /* 0x000000b802006986 */ /* 0x0003e8000c101928 */
[----:B------:R-:W4:Y:S04]  /*58fb0*/  LDL.LU R91, [R1+0xad8] ;  /* 0x000ad800015b7983 */ /* 0x000f280000300800 */
[----:B-1----:R-:W4:Y:S04]  /*58fc0*/  LDL.LU R184, [R1+0x1118] ;  /* 0x0011180001b87983 */ /* 0x002f280000300800 */
[----:B------:R-:W4:Y:S01]  /*58fd0*/  LDL.LU R27, [R1+0xa88] ;  /* 0x000a8800011b7983 */ /* 0x000f220000300800 */
[----:B------:R-:W-:-:S02]  /*58fe0*/  LOP3.LUT P0, RZ, R16, 0x100000, RZ, 0xc0, !PT ;  /* 0x0010000010ff7812 */ /* 0x000fc4000780c0ff */
        /* <DEDUP_REMOVED lines=15> */
[----:B------:R-:W-:-:S03]  /*590e0*/  LOP3.LUT P3, RZ, R16, 0x100, RZ, 0xc0, !PT ;  /* 0x0000010010ff7812 */ /* 0x000fc6000786c0ff */
[----:B------:R-:W4:Y:S01]  /*590f0*/  LDL.LU R189, [R1+0x111c] ;  /* 0x00111c0001bd7983 */ /* 0x000f220000300800 */
[----:B------:R-:W-:Y:S01]  /*59100*/  LOP3.LUT P4, RZ, R16, 0x200, RZ, 0xc0, !PT ;  /* 0x0000020010ff7812 */ /* 0x000fe2000788c0ff */
[----:B------:R-:W-:Y:S01]  /*59110*/  IMAD.WIDE R2, R186, 0x4, R12 ;  /* 0x00000004ba027825 */ /* 0x000fe200078e020c */
[----:B------:R-:W-:Y:S01]  /*59120*/  LOP3.LUT P5, RZ, R16, 0x400, RZ, 0xc0, !PT ;  /* 0x0000040010ff7812 */ /* 0x000fe200078ac0ff */
[----:B------:R-:W4:Y:S02]  /*59130*/  LDL.LU R190, [R1+0xa3c] ;  /* 0x000a3c0001be7983 */ /* 0x000f240000300800 */
[----:B------:R-:W-:Y:S02]  /*59140*/  @P0 LOP3.LUT R4, R4, 0x100000, RZ, 0xfc, !PT ;  /* 0x0010000004040812 */ /* 0x000fe400078efcff */
[----:B------:R-:W-:Y:S01]  /*59150*/  LOP3.LUT P0, RZ, R16, 0x20000, RZ, 0xc0, !PT ;  /* 0x0002000010ff7812 */ /* 0x000fe2000780c0ff */
[----:B------:R-:W4:Y:S01]  /*59160*/  LDL.LU R188, [R1+0x9ac] ;  /* 0x0009ac0001bc7983 */ /* 0x000f220000300800 */
        /* <DEDUP_REMOVED lines=19> */
[----:B---3--:R1:W-:Y:S02]  /*592a0*/  @P4 STG.E desc[UR40][R2.64], R185 ;  /* 0x000000b902004986 */ /* 0x0083e4000c101928 */
[----:B-1----:R-:W-:-:S02]  /*592b0*/  IMAD.WIDE R2, R186, 0x4, R8 ;  /* 0x00000004ba027825 */ /* 0x002fc400078e0208 */
[----:B------:R-:W3:Y:S04]  /*592c0*/  LDL.LU R185, [R1+0x7bc] ;  /* 0x0007bc0001b97983 */ /* 0x000ee80000300800 */
[----:B----4-:R1:W-:Y:S04]  /*592d0*/  @P5 STG.E desc[UR40][R2.64], R89 ;  /* 0x0000005902005986 */ /* 0x0103e8000c101928 */
[----:B------:R-:W4:Y:S01]  /*592e0*/  LDL.LU R186, [R1+0x1124] ;  /* 0x0011240001ba7983 */ /* 0x000f220000300800 */
[----:B-1----:R-:W-:-:S05]  /*592f0*/  IMAD.WIDE R2, R184, 0x4, R14 ;  /* 0x00000004b8027825 */ /* 0x002fca00078e020e */
        /* <DEDUP_REMOVED lines=38> */
[----:B----4-:R-:W-:-:S05]  /*59560*/  IMAD.WIDE R2, R186, 0x4, R14 ;  /* 0x00000004ba027825 */ /* 0x010fca00078e020e */
[----:B------:R1:W-:Y:S02]  /*59570*/  @P3 STG.E desc[UR40][R2.64], R188 ;  /* 0x000000bc02003986 */ /* 0x0003e4000c101928 */
[----:B-1----:R-:W-:-:S05]  /*59580*/  IMAD.WIDE R2, R186, 0x4, R12 ;  /* 0x00000004ba027825 */ /* 0x002fca00078e020c */
[----:B--2---:R1:W-:Y:S02]  /*59590*/  @P4 STG.E desc[UR40][R2.64], R187 ;  /* 0x000000bb02004986 */ /* 0x0043e4000c101928 */
[C---:B-1----:R-:W-:Y:S02]  /*595a0*/  IMAD.WIDE R2, R186.reuse, 0x4, R10 ;  /* 0x00000004ba027825 */ /* 0x042fe400078e020a */
[----:B------:R-:W2:Y:S04]  /*595b0*/  LDL.LU R187, [R1+0xb00] ;  /* 0x000b000001bb7983 */ /* 0x000ea80000300800 */
[----:B---3--:R1:W-:Y:S02]  /*595c0*/  @P5 STG.E desc[UR40][R2.64], R185 ;  /* 0x000000b902005986 */ /* 0x0083e4000c101928 */
[----:B-1----:R-:W-:-:S02]  /*595d0*/  IMAD.WIDE R2, R186, 0x4, R8 ;  /* 0x00000004ba027825 */ /* 0x002fc400078e0208 */
[----:B------:R-:W3:Y:S04]  /*595e0*/  LDL.LU R185, [R1+0xab0] ;  /* 0x000ab00001b97983 */ /* 0x000ee80000300800 */
[----:B------:R-:W4:Y:S04]  /*595f0*/  LDL.LU R186, [R1+0xa50] ;  /* 0x000a500001ba7983 */ /* 0x000f280000300800 */
[----:B------:R1:W-:Y:S04]  /*59600*/  @P6 STG.E desc[UR40][R2.64], R184 ;  /* 0x000000b802006986 */ /* 0x0003e8000c101928 */
[----:B-1----:R-:W2:Y:S04]  /*59610*/  LDL.LU R184, [R1+0x1128] ;  /* 0x0011280001b87983 */ /* 0x002ea80000300800 */
        /* <DEDUP_REMOVED lines=11> */
[----:B------:R-:W-:-:S03]  /*596d0*/  LOP3.LUT P3, RZ, R16, 0x8000000, RZ, 0xc0, !PT ;  /* 0x0800000010ff7812 */ /* 0x000fc6000786c0ff */
[----:B------:R-:W4:Y:S04]  /*596e0*/  LDL.LU R192, [R1+0x624] ;  /* 0x0006240001c07983 */ /* 0x000f280000300800 */
[----:B------:R-:W4:Y:S01]  /*596f0*/  LDL.LU R191, [R1+0x4d4] ;  /* 0x0004d40001bf7983 */ /* 0x000f220000300800 */
[----:B------:R-:W-:-:S03]  /*59700*/  LOP3.LUT P4, RZ, R16, 0x10000000, RZ, 0xc0, !PT ;  /* 0x1000000010ff7812 */ /* 0x000fc6000788c0ff */
[----:B------:R-:W4:Y:S04]  /*59710*/  LDL.LU R189, [R1+0x274] ;  /* 0x0002740001bd7983 */ /* 0x000f280000300800 */
[----:B------:R-:W4:Y:S01]  /*59720*/  LDL.LU R190, [R1+0x1138] ;  /* 0x0011380001be7983 */ /* 0x000f220000300800 */
[----:B------:R-:W-:Y:S02]  /*59730*/  LOP3.LUT P5, RZ, R16, 0x20000000, RZ, 0xc0, !PT ;  /* 0x2000000010ff7812 */ /* 0x000fe400078ac0ff */
        /* <DEDUP_REMOVED lines=17> */
[----:B------:R-:W-:Y:S01]  /*59850*/  @P0 LOP3.LUT R4, R4, 0x8000, RZ, 0xfc, !PT ;  /* 0x0000800004040812 */ /* 0x000fe200078efcff */
[----:B--2---:R-:W-:-:S05]  /*59860*/  IMAD.WIDE R2, R184, 0x4, R14 ;  /* 0x00000004b8027825 */ /* 0x004fca00078e020e */
[----:B------:R1:W-:Y:S02]  /*59870*/  @P3 STG.E desc[UR40][R2.64], R187 ;  /* 0x000000bb02003986 */ /* 0x0003e4000c101928 */
[C---:B-1----:R-:W-:Y:S02]  /*59880*/  IMAD.WIDE R2, R184.reuse, 0x4, R12 ;  /* 0x00000004b8027825 */ /* 0x042fe400078e020c */
[----:B------:R-:W2:Y:S04]  /*59890*/  LDL.LU R187, [R1+0x244] ;  /* 0x0002440001bb7983 */ /* 0x000ea80000300800 */
[----:B---3--:R1:W-:Y:S02]  /*598a0*/  @P4 STG.E desc[UR40][R2.64], R185 ;  /* 0x000000b902004986 */ /* 0x0083e4000c101928 */
[----:B-1----:R-:W-:-:S02]  /*598b0*/  IMAD.WIDE R2, R184, 0x4, R10 ;  /* 0x00000004b8027825 */ /* 0x002fc400078e020a */
[----:B------:R-:W3:Y:S04]  /*598c0*/  LDL.LU R185, [R1+0xb08] ;  /* 0x000b080001b97983 */ /* 0x000ee80000300800 */
[----:B----4-:R1:W-:Y:S02]  /*598d0*/  @P5 STG.E desc[UR40][R2.64], R186 ;  /* 0x000000ba02005986 */ /* 0x0103e4000c101928 */
[----:B-1----:R-:W-:Y:S02]  /*598e0*/  IMAD.WIDE R2, R184, 0x4, R8 ;  /* 0x00000004b8027825 */ /* 0x002fe400078e0208 */
[----:B------:R-:W4:Y:S04]  /*598f0*/  LDL.LU R186, [R1+0xab8] ;  /* 0x000ab80001ba7983 */ /* 0x000f280000300800 */
[----:B------:R-:W3:Y:S04]  /*59900*/  LDL.LU R184, [R1+0xa58] ;  /* 0x000a580001b87983 */ /* 0x000ee80000300800 */
[----:B------:R-:W3:Y:S01]  /*59910*/  LDL.LU R188, [R1+0x1148] ;  /* 0x0011480001bc7983 */ /* 0x000ee20000300800 */
[----:B------:R-:W-:-:S02]  /*59920*/  LOP3.LUT P0, RZ, R17, 0x2, RZ, 0xc0, !PT ;  /* 0x0000000211ff7812 */ /* 0x000fc4000780c0ff */
[----:B------:R-:W-:Y:S02]  /*59930*/  LOP3.LUT R4, R4, 0xfffeffff, RZ, 0xc0, !PT ;  /* 0xfffeffff04047812 */ /* 0x000fe400078ec0ff */
[----:B------:R-:W-:-:S09]  /*59940*/  LOP3.LUT P6, RZ, R16, 0x40000000, RZ, 0xc0, !PT ;  /* 0x4000000010ff7812 */ /* 0x000fd200078cc0ff */
[----:B------:R-:W-:Y:S02]  /*59950*/  @P0 LOP3.LUT R4, R4, 0x10000, RZ, 0xfc, !PT ;  /* 0x0001000004040812 */ /* 0x000fe400078efcff */
[----:B------:R-:W-:Y:S02]  /*59960*/  LOP3.LUT P0, RZ, R17, 0x1, RZ, 0xc0, !PT ;  /* 0x0000000111ff7812 */ /* 0x000fe4000780c0ff */
[----:B------:R-:W-:Y:S01]  /*59970*/  LOP3.LUT R4, R4, 0xfffdffff, RZ, 0xc0, !PT ;  /* 0xfffdffff04047812 */ /* 0x000fe200078ec0ff */
[----:B------:R1:W-:Y:S10]  /*59980*/  @P6 STG.E desc[UR40][R2.64], R89 ;  /* 0x0000005902006986 */ /* 0x0003f4000c101928 */
[----:B------:R-:W-:-:S02]  /*59990*/  @P0 LOP3.LUT R4, R4, 0x20000, RZ, 0xfc, !PT ;  /* 0x0002000004040812 */ /* 0x000fc400078efcff */
        /* <DEDUP_REMOVED lines=38> */
[----:B------:R-:W-:-:S04]  /*59c00*/  LOP3.LUT P6, RZ, R17, 0x2000, RZ, 0xc0, !PT ;  /* 0x0000200011ff7812 */ /* 0x000fc800078cc0ff */
[----:B--2---:R3:W-:Y:S02]  /*59c10*/  @P3 STG.E desc[UR40][R2.64], R187 ;  /* 0x000000bb02003986 */ /* 0x0047e4000c101928 */
[----:B---3--:R-:W-:-:S05]  /*59c20*/  IMAD.WIDE R2, R188, 0x4, R14 ;  /* 0x00000004bc027825 */ /* 0x008fca00078e020e */
[----:B------:R1:W-:Y:S02]  /*59c30*/  @P4 STG.E desc[UR40][R2.64], R185 ;  /* 0x000000b902004986 */ /* 0x0003e4000c101928 */
[----:B-1----:R-:W-:-:S05]  /*59c40*/  IMAD.WIDE R2, R188, 0x4, R12 ;  /* 0x00000004bc027825 */ /* 0x002fca00078e020c */
[----:B----4-:R1:W-:Y:S02]  /*59c50*/  @P5 STG.E desc[UR40][R2.64], R186 ;  /* 0x000000ba02005986 */ /* 0x0103e4000c101928 */
[----:B-1----:R-:W-:-:S05]  /*59c60*/  IMAD.WIDE R2, R188, 0x4, R10 ;  /* 0x00000004bc027825 */ /* 0x002fca00078e020a */
[----:B------:R1:W-:Y:S04]  /*59c70*/  @P6 STG.E desc[UR40][R2.64], R184 ;  /* 0x000000b802006986 */ /* 0x0003e8000c101928 */
[----:B-1----:R-:W2:Y:S04]  /*59c80*/  LDL.LU R184, [R1+0x738] ;  /* 0x0007380001b87983 */ /* 0x002ea80000300800 */
[----:B------:R-:W3:Y:S04]  /*59c90*/  LDL.LU R191, [R1+0x628] ;  /* 0x0006280001bf7983 */ /* 0x000ee80000300800 */
[----:B------:R-:W4:Y:S04]  /*59ca0*/  LDL.LU R189, [R1+0x4d8] ;  /* 0x0004d80001bd7983 */ /* 0x000f280000300800 */
[----:B------:R-:W3:Y:S04]  /*59cb0*/  LDL.LU R190, [R1+0x278] ;  /* 0x0002780001be7983 */ /* 0x000ee80000300800 */
[----:B------:R-:W3:Y:S04]  /*59cc0*/  LDL.LU R187, [R1+0x1154] ;  /* 0x0011540001bb7983 */ /* 0x000ee80000300800 */
[----:B------:R-:W3:Y:S01]  /*59cd0*/  LDL.LU R185, [R1+0x248] ;  /* 0x0002480001b97983 */ /* 0x000ee20000300800 */
[----:B------:R-:W-:-:S03]  /*59ce0*/  LOP3.LUT P3, RZ, R17, 0x4000, RZ, 0xc0, !PT ;  /* 0x0000400011ff7812 */ /* 0x000fc6000786c0ff */
[----:B------:R-:W3:Y:S01]  /*59cf0*/  LDL.LU R186, [R1+0xb0c] ;  /* 0x000b0c0001ba7983 */ /* 0x000ee20000300800 */
[----:B------:R-:W-:-:S03]  /*59d00*/  IMAD.WIDE R2, R188, 0x4, R8 ;  /* 0x00000004bc027825 */ /* 0x000fc600078e0208 */
[----:B------:R-:W3:Y:S04]  /*59d10*/  LDL.LU R194, [R1+0x1170] ;  /* 0x0011700001c27983 */ /* 0x000ee80000300800 */
[----:B------:R-:W3:Y:S01]  /*59d20*/  LDL.LU R188, [R1+0x116c] ;  /* 0x00116c0001bc7983 */ /* 0x000ee20000300800 */
        /* <DEDUP_REMOVED lines=13> */
[----:B--2---:R1:W-:Y:S04]  /*59e00*/  @P3 STG.E desc[UR40][R2.64], R184 ;  /* 0x000000b802003986 */ /* 0x0043e8000c101928 */
[----:B-1----:R-:W2:Y:S04]  /*59e10*/  LDL.LU R184, [R1+0xabc] ;  /* 0x000abc0001b87983 */ /* 0x002ea80000300800 */
[----:B------:R-:W2:Y:S04]  /*59e20*/  LDL.LU R92, [R1+0xa5c] ;  /* 0x000a5c00015c7983 */ /* 0x000ea80000300800 */
[----:B------:R-:W2:Y:S04]  /*59e30*/  LDL.LU R94, [R1+0x73c] ;  /* 0x00073c00015e7983 */ /* 0x000ea80000300800 */
[----:B------:R-:W2:Y:S04]  /*59e40*/  LDL.LU R95, [R1+0x62c] ;  /* 0x00062c00015f7983 */ /* 0x000ea80000300800 */
[----:B------:R-:W2:Y:S01]  /*59e50*/  LDL.LU R195, [R1+0x4dc] ;  /* 0x0004dc0001c37983 */ /* 0x000ea20000300800 */
[----:B------:R-:W-:-:S03]  /*59e60*/  LOP3.LUT R4, R4, 0xffffffbf, RZ, 0xc0, !PT ;  /* 0xffffffbf04047812 */ /* 0x000fc600078ec0ff */
[----:B------:R-:W2:Y:S01]  /*59e70*/  LDL.LU R193, [R1+0x27c] ;  /* 0x00027c0001c17983 */ /* 0x000ea20000300800 */
[----:B------:R-:W-:Y:S02]  /*59e80*/  @P0 LOP3.LUT R4, R4, 0x40, RZ, 0xfc, !PT ;  /* 0x0000004004040812 */ /* 0x000fe400078efcff */
[C---:B------:R-:W-:Y:S02]  /*59e90*/  LOP3.LUT P0, RZ, R17.reuse, 0x200000, RZ, 0xc0, !PT ;  /* 0x0020000011ff7812 */ /* 0x040fe4000780c0ff */
[C---:B------:R-:W-:Y:S02]  /*59ea0*/  LOP3.LUT P4, RZ, R17.reuse, 0x8000, RZ, 0xc0, !PT ;  /* 0x0000800011ff7812 */ /* 0x040fe4000788c0ff */
[----:B------:R-:W-:Y:S01]  /*59eb0*/  LOP3.LUT P5, RZ, R17, 0x10000, RZ, 0xc0, !PT ;  /* 0x0001000011ff7812 */ /* 0x000fe200078ac0ff */
[----:B---3--:R-:W-:Y:S01]  /*59ec0*/  IMAD.WIDE R2, R187, 0x4, R14 ;  /* 0x00000004bb027825 */ /* 0x008fe200078e020e */
[----:B------:R-:W-:Y:S01]  /*59ed0*/  LOP3.LUT R4, R4, 0xffffff7f, RZ, 0xc0, !PT ;  /* 0xffffff7f04047812 */ /* 0x000fe200078ec0ff */
[----:B------:R-:W3:Y:S06]  /*59ee0*/  LDL.LU R192, [R1+0x24c] ;  /* 0x00024c0001c07983 */ /* 0x000eec0000300800 */
[----:B------:R-:W-:-:S02]  /*59ef0*/  @P0 LOP3.LUT R4, R4, 0x80, RZ, 0xfc, !PT ;  /* 0x0000008004040812 */ /* 0x000fc400078efcff */
[----:B------:R-:W-:Y:S01]  /*59f00*/  LOP3.LUT P0, RZ, R17, 0x100000, RZ, 0xc0, !PT ;  /* 0x0010000011ff7812 */ /* 0x000fe2000780c0ff */
[----:B------:R1:W-:Y:S01]  /*59f10*/  @P4 STG.E desc[UR40][R2.64], R191 ;  /* 0x000000bf02004986 */ /* 0x0003e2000c101928 */
[----:B------:R-:W-:Y:S01]  /*59f20*/  LOP3.LUT R4, R4, 0xfffffeff, RZ, 0xc0, !PT ;  /* 0xfffffeff04047812 */ /* 0x000fe200078ec0ff */
[----:B-1----:R-:W-:Y:S02]  /*59f30*/  IMAD.WIDE R2, R187, 0x4, R12 ;  /* 0x00000004bb027825 */ /* 0x002fe400078e020c */
[----:B------:R-:W3:Y:S08]  /*59f40*/  LDL.LU R191, [R1+0xd40] ;  /* 0x000d400001bf7983 */ /* 0x000ef00000300800 */
[----:B------:R-:W-:-:S02]  /*59f50*/  @P0 LOP3.LUT R4, R4, 0x100, RZ, 0xfc, !PT ;  /* 0x0000010004040812 */ /* 0x000fc400078efcff */
[C---:B------:R-:W-:Y:S01]  /*59f60*/  LOP3.LUT P0, RZ, R17.reuse, 0x80000, RZ, 0xc0, !PT ;  /* 0x0008000011ff7812 */ /* 0x040fe2000780c0ff */
[----:B----4-:R1:W-:Y:S01]  /*59f70*/  @P5 STG.E desc[UR40][R2.64], R189 ;  /* 0x000000bd02005986 */ /* 0x0103e2000c101928 */
[----:B------:R-:W-:Y:S02]  /*59f80*/  LOP3.LUT P6, RZ, R17, 0x20000, RZ, 0xc0, !PT ;  /* 0x0002000011ff7812 */ /* 0x000fe400078cc0ff */
[----:B------:R-:W-:Y:S01]  /*59f90*/  LOP3.LUT R4, R4, 0xfffffdff, RZ, 0xc0, !PT ;  /* 0xfffffdff04047812 */ /* 0x000fe200078ec0ff */
[----:B-1----:R-:W4:Y:S08]  /*59fa0*/  LDL.LU R189, [R1+0xcd0] ;  /* 0x000cd00001bd7983 */ /* 0x002f300000300800 */
[----:B------:R-:W-:-:S02]  /*59fb0*/  @P0 LOP3.LUT R4, R4, 0x200, RZ, 0xfc, !PT ;  /* 0x0000020004040812 */ /* 0x000fc400078efcff */
[----:B------:R-:W-:Y:S01]  /*59fc0*/  LOP3.LUT P0, RZ, R17, 0x40000, RZ, 0xc0, !PT ;  /* 0x0004000011ff7812 */ /* 0x000fe2000780c0ff */
[----:B------:R-:W-:-:S05]  /*59fd0*/  IMAD.WIDE R2, R187, 0x4, R10 ;  /* 0x00000004bb027825 */ /* 0x000fca00078e020a */
[----:B------:R1:W-:Y:S02]  /*59fe0*/  @P6 STG.E desc[UR40][R2.64], R190 ;  /* 0x000000be02006986 */ /* 0x0003e4000c101928 */
[----:B-1----:R-:W-:Y:S02]  /*59ff0*/  IMAD.WIDE R2, R187, 0x4, R8 ;  /* 0x00000004bb027825 */ /* 0x002fe400078e0208 */
[----:B------:R-:W3:Y:S04]  /*5a000*/  LDL.LU R190, [R1+0xcc0] ;  /* 0x000cc00001be7983 */ /* 0x000ee80000300800 */
[----:B------:R1:W-:Y:S01]  /*5a010*/  @P0 STG.E desc[UR40][R2.64], R185 ;  /* 0x000000b902000986 */ /* 0x0003e2000c101928 */
[----:B------:R-:W-:-:S03]  /*5a020*/  LOP3.LUT P0, RZ, R4, 0x200, RZ, 0xc0, !PT ;  /* 0x0000020004ff7812 */ /* 0x000fc6000780c0ff */
[----:B------:R-:W3:Y:S01]  /*5a030*/  LDL.LU R187, [R1+0xcb0] ;  /* 0x000cb00001bb7983 */ /* 0x000ee20000300800 */
[----:B-1----:R-:W-:-:S09]  /*5a040*/  IMAD.WIDE R2, R93, 0x4, R14 ;  /* 0x000000045d027825 */ /* 0x002fd200078e020e */
[----:B------:R1:W-:Y:S01]  /*5a050*/  @P0 STG.E desc[UR40][R2.64], R186 ;  /* 0x000000ba02000986 */ /* 0x0003e2000c101928 */
[----:B------:R-:W-:-:S03]  /*5a060*/  LOP3.LUT P0, RZ, R4, 0x100, RZ, 0xc0, !PT ;  /* 0x0000010004ff7812 */ /* 0x000fc6000780c0ff */
[----:B-1----:R-:W4:Y:S04]  /*5a070*/  LDL.LU R186, [R1+0xb30] ;  /* 0x000b300001ba7983 */ /* 0x002f280000300800 */
[----:B------:R-:W4:Y:S01]  /*5a080*/  LDL.LU R185, [R1+0x1160] ;  /* 0x0011600001b97983 */ /* 0x000f220000300800 */
[----:B------:R-:W-:-:S05]  /*5a090*/  IMAD.WIDE R2, R93, 0x4, R12 ;  /* 0x000000045d027825 */ /* 0x000fca00078e020c */
        /* <DEDUP_REMOVED lines=22> */
[----:B---3--:R1:W-:Y:S02]  /*5a200*/  @P0 STG.E desc[UR40][R2.64], R192 ;  /* 0x000000c002000986 */ /* 0x0083e4000c101928 */
[----:B-1----:R-:W-:-:S05]  /*5a210*/  IMAD.WIDE R2, R188, 0x4, R14 ;  /* 0x00000004bc027825 */ /* 0x002fca00078e020e */
[----:B------:R1:W-:Y:S02]  /*5a220*/  @P1 STG.E desc[UR40][R2.64], R191 ;  /* 0x000000bf02001986 */ /* 0x0003e4000c101928 */
[----:B-1----:R-:W-:-:S05]  /*5a230*/  IMAD.WIDE R2, R188, 0x4, R12 ;  /* 0x00000004bc027825 */ /* 0x002fca00078e020c */
[----:B----4-:R1:W-:Y:S04]  /*5a240*/  @P2 STG.E desc[UR40][R2.64], R189 ;  /* 0x000000bd02002986 */ /* 0x0103e8000c101928 */
[----:B-1----:R-:W3:Y:S01]  /*5a250*/  LDL.LU R189, [R1+0x8b0] ;  /* 0x0008b00001bd7983 */ /* 0x002ee20000300800 */
[C---:B------:R-:W-:Y:S02]  /*5a260*/  LOP3.LUT P3, RZ, R17.reuse, 0x20000000, RZ, 0xc0, !PT ;  /* 0x2000000011ff7812 */ /* 0x040fe4000786c0ff */
[C---:B------:R-:W-:Y:S01]  /*5a270*/  LOP3.LUT P4, RZ, R17.reuse, 0x40000000, RZ, 0xc0, !PT ;  /* 0x4000000011ff7812 */ /* 0x040fe2000788c0ff */
[----:B------:R-:W-:Y:S01]  /*5a280*/  IMAD.WIDE R2, R188, 0x4, R10 ;  /* 0x00000004bc027825 */ /* 0x000fe200078e020a */
[----:B------:R-:W-:Y:S02]  /*5a290*/  LOP3.LUT P5, RZ, R17, 0x80000000, RZ, 0xc0, !PT ;  /* 0x8000000011ff7812 */ /* 0x000fe400078ac0ff */
[----:B------:R-:W-:-:S07]  /*5a2a0*/  LOP3.LUT P6, RZ, R18, 0x1, RZ, 0xc0, !PT ;  /* 0x0000000112ff7812 */ /* 0x000fce00078cc0ff */
[----:B------:R1:W-:Y:S02]  /*5a2b0*/  @P3 STG.E desc[UR40][R2.64], R190 ;  /* 0x000000be02003986 */ /* 0x0003e4000c101928 */
[----:B-1----:R-:W-:Y:S02]  /*5a2c0*/  IMAD.WIDE R2, R188, 0x4, R8 ;  /* 0x00000004bc027825 */ /* 0x002fe400078e0208 */
[----:B------:R-:W4:Y:S04]  /*5a2d0*/  LDL.LU R190, [R1+0x7c0] ;  /* 0x0007c00001be7983 */ /* 0x000f280000300800 */
[----:B------:R1:W-:Y:S04]  /*5a2e0*/  @P4 STG.E desc[UR40][R2.64], R187 ;  /* 0x000000bb02004986 */ /* 0x0003e8000c101928 */
[----:B------:R-:W4:Y:S01]  /*5a2f0*/  LDL.LU R188, [R1+0xd44] ;  /* 0x000d440001bc7983 */ /* 0x000f220000300800 */
[----:B-1----:R-:W-:-:S03]  /*5a300*/  IMAD.WIDE R2, R185, 0x4, R14 ;  /* 0x00000004b9027825 */ /* 0x002fc600078e020e */
[----:B------:R-:W4:Y:S04]  /*5a310*/  LDL.LU R187, [R1+0xcd4] ;  /* 0x000cd40001bb7983 */ /* 0x000f280000300800 */
[----:B------:R1:W-:Y:S02]  /*5a320*/  @P5 STG.E desc[UR40][R2.64], R186 ;  /* 0x000000ba02005986 */ /* 0x0003e4000c101928 */
[----:B-1----:R-:W-:Y:S02]  /*5a330*/  IMAD.WIDE R2, R185, 0x4, R12 ;  /* 0x00000004b9027825 */ /* 0x002fe400078e020c */
[----:B------:R-:W4:Y:S04]  /*5a340*/  LDL.LU R186, [R1+0xcc4] ;  /* 0x000cc40001ba7983 */ /* 0x000f280000300800 */
[----:B--2---:R1:W-:Y:S04]  /*5a350*/  @P6 STG.E desc[UR40][R2.64], R184 ;  /* 0x000000b802006986 */ /* 0x0043e8000c101928 */
[----:B-1----:R-:W2:Y:S01]  /*5a360*/  LDL.LU R184, [R1+0x114c] ;  /* 0x00114c0001b87983 */ /* 0x002ea20000300800 */
[----:B------:R-:W-:-:S03]  /*5a370*/  LOP3.LUT P0, RZ, R18, 0x2000, RZ, 0xc0, !PT ;  /* 0x0000200012ff7812 */ /* 0x000fc6000780c0ff */
[----:B------:R-:W2:Y:S01]  /*5a380*/  LDL.LU R91, [R1+0xcb4] ;  /* 0x000cb400015b7983 */ /* 0x000ea20000300800 */
[----:B------:R-:W-:-:S03]  /*5a390*/  LOP3.LUT R5, R5, 0xfbffffff, RZ, 0xc0, !PT ;  /* 0xfbffffff05057812 */ /* 0x000fc600078ec0ff */
[----:B------:R-:W2:Y:S04]  /*5a3a0*/  LDL.LU R27, [R1+0xb34] ;  /* 0x000b3400011b7983 */ /* 0x000ea80000300800 */
[----:B------:R-:W2:Y:S02]  /*5a3b0*/  LDL.LU R92, [R1+0xa14] ;  /* 0x000a1400015c7983 */ /* 0x000ea40000300800 */
[----:B------:R-:W-:Y:S02]  /*5a3c0*/  @P0 LOP3.LUT R5, R5, 0x4000000, RZ, 0xfc, !PT ;  /* 0x0400000005050812 */ /* 0x000fe400078efcff */
[----:B------:R-:W-:Y:S01]  /*5a3d0*/  LOP3.LUT P0, RZ, R18, 0x1000, RZ, 0xc0, !PT ;  /* 0x0000100012ff7812 */ /* 0x000fe2000780c0ff */
[----:B------:R-:W2:Y:S01]  /*5a3e0*/  LDL.LU R93, [R1+0x8b4] ;  /* 0x0008b400015d7983 */ /* 0x000ea20000300800 */
[----:B------:R-:W-:-:S02]  /*5a3f0*/  LOP3.LUT R5, R5, 0xf7ffffff, RZ, 0xc0, !PT ;  /* 0xf7ffffff05057812 */ /* 0x000fc400078ec0ff */
[C---:B------:R-:W-:Y:S01]  /*5a400*/  LOP3.LUT P3, RZ, R18.reuse, 0x2, RZ, 0xc0, !PT ;  /* 0x0000000212ff7812 */ /* 0x040fe2000786c0ff */
[----:B------:R-:W-:Y:S01]  /*5a410*/  IMAD.WIDE R2, R185, 0x4, R10 ;  /* 0x00000004b9027825 */ /* 0x000fe200078e020a */
[----:B------:R-:W2:Y:S04]  /*5a420*/  LDL.LU R195, [R1+0xd48] ;  /* 0x000d480001c37983 */ /* 0x000ea80000300800 */
[----:B------:R-:W2:Y:S03]  /*5a430*/  LDL.LU R193, [R1+0xcd8] ;  /* 0x000cd80001c17983 */ /* 0x000ea60000300800 */
[----:B------:R-:W-:Y:S01]  /*5a440*/  @P0 LOP3.LUT R5, R5, 0x8000000, RZ, 0xfc, !PT ;  /* 0x0800000005050812 */ /* 0x000fe200078efcff */
[----:B------:R-:W2:Y:S01]  /*5a450*/  LDL.LU R194, [R1+0xcc8] ;  /* 0x000cc80001c27983 */ /* 0x000ea20000300800 */
[----:B------:R-:W-:-:S02]  /*5a460*/  LOP3.LUT P0, RZ, R18, 0x800, RZ, 0xc0, !PT ;  /* 0x0000080012ff7812 */ /* 0x000fc4000780c0ff */
[----:B------:R-:W-:Y:S01]  /*5a470*/  LOP3.LUT R5, R5, 0xefffffff, RZ, 0xc0, !PT ;  /* 0xefffffff05057812 */ /* 0x000fe200078ec0ff */
[----:B------:R-:W2:Y:S04]  /*5a480*/  LDL.LU R192, [R1+0x112c] ;  /* 0x00112c0001c07983 */ /* 0x000ea80000300800 */
[----:B------:R-:W2:Y:S06]  /*5a490*/  LDL.LU R191, [R1+0xcb8] ;  /* 0x000cb80001bf7983 */ /* 0x000eac0000300800 */
        /* <DEDUP_REMOVED lines=12> */
[----:B---3--:R1:W-:Y:S02]  /*5a560*/  @P3 STG.E desc[UR40][R2.64], R189 ;  /* 0x000000bd02003986 */ /* 0x0083e4000c101928 */
[----:B-1----:R-:W-:Y:S02]  /*5a570*/  IMAD.WIDE R2, R185, 0x4, R8 ;  /* 0x00000004b9027825 */ /* 0x002fe400078e0208 */
[----:B------:R-:W3:Y:S04]  /*5a580*/  LDL.LU R185, [R1+0x1134] ;  /* 0x0011340001b97983 */ /* 0x000ee80000300800 */
[----:B------:R-:W3:Y:S01]  /*5a590*/  LDL.LU R95, [R1+0x7c4] ;  /* 0x0007c400015f7983 */ /* 0x000ee20000300800 */
[----:B------:R-:W-:-:S02]  /*5a5a0*/  LOP3.LUT P4, RZ, R18, 0x4, RZ, 0xc0, !PT ;  /* 0x0000000412ff7812 */ /* 0x000fc4000788c0ff */
[----:B------:R-:W-:Y:S01]  /*5a5b0*/  @P0 LOP3.LUT R4, R4, 0x1, RZ, 0xfc, !PT ;  /* 0x0000000104040812 */ /* 0x000fe200078efcff */
[----:B------:R-:W3:Y:S01]  /*5a5c0*/  LDL.LU R189, [R1+0xb38] ;  /* 0x000b380001bd7983 */ /* 0x000ee20000300800 */
[C---:B------:R-:W-:Y:S02]  /*5a5d0*/  LOP3.LUT P0, RZ, R18.reuse, 0x40, RZ, 0xc0, !PT ;  /* 0x0000004012ff7812 */ /* 0x040fe4000780c0ff */
[C---:B------:R-:W-:Y:S02]  /*5a5e0*/  LOP3.LUT P5, RZ, R18.reuse, 0x8, RZ, 0xc0, !PT ;  /* 0x0000000812ff7812 */ /* 0x040fe400078ac0ff */
[----:B------:R-:W-:Y:S02]  /*5a5f0*/  LOP3.LUT P6, RZ, R18, 0x10, RZ, 0xc0, !PT ;  /* 0x0000001012ff7812 */ /* 0x000fe400078cc0ff */
[----:B------:R-:W-:-:S03]  /*5a600*/  LOP3.LUT R4, R4, 0xfffffffd, RZ, 0xc0, !PT ;  /* 0xfffffffd04047812 */ /* 0x000fc600078ec0ff */
[----:B----4-:R2:W-:Y:S04]  /*5a610*/  @P4 STG.E desc[UR40][R2.64], R190 ;  /* 0x000000be02004986 */ /* 0x0105e8000c101928 */
[----:B------:R-:W-:Y:S02]  /*5a620*/  @P0 LOP3.LUT R4, R4, 0x2, RZ, 0xfc, !PT ;  /* 0x0000000204040812 */ /* 0x000fe400078efcff */
[----:B------:R-:W-:Y:S01]  /*5a630*/  LOP3.LUT P0, RZ, R18, 0x20, RZ, 0xc0, !PT ;  /* 0x0000002012ff7812 */ /* 0x000fe2000780c0ff */
[----:B--2---:R-:W-:-:S05]  /*5a640*/  IMAD.WIDE R2, R184, 0x4, R14 ;  /* 0x00000004b8027825 */ /* 0x004fca00078e020e */
[----:B------:R1:W-:Y:S02]  /*5a650*/  @P5 STG.E desc[UR40][R2.64], R188 ;  /* 0x000000bc02005986 */ /* 0x0003e4000c101928 */
        /* <DEDUP_REMOVED lines=45> */
[----:B-1----:R-:W-:-:S05]  /*5a930*/  IMAD.WIDE R2, R185, 0x4, R10 ;  /* 0x00000004b9027825 */ /* 0x002fca00078e020a */
[----:B----4-:R1:W-:Y:S02]  /*5a940*/  @P4 STG.E desc[UR40][R2.64], R187 ;  /* 0x000000bb02004986 */ /* 0x0103e4000c101928 */
[----:B-1----:R-:W-:-:S05]  /*5a950*/  IMAD.WIDE R2, R185, 0x4, R8 ;  /* 0x00000004b9027825 */ /* 0x002fca00078e0208 */
[----:B------:R1:W-:Y:S02]  /*5a960*/  @P5 STG.E desc[UR40][R2.64], R186 ;  /* 0x000000ba02005986 */ /* 0x0003e4000c101928 */
        /* <DEDUP_REMOVED lines=9> */
[----:B------:R-:W-:Y:S01]  /*5aa00*/  LOP3.LUT P3, RZ, R18, 0x100000, RZ, 0xc0, !PT ;  /* 0x0010000012ff7812 */ /* 0x000fe2000786c0ff */
        /* <DEDUP_REMOVED lines=17> */
[----:B------:R-:W2:Y:S01]  /*5ab20*/  LDL.LU R93, [R1+0xce0] ;  /* 0x000ce000015d7983 */ /* 0x000ea20000300800 */
[----:B------:R-:W-:-:S03]  /*5ab30*/  LOP3.LUT R5, R5, 0xffbfffff, RZ, 0xc0, !PT ;  /* 0xffbfffff05057812 */ /* 0x000fc600078ec0ff */
[----:B------:R-:W2:Y:S01]  /*5ab40*/  LDL.LU R94, [R1+0xca0] ;  /* 0x000ca000015e7983 */ /* 0x000ea20000300800 */
[----:B------:R-:W-:Y:S02]  /*5ab50*/  @P0 LOP3.LUT R5, R5, 0x400000, RZ, 0xfc, !PT ;  /* 0x0040000005050812 */ /* 0x000fe400078efcff */
[C---:B------:R-:W-:Y:S01]  /*5ab60*/  LOP3.LUT P0, RZ, R18.reuse, 0x8000000, RZ, 0xc0, !PT ;  /* 0x0800000012ff7812 */ /* 0x040fe2000780c0ff */
[----:B------:R-:W2:Y:S01]  /*5ab70*/  LDL.LU R95, [R1+0xb50] ;  /* 0x000b5000015f7983 */ /* 0x000ea20000300800 */
[----:B------:R-:W-:Y:S02]  /*5ab80*/  LOP3.LUT R5, R5, 0xff7fffff, RZ, 0xc0, !PT ;  /* 0xff7fffff05057812 */ /* 0x000fe400078ec0ff */
[----:B------:R-:W-:Y:S01]  /*5ab90*/  LOP3.LUT P4, RZ, R18, 0x200000, RZ, 0xc0, !PT ;  /* 0x0020000012ff7812 */ /* 0x000fe2000788c0ff */
[----:B------:R-:W2:Y:S08]  /*5aba0*/  LDL.LU R193, [R1+0x720] ;  /* 0x0007200001c17983 */ /* 0x000eb00000300800 */
[----:B------:R-:W-:-:S02]  /*5abb0*/  @P0 LOP3.LUT R5, R5, 0x800000, RZ, 0xfc, !PT ;  /* 0x0080000005050812 */ /* 0x000fc400078efcff */
[----:B------:R-:W-:Y:S01]  /*5abc0*/  LOP3.LUT P0, RZ, R18, 0x4000000, RZ, 0xc0, !PT ;  /* 0x0400000012ff7812 */ /* 0x000fe2000780c0ff */
[----:B------:R-:W-:Y:S01]  /*5abd0*/  IMAD.WIDE R2, R190, 0x4, R10 ;  /* 0x00000004be027825 */ /* 0x000fe200078e020a */
[----:B------:R-:W-:Y:S02]  /*5abe0*/  LOP3.LUT R5, R5, 0xfeffffff, RZ, 0xc0, !PT ;  /* 0xfeffffff05057812 */ /* 0x000fe400078ec0ff */
[----:B------:R-:W-:Y:S02]  /*5abf0*/  LOP3.LUT P5, RZ, R18, 0x400000, RZ, 0xc0, !PT ;  /* 0x0040000012ff7812 */ /* 0x000fe400078ac0ff */
[----:B---3--:R1:W-:Y:S07]  /*5ac00*/  @P4 STG.E desc[UR40][R2.64], R189 ;  /* 0x000000bd02004986 */ /* 0x0083ee000c101928 */
[----:B------:R-:W-:-:S02]  /*5ac10*/  @P0 LOP3.LUT R5, R5, 0x1000000, RZ, 0xfc, !PT ;  /* 0x0100000005050812 */ /* 0x000fc400078efcff */
[C---:B------:R-:W-:Y:S01]  /*5ac20*/  LOP3.LUT P0, RZ, R18.reuse, 0x2000000, RZ, 0xc0, !PT ;  /* 0x0200000012ff7812 */ /* 0x040fe2000780c0ff */
[----:B-1----:R-:W3:Y:S01]  /*5ac30*/  LDL.LU R189, [R1+0x1158] ;  /* 0x0011580001bd7983 */ /* 0x002ee20000300800 */
[----:B------:R-:W-:-:S03]  /*5ac40*/  LOP3.LUT P6, RZ, R18, 0x800000, RZ, 0xc0, !PT ;  /* 0x0080000012ff7812 */ /* 0x000fc600078cc0ff */
[----:B------:R-:W3:Y:S01]  /*5ac50*/  LDL.LU R194, [R1+0x610] ;  /* 0x0006100001c27983 */ /* 0x000ee20000300800 */
[----:B------:R-:W-:Y:S01]  /*5ac60*/  LOP3.LUT R5, R5, 0xfdffffff, RZ, 0xc0, !PT ;  /* 0xfdffffff05057812 */ /* 0x000fe200078ec0ff */
[----:B------:R-:W-:Y:S02]  /*5ac70*/  IMAD.WIDE R2, R190, 0x4, R8 ;  /* 0x00000004be027825 */ /* 0x000fe400078e0208 */
[----:B------:R-:W3:Y:S04]  /*5ac80*/  LDL.LU R192, [R1+0x4c0] ;  /* 0x0004c00001c07983 */ /* 0x000ee80000300800 */
[----:B------:R-:W-:Y:S02]  /*5ac90*/  @P0 LOP3.LUT R5, R5, 0x2000000, RZ, 0xfc, !PT ;  /* 0x0200000005050812 */ /* 0x000fe400078efcff */
[----:B------:R-:W-:Y:S01]  /*5aca0*/  LOP3.LUT P0, RZ, R18, 0x1000000, RZ, 0xc0, !PT ;  /* 0x0100000012ff7812 */ /* 0x000fe2000780c0ff */
[----:B----4-:R1:W-:Y:S02]  /*5acb0*/  @P5 STG.E desc[UR40][R2.64], R188 ;  /* 0x000000bc02005986 */ /* 0x0103e4000c101928 */
        /* <DEDUP_REMOVED lines=30> */
[----:B---3--:R-:W-:Y:S01]  /*5aea0*/  IMAD.WIDE R2, R189, 0x4, R14 ;  /* 0x00000004bd027825 */ /* 0x008fe200078e020e */
        /* <DEDUP_REMOVED lines=41> */
[----:B------:R-:W-:-:S02]  /*5b140*/  LOP3.LUT P3, RZ, R19, 0x80, RZ, 0xc0, !PT ;  /* 0x0000008013ff7812 */ /* 0x000fc4000786c0ff */
        /* <DEDUP_REMOVED lines=25> */
[----:B------:R-:W-:Y:S01]  /*5b2e0*/  LOP3.LUT R5, R5, 0xfffdffff, RZ, 0xc0, !PT ;  /* 0xfffdffff05057812 */ /* 0x000fe200078ec0ff */
        /* <DEDUP_REMOVED lines=12> */
[----:B------:R-:W-:-:S02]  /*5b3b0*/  @P0 LOP3.LUT R5, R5, 0x20000, RZ, 0xfc, !PT ;  /* 0x0002000005050812 */ /* 0x000fc400078efcff */
        /* <DEDUP_REMOVED lines=29> */
[----:B------:R1:W-:Y:S02]  /*5b590*/  @P0 STG.E desc[UR40][R2.64], R192 ;  /* 0x000000c002000986 */ /* 0x0003e4000c101928 */
[----:B-1----:R-:W-:-:S05]  /*5b5a0*/  IMAD.WIDE R2, R188, 0x4, R12 ;  /* 0x00000004bc027825 */ /* 0x002fca00078e020c */
[----:B------:R1:W-:Y:S02]  /*5b5b0*/  @P1 STG.E desc[UR40][R2.64], R191 ;  /* 0x000000bf02001986 */ /* 0x0003e4000c101928 */
[----:B-1----:R-:W-:-:S05]  /*5b5c0*/  IMAD.WIDE R2, R188, 0x4, R10 ;  /* 0x00000004bc027825 */ /* 0x002fca00078e020a */
[----:B------:R1:W-:Y:S02]  /*5b5d0*/  @P2 STG.E desc[UR40][R2.64], R189 ;  /* 0x000000bd02002986 */ /* 0x0003e4000c101928 */
[----:B-1----:R-:W-:Y:S02]  /*5b5e0*/  IMAD.WIDE R2, R188, 0x4, R8 ;  /* 0x00000004bc027825 */ /* 0x002fe400078e0208 */
[----:B------:R-:W4:Y:S01]  /*5b5f0*/  LDL.LU R188, [R1+0x10c] ;  /* 0x00010c0001bc7983 */ /* 0x000f220000300800 */
[C---:B------:R-:W-:Y:S02]  /*5b600*/  LOP3.LUT P3, RZ, R19.reuse, 0x400000, RZ, 0xc0, !PT ;  /* 0x0040000013ff7812 */ /* 0x040fe4000786c0ff */
[C---:B------:R-:W-:Y:S02]  /*5b610*/  LOP3.LUT P4, RZ, R19.reuse, 0x800000, RZ, 0xc0, !PT ;  /* 0x0080000013ff7812 */ /* 0x040fe4000788c0ff */
[C---:B------:R-:W-:Y:S02]  /*5b620*/  LOP3.LUT P5, RZ, R19.reuse, 0x1000000, RZ, 0xc0, !PT ;  /* 0x0100000013ff7812 */ /* 0x040fe400078ac0ff */
[----:B------:R-:W-:-:S07]  /*5b630*/  LOP3.LUT P6, RZ, R19, 0x2000000, RZ, 0xc0, !PT ;  /* 0x0200000013ff7812 */ /* 0x000fce00078cc0ff */
        /* <DEDUP_REMOVED lines=11> */
[----:B------:R-:W3:Y:S04]  /*5b6f0*/  LDL.LU R93, [R1+0x1190] ;  /* 0x00119000015d7983 */ /* 0x000ee80000300800 */
[----:B------:R-:W3:Y:S04]  /*5b700*/  LDL.LU R90, [R1+0xd50] ;  /* 0x000d5000015a7983 */ /* 0x000ee80000300800 */
[----:B------:R-:W3:Y:S01]  /*5b710*/  LDL.LU R91, [R1+0xd30] ;  /* 0x000d3000015b7983 */ /* 0x000ee20000300800 */
[----:B------:R-:W-:-:S03]  /*5b720*/  LOP3.LUT P3, RZ, R19, 0x4000000, RZ, 0xc0, !PT ;  /* 0x0400000013ff7812 */ /* 0x000fc6000786c0ff */
[----:B------:R-:W3:Y:S01]  /*5b730*/  LDL.LU R27, [R1+0xa00] ;  /* 0x000a0000011b7983 */ /* 0x000ee20000300800 */
[----:B------:R-:W-:-:S03]  /*5b740*/  IMAD.WIDE R2, R190, 0x4, R8 ;  /* 0x00000004be027825 */ /* 0x000fc600078e0208 */
[----:B------:R-:W3:Y:S01]  /*5b750*/  LDL.LU R194, [R1+0x119c] ;  /* 0x00119c0001c27983 */ /* 0x000ee20000300800 */
[C---:B------:R-:W-:Y:S02]  /*5b760*/  LOP3.LUT P4, RZ, R19.reuse, 0x8000000, RZ, 0xc0, !PT ;  /* 0x0800000013ff7812 */ /* 0x040fe4000788c0ff */
[C---:B------:R-:W-:Y:S02]  /*5b770*/  LOP3.LUT P5, RZ, R19.reuse, 0x10000000, RZ, 0xc0, !PT ;  /* 0x1000000013ff7812 */ /* 0x040fe400078ac0ff */
[----:B------:R-:W-:Y:S01]  /*5b780*/  LOP3.LUT P6, RZ, R19, 0x20000000, RZ, 0xc0, !PT ;  /* 0x2000000013ff7812 */ /* 0x000fe200078cc0ff */
[----:B------:R1:W-:Y:S04]  /*5b790*/  @P3 STG.E desc[UR40][R2.64], R188 ;  /* 0x000000bc02003986 */ /* 0x0003e8000c101928 */
        /* <DEDUP_REMOVED lines=11> */
[----:B------:R-:W-:-:S11]  /*5b850*/  LOP3.LUT R5, R5, 0xfffffffb, RZ, 0xc0, !PT ;  /* 0xfffffffb05057812 */ /* 0x000fd600078ec0ff */
[----:B------:R-:W-:Y:S02]  /*5b860*/  @P0 LOP3.LUT R5, R5, 0x4, RZ, 0xfc, !PT ;  /* 0x0000000405050812 */ /* 0x000fe400078efcff */
[----:B------:R-:W-:Y:S01]  /*5b870*/  LOP3.LUT P0, RZ, R20, 0x20, RZ, 0xc0, !PT ;  /* 0x0000002014ff7812 */ /* 0x000fe2000780c0ff */
        /* <DEDUP_REMOVED lines=9> */
[----:B------:R-:W4:Y:S04]  /*5b910*/  LDL.LU R184, [R1+0xd78] ;  /* 0x000d780001b87983 */ /* 0x000f280000300800 */
[----:B------:R-:W2:Y:S01]  /*5b920*/  LDL.LU R187, [R1+0x11a8] ;  /* 0x0011a80001bb7983 */ /* 0x000ea20000300800 */
        /* <DEDUP_REMOVED lines=60> */
[----:B--2---:R1:W-:Y:S02]  /*5bcf0*/  @P4 STG.E desc[UR40][R2.64], R185 ;  /* 0x000000b902004986 */ /* 0x0043e4000c101928 */
[----:B-1----:R-:W-:-:S05]  /*5bd00*/  IMAD.WIDE R2, R187, 0x4, R14 ;  /* 0x00000004bb027825 */ /* 0x002fca00078e020e */
[----:B---3--:R1:W-:Y:S02]  /*5bd10*/  @P5 STG.E desc[UR40][R2.64], R186 ;  /* 0x000000ba02005986 */ /* 0x0083e4000c101928 */
[----:B-1----:R-:W-:-:S05]  /*5bd20*/  IMAD.WIDE R2, R187, 0x4, R12 ;  /* 0x00000004bb027825 */ /* 0x002fca00078e020c */
[----:B----4-:R1:W-:Y:S04]  /*5bd30*/  @P6 STG.E desc[UR40][R2.64], R184 ;  /* 0x000000b802006986 */ /* 0x0103e8000c101928 */
        /* <DEDUP_REMOVED lines=8> */
[----:B------:R-:W-:Y:S01]  /*5bdc0*/  IMAD.WIDE R2, R187, 0x4, R10 ;  /* 0x00000004bb027825 */ /* 0x000fe200078e020a */
        /* <DEDUP_REMOVED lines=15> */
[----:B------:R-:W2:Y:S01]  /*5bec0*/  LDL.LU R92, [R1+0xd7c] ;  /* 0x000d7c00015c7983 */ /* 0x000ea20000300800 */
[----:B------:R-:W-:-:S02]  /*5bed0*/  LOP3.LUT R6, R6, 0xbfffffff, RZ, 0xc0, !PT ;  /* 0xbfffffff06067812 */ /* 0x000fc400078ec0ff */
[----:B------:R-:W-:Y:S01]  /*5bee0*/  LOP3.LUT P4, RZ, R20, 0x4000, RZ, 0xc0, !PT ;  /* 0x0000400014ff7812 */ /* 0x000fe2000788c0ff */
[----:B------:R-:W2:Y:S01]  /*5bef0*/  LDL.LU R93, [R1+0xd6c] ;  /* 0x000d6c00015d7983 */ /* 0x000ea20000300800 */
[----:B------:R-:W-:Y:S02]  /*5bf00*/  @P0 LOP3.LUT R6, R6, 0x40000000, RZ, 0xfc, !PT ;  /* 0x4000000006060812 */ /* 0x000fe400078efcff */
[----:B------:R-:W-:Y:S01]  /*5bf10*/  LOP3.LUT P0, RZ, R20, 0x100000, RZ, 0xc0, !PT ;  /* 0x0010000014ff7812 */ /* 0x000fe2000780c0ff */
[----:B------:R-:W-:Y:S01]  /*5bf20*/  IMAD.WIDE R2, R187, 0x4, R8 ;  /* 0x00000004bb027825 */ /* 0x000fe200078e0208 */
[----:B------:R-:W2:Y:S04]  /*5bf30*/  LDL.LU R195, [R1+0xd3c] ;  /* 0x000d3c0001c37983 */ /* 0x000ea80000300800 */
[----:B------:R-:W2:Y:S01]  /*5bf40*/  LDL.LU R193, [R1+0xa0c] ;  /* 0x000a0c0001c17983 */ /* 0x000ea20000300800 */
[----:B------:R-:W-:-:S03]  /*5bf50*/  LOP3.LUT R6, R6, 0x7fffffff, RZ, 0xc0, !PT ;  /* 0x7fffffff06067812 */ /* 0x000fc600078ec0ff */
[----:B------:R-:W2:Y:S04]  /*5bf60*/  LDL.LU R194, [R1+0x8ac] ;  /* 0x0008ac0001c27983 */ /* 0x000ea80000300800 */
[----:B------:R-:W2:Y:S04]  /*5bf70*/  LDL.LU R192, [R1+0x11d0] ;  /* 0x0011d00001c07983 */ /* 0x000ea80000300800 */
[----:B------:R-:W2:Y:S04]  /*5bf80*/  LDL.LU R191, [R1+0x7dc] ;  /* 0x0007dc0001bf7983 */ /* 0x000ea80000300800 */
[----:B------:R-:W2:Y:S04]  /*5bf90*/  LDL.LU R187, [R1+0x11cc] ;  /* 0x0011cc0001bb7983 */ /* 0x000ea80000300800 */
[----:B---3--:R1:W-:Y:S01]  /*5bfa0*/  @P4 STG.E desc[UR40][R2.64], R95 ;  /* 0x0000005f02004986 */ /* 0x0083e2000c101928 */
[----:B------:R-:W-:-:S02]  /*5bfb0*/  @P0 LOP3.LUT R6, R6, 0x80000000, RZ, 0xfc, !PT ;  /* 0x8000000006060812 */ /* 0x000fc400078efcff */
[----:B------:R-:W-:Y:S01]  /*5bfc0*/  LOP3.LUT P0, RZ, R20, 0x80000, RZ, 0xc0, !PT ;  /* 0x0008000014ff7812 */ /* 0x000fe2000780c0ff */
[----:B-1----:R-:W3:Y:S01]  /*5bfd0*/  LDL.LU R95, [R1+0xd5c] ;  /* 0x000d5c00015f7983 */ /* 0x002ee20000300800 */
[----:B------:R-:W-:-:S11]  /*5bfe0*/  LOP3.LUT R5, R5, 0xfffffffe, RZ, 0xc0, !PT ;  /* 0xfffffffe05057812 */ /* 0x000fd600078ec0ff */
[----:B------:R-:W-:Y:S02]  /*5bff0*/  @P0 LOP3.LUT R5, R5, 0x1, RZ, 0xfc, !PT ;  /* 0x0000000105050812 */ /* 0x000fe400078efcff */
[C---:B------:R-:W-:Y:S02]  /*5c000*/  LOP3.LUT P0, RZ, R20.reuse, 0x40000, RZ, 0xc0, !PT ;  /* 0x0004000014ff7812 */ /* 0x040fe4000780c0ff */
[C---:B------:R-:W-:Y:S02]  /*5c010*/  LOP3.LUT P5, RZ, R20.reuse, 0x8000, RZ, 0xc0, !PT ;  /* 0x0000800014ff7812 */ /* 0x040fe400078ac0ff */
[----:B------:R-:W-:Y:S01]  /*5c020*/  LOP3.LUT P6, RZ, R20, 0x10000, RZ, 0xc0, !PT ;  /* 0x0001000014ff7812 */ /* 0x000fe200078cc0ff */
[----:B------:R-:W-:Y:S01]  /*5c030*/  IMAD.WIDE R2, R185, 0x4, R14 ;  /* 0x00000004b9027825 */ /* 0x000fe200078e020e */
[----:B------:R-:W-:-:S07]  /*5c040*/  LOP3.LUT R5, R5, 0xfffffffd, RZ, 0xc0, !PT ;  /* 0xfffffffd05057812 */ /* 0x000fce00078ec0ff */
[----:B------:R-:W-:Y:S02]  /*5c050*/  @P0 LOP3.LUT R5, R5, 0x2, RZ, 0xfc, !PT ;  /* 0x0000000205050812 */ /* 0x000fe400078efcff */
[----:B------:R-:W-:Y:S01]  /*5c060*/  LOP3.LUT P0, RZ, R20, 0x20000, RZ, 0xc0, !PT ;  /* 0x0002000014ff7812 */ /* 0x000fe2000780c0ff */
[----:B----4-:R1:W-:Y:S02]  /*5c070*/  @P5 STG.E desc[UR40][R2.64], R189 ;  /* 0x000000bd02005986 */ /* 0x0103e4000c101928 */
[C---:B-1----:R-:W-:Y:S02]  /*5c080*/  IMAD.WIDE R2, R185.reuse, 0x4, R12 ;  /* 0x00000004b9027825 */ /* 0x042fe400078e020c */
[----:B------:R-:W4:Y:S04]  /*5c090*/  LDL.LU R189, [R1+0xd20] ;  /* 0x000d200001bd7983 */ /* 0x000f280000300800 */
[----:B------:R1:W-:Y:S02]  /*5c0a0*/  @P6 STG.E desc[UR40][R2.64], R190 ;  /* 0x000000be02006986 */ /* 0x0003e4000c101928 */
[----:B-1----:R-:W-:-:S02]  /*5c0b0*/  IMAD.WIDE R2, R185, 0x4, R10 ;  /* 0x00000004b9027825 */ /* 0x002fc400078e020a */
[----:B------:R-:W4:Y:S04]  /*5c0c0*/  LDL.LU R190, [R1+0xc90] ;  /* 0x000c900001be7983 */ /* 0x000f280000300800 */
[----:B------:R1:W-:Y:S01]  /*5c0d0*/  @P0 STG.E desc[UR40][R2.64], R188 ;  /* 0x000000bc02000986 */ /* 0x0003e2000c101928 */
[----:B------:R-:W-:Y:S01]  /*5c0e0*/  LOP3.LUT P0, RZ, R5, 0x2, RZ, 0xc0, !PT ;  /* 0x0000000205ff7812 */ /* 0x000fe2000780c0ff */
[----:B-1----:R-:W-:Y:S02]  /*5c0f0*/  IMAD.WIDE R2, R185, 0x4, R8 ;  /* 0x00000004b9027825 */ /* 0x002fe400078e0208 */
[----:B------:R-:W4:Y:S10]  /*5c100*/  LDL.LU R188, [R1+0xb80] ;  /* 0x000b800001bc7983 */ /* 0x000f340000300800 */
[----:B------:R1:W-:Y:S01]  /*5c110*/  @P0 STG.E desc[UR40][R2.64], R186 ;  /* 0x000000ba02000986 */ /* 0x0003e2000c101928 */
[----:B------:R-:W-:-:S03]  /*5c120*/  LOP3.LUT P0, RZ, R5, 0x1, RZ, 0xc0, !PT ;  /* 0x0000000105ff7812 */ /* 0x000fc6000780c0ff */
[----:B------:R-:W4:Y:S01]  /*5c130*/  LDL.LU R185, [R1+0x710] ;  /* 0x0007100001b97983 */ /* 0x000f220000300800 */
[----:B-1----:R-:W-:-:S09]  /*5c140*/  IMAD.WIDE R2, R94, 0x4, R14 ;  /* 0x000000045e027825 */ /* 0x002fd200078e020e */
[----:B--2---:R1:W-:Y:S04]  /*5c150*/  @P0 STG.E desc[UR40][R2.64], R184 ;  /* 0x000000b802000986 */ /* 0x0043e8000c101928 */
        /* <DEDUP_REMOVED lines=34> */
[----:B------:R1:W-:Y:S02]  /*5c380*/  @P4 STG.E desc[UR40][R2.64], R188 ;  /* 0x000000bc02004986 */ /* 0x0003e4000c101928 */
[----:B-1----:R-:W-:Y:S02]  /*5c390*/  IMAD.WIDE R2, R187, 0x4, R8 ;  /* 0x00000004bb027825 */ /* 0x002fe400078e0208 */
[----:B------:R-:W4:Y:S04]  /*5c3a0*/  LDL.LU R187, [R1+0x4b0] ;  /* 0x0004b00001bb7983 */ /* 0x000f280000300800 */
[----:B------:R1:W-:Y:S04]  /*5c3b0*/  @P5 STG.E desc[UR40][R2.64], R185 ;  /* 0x000000b902005986 */ /* 0x0003e8000c101928 */
[----:B-1----:R-:W3:Y:S04]  /*5c3c0*/  LDL.LU R185, [R1+0x290] ;  /* 0x0002900001b97983 */ /* 0x002ee80000300800 */
[----:B------:R-:W3:Y:S04]  /*5c3d0*/  LDL.LU R89, [R1+0x200] ;  /* 0x0002000001597983 */ /* 0x000ee80000300800 */
[----:B------:R-:W3:Y:S04]  /*5c3e0*/  LDL.LU R90, [R1+0xd24] ;  /* 0x000d2400015a7983 */ /* 0x000ee80000300800 */
[----:B------:R-:W3:Y:S01]  /*5c3f0*/  LDL.LU R91, [R1+0xc94] ;  /* 0x000c9400015b7983 */ /* 0x000ee20000300800 */
[----:B--2---:R-:W-:-:S05]  /*5c400*/  IMAD.WIDE R2, R186, 0x4, R14 ;  /* 0x00000004ba027825 */ /* 0x004fca00078e020e */
[----:B------:R1:W-:Y:S04]  /*5c410*/  @P6 STG.E desc[UR40][R2.64], R184 ;  /* 0x000000b802006986 */ /* 0x0003e8000c101928 */
[----:B-1----:R-:W2:Y:S04]  /*5c420*/  LDL.LU R184, [R1+0x11ac] ;  /* 0x0011ac0001b87983 */ /* 0x002ea80000300800 */
[----:B------:R-:W2:Y:S01]  /*5c430*/  LDL.LU R27, [R1+0xb84] ;  /* 0x000b8400011b7983 */ /* 0x000ea20000300800 */
[----:B------:R-:W-:Y:S02]  /*5c440*/  LOP3.LUT P0, RZ, R21, 0x1000, RZ, 0xc0, !PT ;  /* 0x0000100015ff7812 */ /* 0x000fe4000780c0ff */
[----:B------:R-:W-:Y:S01]  /*5c450*/  LOP3.LUT R6, R6, 0xfffbffff, RZ, 0xc0, !PT ;  /* 0xfffbffff06067812 */ /* 0x000fe200078ec0ff */
[----:B------:R-:W2:Y:S04]  /*5c460*/  LDL.LU R92, [R1+0x714] ;  /* 0x00071400015c7983 */ /* 0x000ea80000300800 */
[----:B------:R-:W2:Y:S04]  /*5c470*/  LDL.LU R93, [R1+0x604] ;  /* 0x00060400015d7983 */ /* 0x000ea80000300800 */
[----:B------:R-:W2:Y:S02]  /*5c480*/  LDL.LU R94, [R1+0x4b4] ;  /* 0x0004b400015e7983 */ /* 0x000ea40000300800 */
[----:B------:R-:W-:-:S02]  /*5c490*/  @P0 LOP3.LUT R6, R6, 0x40000, RZ, 0xfc, !PT ;  /* 0x0004000006060812 */ /* 0x000fc400078efcff */
[----:B------:R-:W-:Y:S01]  /*5c4a0*/  LOP3.LUT P0, RZ, R21, 0x800, RZ, 0xc0, !PT ;  /* 0x0000080015ff7812 */ /* 0x000fe2000780c0ff */
[----:B------:R-:W2:Y:S01]  /*5c4b0*/  LDL.LU R95, [R1+0x294] ;  /* 0x00029400015f7983 */ /* 0x000ea20000300800 */
[----:B------:R-:W-:-:S03]  /*5c4c0*/  LOP3.LUT R6, R6, 0xfff7ffff, RZ, 0xc0, !PT ;  /* 0xfff7ffff06067812 */ /* 0x000fc600078ec0ff */
[----:B------:R-:W2:Y:S04]  /*5c4d0*/  LDL.LU R193, [R1+0x204] ;  /* 0x0002040001c17983 */ /* 0x000ea80000300800 */
[----:B------:R-:W2:Y:S04]  /*5c4e0*/  LDL.LU R194, [R1+0xd28] ;  /* 0x000d280001c27983 */ /* 0x000ea80000300800 */
[----:B------:R-:W-:Y:S01]  /*5c4f0*/  @P0 LOP3.LUT R6, R6, 0x80000, RZ, 0xfc, !PT ;  /* 0x0008000006060812 */ /* 0x000fe200078efcff */
[----:B------:R-:W2:Y:S01]  /*5c500*/  LDL.LU R192, [R1+0xc98] ;  /* 0x000c980001c07983 */ /* 0x000ea20000300800 */
[----:B------:R-:W-:-:S02]  /*5c510*/  LOP3.LUT P0, RZ, R21, 0x400, RZ, 0xc0, !PT ;  /* 0x0000040015ff7812 */ /* 0x000fc4000780c0ff */
[----:B------:R-:W-:Y:S01]  /*5c520*/  LOP3.LUT R6, R6, 0xffefffff, RZ, 0xc0, !PT ;  /* 0xffefffff06067812 */ /* 0x000fe200078ec0ff */
[----:B------:R-:W2:Y:S01]  /*5c530*/  LDL.LU R191, [R1+0xb88] ;  /* 0x000b880001bf7983 */ /* 0x000ea20000300800 */
[----:B------:R-:W-:-:S03]  /*5c540*/  LOP3.LUT P3, RZ, R21, 0x1, RZ, 0xc0, !PT ;  /* 0x0000000115ff7812 */ /* 0x000fc6000786c0ff */
[----:B------:R-:W2:Y:S01]  /*5c550*/  LDL.LU R189, [R1+0x118c] ;  /* 0x00118c0001bd7983 */ /* 0x000ea20000300800 */
[C---:B------:R-:W-:Y:S01]  /*5c560*/  LOP3.LUT P4, RZ, R21.reuse, 0x2, RZ, 0xc0, !PT ;  /* 0x0000000215ff7812 */ /* 0x040fe2000788c0ff */
[----:B------:R-:W-:Y:S01]  /*5c570*/  IMAD.WIDE R2, R186, 0x4, R12 ;  /* 0x00000004ba027825 */ /* 0x000fe200078e020c */
[C---:B------:R-:W-:Y:S01]  /*5c580*/  LOP3.LUT P5, RZ, R21.reuse, 0x4, RZ, 0xc0, !PT ;  /* 0x0000000415ff7812 */ /* 0x040fe200078ac0ff */
[----:B------:R-:W2:Y:S02]  /*5c590*/  LDL.LU R190, [R1+0x718] ;  /* 0x0007180001be7983 */ /* 0x000ea40000300800 */
[----:B------:R-:W-:Y:S02]  /*5c5a0*/  @P0 LOP3.LUT R6, R6, 0x100000, RZ, 0xfc, !PT ;  /* 0x0010000006060812 */ /* 0x000fe400078efcff */
[----:B------:R-:W-:Y:S01]  /*5c5b0*/  LOP3.LUT P0, RZ, R21, 0x200, RZ, 0xc0, !PT ;  /* 0x0000020015ff7812 */ /* 0x000fe2000780c0ff */
[----:B------:R-:W2:Y:S01]  /*5c5c0*/  LDL.LU R188, [R1+0x608] ;  /* 0x0006080001bc7983 */ /* 0x000ea20000300800 */
        /* <DEDUP_REMOVED lines=12> */
[----:B------:R-:W-:Y:S02]  /*5c690*/  LOP3.LUT P0, RZ, R21, 0x20, RZ, 0xc0, !PT ;  /* 0x0000002015ff7812 */ /* 0x000fe4000780c0ff */
[----:B------:R-:W-:-:S11]  /*5c6a0*/  LOP3.LUT R6, R6, 0xfdffffff, RZ, 0xc0, !PT ;  /* 0xfdffffff06067812 */ /* 0x000fd600078ec0ff */
[----:B------:R-:W-:Y:S02]  /*5c6b0*/  @P0 LOP3.LUT R6, R6, 0x2000000, RZ, 0xfc, !PT ;  /* 0x0200000006060812 */ /* 0x000fe400078efcff */
[----:B------:R-:W-:Y:S01]  /*5c6c0*/  LOP3.LUT P0, RZ, R21, 0x10, RZ, 0xc0, !PT ;  /* 0x0000001015ff7812 */ /* 0x000fe2000780c0ff */
[----:B----4-:R1:W-:Y:S02]  /*5c6d0*/  @P3 STG.E desc[UR40][R2.64], R187 ;  /* 0x000000bb02003986 */ /* 0x0103e4000c101928 */
[C---:B-1----:R-:W-:Y:S02]  /*5c6e0*/  IMAD.WIDE R2, R186.reuse, 0x4, R10 ;  /* 0x00000004ba027825 */ /* 0x042fe400078e020a */
[----:B------:R-:W4:Y:S04]  /*5c6f0*/  LDL.LU R187, [R1+0x4b8] ;  /* 0x0004b80001bb7983 */ /* 0x000f280000300800 */
[----:B---3--:R1:W-:Y:S02]  /*5c700*/  @P4 STG.E desc[UR40][R2.64], R185 ;  /* 0x000000b902004986 */ /* 0x0083e4000c101928 */
[----:B-1----:R-:W-:-:S02]  /*5c710*/  IMAD.WIDE R2, R186, 0x4, R8 ;  /* 0x00000004ba027825 */ /* 0x002fc400078e0208 */
[----:B------:R-:W3:Y:S04]  /*5c720*/  LDL.LU R185, [R1+0x298] ;  /* 0x0002980001b97983 */ /* 0x000ee80000300800 */
[----:B------:R2:W-:Y:S04]  /*5c730*/  @P5 STG.E desc[UR40][R2.64], R89 ;  /* 0x0000005902005986 */ /* 0x0005e8000c101928 */
[----:B------:R-:W3:Y:S01]  /*5c740*/  LDL.LU R186, [R1+0x1194] ;  /* 0x0011940001ba7983 */ /* 0x000ee20000300800 */
[----:B--2---:R-:W-:-:S05]  /*5c750*/  IMAD.WIDE R2, R184, 0x4, R14 ;  /* 0x00000004b8027825 */ /* 0x004fca00078e020e */
[----:B------:R1:W-:Y:S02]  /*5c760*/  @P6 STG.E desc[UR40][R2.64], R90 ;  /* 0x0000005a02006986 */ /* 0x0003e4000c101928 */
[----:B-1----:R-:W-:-:S05]  /*5c770*/  IMAD.WIDE R2, R184, 0x4, R12 ;  /* 0x00000004b8027825 */ /* 0x002fca00078e020c */
[----:B------:R1:W-:Y:S01]  /*5c780*/  @P0 STG.E desc[UR40][R2.64], R91 ;  /* 0x0000005b02000986 */ /* 0x0003e2000c101928 */
[----:B------:R-:W-:Y:S01]  /*5c790*/  LOP3.LUT P0, RZ, R6, 0x2000000, RZ, 0xc0, !PT ;  /* 0x0200000006ff7812 */ /* 0x000fe2000780c0ff */
[----:B-1----:R-:W-:-:S12]  /*5c7a0*/  IMAD.WIDE R2, R184, 0x4, R10 ;  /* 0x00000004b8027825 */ /* 0x002fd800078e020a */
[----:B------:R1:W-:Y:S02]  /*5c7b0*/  @P0 STG.E desc[UR40][R2.64], R27 ;  /* 0x0000001b02000986 */ /* 0x0003e4000c101928 */
[----:B-1----:R-:W-:Y:S02]  /*5c7c0*/  IMAD.WIDE R2, R184, 0x4, R8 ;  /* 0x00000004b8027825 */ /* 0x002fe400078e0208 */
        /* <DEDUP_REMOVED lines=30> */
[----:B---3--:R-:W-:-:S05]  /*5c9b0*/  IMAD.WIDE R2, R186, 0x4, R14 ;  /* 0x00000004ba027825 */ /* 0x008fca00078e020e */
[----:B------:R1:W-:Y:S01]  /*5c9c0*/  @P3 STG.E desc[UR40][R2.64], R188 ;  /* 0x000000bc02003986 */ /* 0x0003e2000c101928 */
[----:B------:R-:W-:Y:S01]  /*5c9d0*/  LOP3.LUT P6, RZ, R21, 0x40000, RZ, 0xc0, !PT ;  /* 0x0004000015ff7812 */ /* 0x000fe200078cc0ff */
[----:B-1----:R-:W-:-:S05]  /*5c9e0*/  IMAD.WIDE R2, R186, 0x4, R12 ;  /* 0x00000004ba027825 */ /* 0x002fca00078e020c */
[----:B----4-:R1:W-:Y:S02]  /*5c9f0*/  @P4 STG.E desc[UR40][R2.64], R187 ;  /* 0x000000bb02004986 */ /* 0x0103e4000c101928 */
[----:B-1----:R-:W-:-:S05]  /*5ca00*/  IMAD.WIDE R2, R186, 0x4, R10 ;  /* 0x00000004ba027825 */ /* 0x002fca00078e020a */
[----:B------:R1:W-:Y:S02]  /*5ca10*/  @P5 STG.E desc[UR40][R2.64], R185 ;  /* 0x000000b902005986 */ /* 0x0003e4000c101928 */
[----:B-1----:R-:W-:-:S05]  /*5ca20*/  IMAD.WIDE R2, R186, 0x4, R8 ;  /* 0x00000004ba027825 */ /* 0x002fca00078e0208 */
[----:B--2---:R1:W-:Y:S04]  /*5ca30*/  @P6 STG.E desc[UR40][R2.64], R184 ;  /* 0x000000b802006986 */ /* 0x0043e8000c101928 */
        /* <DEDUP_REMOVED lines=27> */
[----:B------:R-:W2:Y:S04]  /*5cbf0*/  LDL.LU R94, [R1+0xe90] ;  /* 0x000e9000015e7983 */ /* 0x000ea80000300800 */
[----:B------:R-:W2:Y:S01]  /*5cc00*/  LDL.LU R193, [R1+0x11bc] ;  /* 0x0011bc0001c17983 */ /* 0x000ea20000300800 */
[----:B------:R-:W-:-:S02]  /*5cc10*/  @P0 LOP3.LUT R6, R6, 0x4000, RZ, 0xfc, !PT ;  /* 0x0000400006060812 */ /* 0x000fc400078efcff */
[----:B------:R-:W-:Y:S01]  /*5cc20*/  LOP3.LUT P0, RZ, R21, 0x4000000, RZ, 0xc0, !PT ;  /* 0x0400000015ff7812 */ /* 0x000fe2000780c0ff */
[----:B------:R-:W2:Y:S01]  /*5cc30*/  LDL.LU R95, [R1+0xe80] ;  /* 0x000e8000015f7983 */ /* 0x000ea20000300800 */
[----:B------:R-:W-:-:S03]  /*5cc40*/  LOP3.LUT R6, R6, 0xffff7fff, RZ, 0xc0, !PT ;  /* 0xffff7fff06067812 */ /* 0x000fc600078ec0ff */
[----:B------:R-:W2:Y:S01]  /*5cc50*/  LDL.LU R195, [R1+0xe70] ;  /* 0x000e700001c37983 */ /* 0x000ea20000300800 */
[C---:B------:R-:W-:Y:S02]  /*5cc60*/  LOP3.LUT P4, RZ, R21.reuse, 0x100000, RZ, 0xc0, !PT ;  /* 0x0010000015ff7812 */ /* 0x040fe4000788c0ff */
[C---:B------:R-:W-:Y:S01]  /*5cc70*/  LOP3.LUT P5, RZ, R21.reuse, 0x200000, RZ, 0xc0, !PT ;  /* 0x0020000015ff7812 */ /* 0x040fe200078ac0ff */
[----:B------:R-:W-:Y:S01]  /*5cc80*/  IMAD.WIDE R2, R188, 0x4, R12 ;  /* 0x00000004bc027825 */ /* 0x000fe200078e020c */
[----:B------:R-:W2:Y:S03]  /*5cc90*/  LDL.LU R194, [R1+0xe60] ;  /* 0x000e600001c27983 */ /* 0x000ea60000300800 */
[----:B------:R-:W-:Y:S02]  /*5cca0*/  @P0 LOP3.LUT R6, R6, 0x8000, RZ, 0xfc, !PT ;  /* 0x0000800006060812 */ /* 0x000fe400078efcff */
[----:B------:R-:W-:-:S02]  /*5ccb0*/  LOP3.LUT P0, RZ, R21, 0x2000000, RZ, 0xc0, !PT ;  /* 0x0200000015ff7812 */ /* 0x000fc4000780c0ff */
[----:B------:R-:W-:Y:S02]  /*5ccc0*/  LOP3.LUT R6, R6, 0xfffeffff, RZ, 0xc0, !PT ;  /* 0xfffeffff06067812 */ /* 0x000fe400078ec0ff */
[----:B------:R-:W-:-:S09]  /*5ccd0*/  LOP3.LUT P6, RZ, R21, 0x400000, RZ, 0xc0, !PT ;  /* 0x0040000015ff7812 */ /* 0x000fd200078cc0ff */
[----:B------:R-:W-:Y:S02]  /*5cce0*/  @P0 LOP3.LUT R6, R6, 0x10000, RZ, 0xfc, !PT ;  /* 0x0001000006060812 */ /* 0x000fe400078efcff */
[----:B------:R-:W-:Y:S01]  /*5ccf0*/  LOP3.LUT P0, RZ, R21, 0x1000000, RZ, 0xc0, !PT ;  /* 0x0100000015ff7812 */ /* 0x000fe2000780c0ff */
[----:B---3--:R1:W-:Y:S01]  /*5cd00*/  @P4 STG.E desc[UR40][R2.64], R189 ;  /* 0x000000bd02004986 */ /* 0x0083e2000c101928 */
[----:B------:R-:W-:Y:S01]  /*5cd10*/  LOP3.LUT R6, R6, 0xfffdffff, RZ, 0xc0, !PT ;  /* 0xfffdffff06067812 */ /* 0x000fe200078ec0ff */
[----:B-1----:R-:W-:-:S10]  /*5cd20*/  IMAD.WIDE R2, R188, 0x4, R10 ;  /* 0x00000004bc027825 */ /* 0x002fd400078e020a */
[----:B------:R-:W-:Y:S02]  /*5cd30*/  @P0 LOP3.LUT R6, R6, 0x20000, RZ, 0xfc, !PT ;  /* 0x0002000006060812 */ /* 0x000fe400078efcff */
[----:B------:R-:W-:Y:S01]  /*5cd40*/  LOP3.LUT P0, RZ, R21, 0x800000, RZ, 0xc0, !PT ;  /* 0x0080000015ff7812 */ /* 0x000fe2000780c0ff */
[----:B----4-:R1:W-:Y:S04]  /*5cd50*/  @P5 STG.E desc[UR40][R2.64], R190 ;  /* 0x000000be02005986 */ /* 0x0103e8000c101928 */
[----:B-1----:R-:W3:Y:S01]  /*5cd60*/  LDL.LU R190, [R1+0x11b8] ;  /* 0x0011b80001be7983 */ /* 0x002ee20000300800 */
[----:B------:R-:W-:-:S03]  /*5cd70*/  IMAD.WIDE R2, R188, 0x4, R8 ;  /* 0x00000004bc027825 */ /* 0x000fc600078e0208 */
[----:B------:R-:W4:Y:S04]  /*5cd80*/  LDL.LU R192, [R1+0xe50] ;  /* 0x000e500001c07983 */ /* 0x000f280000300800 */
        /* <DEDUP_REMOVED lines=9> */
[----:B------:R-:W4:Y:S06]  /*5ce20*/  LDL.LU R185, [R1+0xe94] ;  /* 0x000e940001b97983 */ /* 0x000f2c0000300800 */
        /* <DEDUP_REMOVED lines=24> */
[----:B---3--:R-:W-:-:S08]  /*5cfb0*/  IMAD.WIDE R2, R190, 0x4, R14 ;  /* 0x00000004be027825 */ /* 0x008fd000078e020e */
        /* <DEDUP_REMOVED lines=39> */
[----:B------:R-:W-:-:S03]  /*5d230*/  LOP3.LUT P6, RZ, R22, 0x200, RZ, 0xc0, !PT ;  /* 0x0000020016ff7812 */ /* 0x000fc600078cc0ff */
[----:B------:R-:W4:Y:S01]  /*5d240*/  LDL.LU R189, [R1+0xe8c] ;  /* 0x000e8c0001bd7983 */ /* 0x000f220000300800 */
[----:B------:R-:W-:Y:S02]  /*5d250*/  LOP3.LUT P0, RZ, R22, 0x40000, RZ, 0xc0, !PT ;  /* 0x0004000016ff7812 */ /* 0x000fe4000780c0ff */
[----:B------:R-:W-:Y:S01]  /*5d260*/  LOP3.LUT R6, R6, 0xfffffffb, RZ, 0xc0, !PT ;  /* 0xfffffffb06067812 */ /* 0x000fe200078ec0ff */
[----:B---3--:R2:W-:Y:S10]  /*5d270*/  @P3 STG.E desc[UR40][R2.64], R190 ;  /* 0x000000be02003986 */ /* 0x0085f4000c101928 */
        /* <DEDUP_REMOVED lines=15> */
[----:B------:R1:W-:Y:S02]  /*5d370*/  @P5 STG.E desc[UR40][R2.64], R185 ;  /* 0x000000b902005986 */ /* 0x0003e4000c101928 */
[----:B-1----:R-:W-:-:S02]  /*5d380*/  IMAD.WIDE R2, R184, 0x4, R10 ;  /* 0x00000004b8027825 */ /* 0x002fc400078e020a */
[----:B------:R-:W3:Y:S04]  /*5d390*/  LDL.LU R185, [R1+0xe6c] ;  /* 0x000e6c0001b97983 */ /* 0x000ee80000300800 */
[----:B------:R1:W-:Y:S02]  /*5d3a0*/  @P6 STG.E desc[UR40][R2.64], R186 ;  /* 0x000000ba02006986 */ /* 0x0003e4000c101928 */
[----:B-1----:R-:W-:Y:S02]  /*5d3b0*/  IMAD.WIDE R2, R184, 0x4, R8 ;  /* 0x00000004b8027825 */ /* 0x002fe400078e0208 */
[----:B------:R-:W4:Y:S04]  /*5d3c0*/  LDL.LU R186, [R1+0xe5c] ;  /* 0x000e5c0001ba7983 */ /* 0x000f280000300800 */
[----:B------:R-:W4:Y:S04]  /*5d3d0*/  LDL.LU R184, [R1+0xdac] ;  /* 0x000dac0001b87983 */ /* 0x000f280000300800 */
[----:B------:R-:W4:Y:S01]  /*5d3e0*/  LDL.LU R190, [R1+0x11e4] ;  /* 0x0011e40001be7983 */ /* 0x000f220000300800 */
        /* <DEDUP_REMOVED lines=46> */
[C---:B-1----:R-:W-:Y:S01]  /*5d6d0*/  IMAD.WIDE R2, R187.reuse, 0x4, R10 ;  /* 0x00000004bb027825 */ /* 0x042fe200078e020a */
[----:B------:R-:W-:Y:S01]  /*5d6e0*/  LOP3.LUT P6, RZ, R22, 0x1000000, RZ, 0xc0, !PT ;  /* 0x0100000016ff7812 */ /* 0x000fe200078cc0ff */
[----:B------:R-:W4:Y:S04]  /*5d6f0*/  LDL.LU R189, [R1+0x99c] ;  /* 0x00099c0001bd7983 */ /* 0x000f280000300800 */
[----:B--2---:R1:W-:Y:S02]  /*5d700*/  @P3 STG.E desc[UR40][R2.64], R188 ;  /* 0x000000bc02003986 */ /* 0x0043e4000c101928 */
[----:B-1----:R-:W-:-:S02]  /*5d710*/  IMAD.WIDE R2, R187, 0x4, R8 ;  /* 0x00000004bb027825 */ /* 0x002fc400078e0208 */
[----:B------:R-:W2:Y:S04]  /*5d720*/  LDL.LU R187, [R1+0x87c] ;  /* 0x00087c0001bb7983 */ /* 0x000ea80000300800 */
[----:B---3--:R1:W-:Y:S04]  /*5d730*/  @P4 STG.E desc[UR40][R2.64], R185 ;  /* 0x000000b902004986 */ /* 0x0083e8000c101928 */
[----:B------:R-:W3:Y:S04]  /*5d740*/  LDL.LU R188, [R1+0xc80] ;  /* 0x000c800001bc7983 */ /* 0x000ee80000300800 */
[----:B-1----:R-:W3:Y:S01]  /*5d750*/  LDL.LU R185, [R1+0xb90] ;  /* 0x000b900001b97983 */ /* 0x002ee20000300800 */
[----:B----4-:R-:W-:-:S05]  /*5d760*/  IMAD.WIDE R2, R190, 0x4, R14 ;  /* 0x00000004be027825 */ /* 0x010fca00078e020e */
[----:B------:R1:W-:Y:S02]  /*5d770*/  @P5 STG.E desc[UR40][R2.64], R186 ;  /* 0x000000ba02005986 */ /* 0x0003e4000c101928 */
[----:B-1----:R-:W-:Y:S02]  /*5d780*/  IMAD.WIDE R2, R190, 0x4, R12 ;  /* 0x00000004be027825 */ /* 0x002fe400078e020c */
[----:B------:R-:W4:Y:S04]  /*5d790*/  LDL.LU R186, [R1+0xa40] ;  /* 0x000a400001ba7983 */ /* 0x000f280000300800 */
[----:B------:R1:W-:Y:S04]  /*5d7a0*/  @P6 STG.E desc[UR40][R2.64], R184 ;  /* 0x000000b802006986 */ /* 0x0003e8000c101928 */
[----:B-1----:R-:W3:Y:S01]  /*5d7b0*/  LDL.LU R184, [R1+0x11e8] ;  /* 0x0011e80001b87983 */ /* 0x002ee20000300800 */
[----:B------:R-:W-:-:S03]  /*5d7c0*/  LOP3.LUT P0, RZ, R23, 0x20, RZ, 0xc0, !PT ;  /* 0x0000002017ff7812 */ /* 0x000fc6000780c0ff */
[----:B------:R-:W4:Y:S01]  /*5d7d0*/  LDL.LU R91, [R1+0x700] ;  /* 0x00070000015b7983 */ /* 0x000f220000300800 */
[----:B------:R-:W-:-:S03]  /*5d7e0*/  LOP3.LUT R0, R0, 0xfbffffff, RZ, 0xc0, !PT ;  /* 0xfbffffff00007812 */ /* 0x000fc600078ec0ff */
[----:B------:R-:W4:Y:S04]  /*5d7f0*/  LDL.LU R94, [R1+0x11f0] ;  /* 0x0011f000015e7983 */ /* 0x000f280000300800 */
[----:B------:R-:W4:Y:S02]  /*5d800*/  LDL.LU R27, [R1+0x5f0] ;  /* 0x0005f000011b7983 */ /* 0x000f240000300800 */
[----:B------:R-:W-:Y:S02]  /*5d810*/  @P0 LOP3.LUT R0, R0, 0x4000000, RZ, 0xfc, !PT ;  /* 0x0400000000000812 */ /* 0x000fe400078efcff */
        /* <DEDUP_REMOVED lines=9> */
[----:B------:R-:W4:Y:S04]  /*5d8b0*/  LDL.LU R193, [R1+0xb94] ;  /* 0x000b940001c17983 */ /* 0x000f280000300800 */
[----:B------:R-:W4:Y:S04]  /*5d8c0*/  LDL.LU R194, [R1+0xa44] ;  /* 0x000a440001c27983 */ /* 0x000f280000300800 */
[----:B------:R-:W4:Y:S02]  /*5d8d0*/  LDL.LU R192, [R1+0x1200] ;  /* 0x0012000001c07983 */ /* 0x000f240000300800 */
[----:B------:R-:W-:-:S02]  /*5d8e0*/  @P0 LOP3.LUT R0, R0, 0x10000000, RZ, 0xfc, !PT ;  /* 0x1000000000000812 */ /* 0x000fc400078efcff */
[----:B------:R-:W-:Y:S02]  /*5d8f0*/  LOP3.LUT P0, RZ, R23, 0x4, RZ, 0xc0, !PT ;  /* 0x0000000417ff7812 */ /* 0x000fe4000780c0ff */
[C---:B------:R-:W-:Y:S02]  /*5d900*/  LOP3.LUT P3, RZ, R22.reuse, 0x2000000, RZ, 0xc0, !PT ;  /* 0x0200000016ff7812 */ /* 0x040fe4000786c0ff */
[----:B------:R-:W-:Y:S01]  /*5d910*/  LOP3.LUT P4, RZ, R22, 0x4000000, RZ, 0xc0, !PT ;  /* 0x0400000016ff7812 */ /* 0x000fe2000788c0ff */
[----:B------:R-:W-:Y:S01]  /*5d920*/  IMAD.WIDE R2, R190, 0x4, R10 ;  /* 0x00000004be027825 */ /* 0x000fe200078e020a */
[----:B------:R-:W-:Y:S01]  /*5d930*/  LOP3.LUT R0, R0, 0xdfffffff, RZ, 0xc0, !PT ;  /* 0xdfffffff00007812 */ /* 0x000fe200078ec0ff */
        /* <DEDUP_REMOVED lines=17> */
[----:B------:R1:W-:Y:S02]  /*5da50*/  @P3 STG.E desc[UR40][R2.64], R189 ;  /* 0x000000bd02003986 */ /* 0x0003e4000c101928 */
[----:B-1----:R-:W-:-:S05]  /*5da60*/  IMAD.WIDE R2, R190, 0x4, R8 ;  /* 0x00000004be027825 */ /* 0x002fca00078e0208 */
[----:B--2---:R1:W-:Y:S04]  /*5da70*/  @P4 STG.E desc[UR40][R2.64], R187 ;  /* 0x000000bb02004986 */ /* 0x0043e8000c101928 */
[----:B-1----:R-:W2:Y:S04]  /*5da80*/  LDL.LU R187, [R1+0x11fc] ;  /* 0x0011fc0001bb7983 */ /* 0x002ea80000300800 */
[----:B------:R-:W2:Y:S04]  /*5da90*/  LDL.LU R189, [R1+0x5f4] ;  /* 0x0005f40001bd7983 */ /* 0x000ea80000300800 */
[----:B------:R-:W2:Y:S01]  /*5daa0*/  LDL.LU R190, [R1+0x4a4] ;  /* 0x0004a40001be7983 */ /* 0x000ea20000300800 */
[----:B---3--:R-:W-:-:S05]  /*5dab0*/  IMAD.WIDE R2, R184, 0x4, R14 ;  /* 0x00000004b8027825 */ /* 0x008fca00078e020e */
[----:B------:R1:W-:Y:S02]  /*5dac0*/  @P5 STG.E desc[UR40][R2.64], R188 ;  /* 0x000000bc02005986 */ /* 0x0003e4000c101928 */
[C---:B-1----:R-:W-:Y:S02]  /*5dad0*/  IMAD.WIDE R2, R184.reuse, 0x4, R12 ;  /* 0x00000004b8027825 */ /* 0x042fe400078e020c */
[----:B------:R-:W3:Y:S04]  /*5dae0*/  LDL.LU R188, [R1+0x2e4] ;  /* 0x0002e40001bc7983 */ /* 0x000ee80000300800 */
[----:B------:R1:W-:Y:S02]  /*5daf0*/  @P6 STG.E desc[UR40][R2.64], R185 ;  /* 0x000000b902006986 */ /* 0x0003e4000c101928 */
[----:B-1----:R-:W-:-:S02]  /*5db00*/  IMAD.WIDE R2, R184, 0x4, R10 ;  /* 0x00000004b8027825 */ /* 0x002fc400078e020a */
[----:B------:R-:W3:Y:S04]  /*5db10*/  LDL.LU R185, [R1+0x1f4] ;  /* 0x0001f40001b97983 */ /* 0x000ee80000300800 */
[----:B----4-:R1:W-:Y:S02]  /*5db20*/  @P0 STG.E desc[UR40][R2.64], R186 ;  /* 0x000000ba02000986 */ /* 0x0103e4000c101928 */
[----:B-1----:R-:W-:Y:S02]  /*5db30*/  IMAD.WIDE R2, R184, 0x4, R8 ;  /* 0x00000004b8027825 */ /* 0x002fe400078e0208 */
        /* <DEDUP_REMOVED lines=22> */
[----:B------:R-:W4:Y:S10]  /*5dca0*/  LDL.LU R195, [R1+0x1224] ;  /* 0x0012240001c37983 */ /* 0x000f340000300800 */
        /* <DEDUP_REMOVED lines=8> */
[C---:B------:R-:W-:Y:S02]  /*5dd30*/  LOP3.LUT P4, RZ, R23.reuse, 0x200, RZ, 0xc0, !PT ;  /* 0x0000020017ff7812 */ /* 0x040fe4000788c0ff */
[C---:B------:R-:W-:Y:S02]  /*5dd40*/  LOP3.LUT P5, RZ, R23.reuse, 0x400, RZ, 0xc0, !PT ;  /* 0x0000040017ff7812 */ /* 0x040fe400078ac0ff */
[----:B------:R-:W-:Y:S01]  /*5dd50*/  LOP3.LUT P6, RZ, R23, 0x800, RZ, 0xc0, !PT ;  /* 0x0000080017ff7812 */ /* 0x000fe200078cc0ff */
[----:B--2---:R-:W-:-:S05]  /*5dd60*/  IMAD.WIDE R2, R187, 0x4, R14 ;  /* 0x00000004bb027825 */ /* 0x004fca00078e020e */
[----:B------:R1:W-:Y:S02]  /*5dd70*/  @P2 STG.E desc[UR40][R2.64], R189 ;  /* 0x000000bd02002986 */ /* 0x0003e4000c101928 */
[----:B-1----:R-:W-:-:S05]  /*5dd80*/  IMAD.WIDE R2, R187, 0x4, R12 ;  /* 0x00000004bb027825 */ /* 0x002fca00078e020c */
[----:B------:R1:W-:Y:S02]  /*5dd90*/  @P3 STG.E desc[UR40][R2.64], R190 ;  /* 0x000000be02003986 */ /* 0x0003e4000c101928 */
[----:B-1----:R-:W-:-:S05]  /*5dda0*/  IMAD.WIDE R2, R187, 0x4, R10 ;  /* 0x00000004bb027825 */ /* 0x002fca00078e020a */
[----:B---3--:R1:W-:Y:S04]  /*5ddb0*/  @P4 STG.E desc[UR40][R2.64], R188 ;  /* 0x000000bc02004986 */ /* 0x0083e8000c101928 */
[----:B-1----:R-:W2:Y:S01]  /*5ddc0*/  LDL.LU R188, [R1+0xb98] ;  /* 0x000b980001bc7983 */ /* 0x002ea20000300800 */
[----:B------:R-:W-:-:S03]  /*5ddd0*/  IMAD.WIDE R2, R187, 0x4, R8 ;  /* 0x00000004bb027825 */ /* 0x000fc600078e0208 */
[----:B------:R-:W3:Y:S04]  /*5dde0*/  LDL.LU R187, [R1+0xa48] ;  /* 0x000a480001bb7983 */ /* 0x000ee80000300800 */
[----:B------:R1:W-:Y:S04]  /*5ddf0*/  @P5 STG.E desc[UR40][R2.64], R185 ;  /* 0x000000b902005986 */ /* 0x0003e8000c101928 */
[----:B------:R-:W3:Y:S04]  /*5de00*/  LDL.LU R90, [R1+0x708] ;  /* 0x00070800015a7983 */ /* 0x000ee80000300800 */
[----:B------:R-:W3:Y:S04]  /*5de10*/  LDL.LU R91, [R1+0x5f8] ;  /* 0x0005f800015b7983 */ /* 0x000ee80000300800 */
[----:B------:R-:W3:Y:S04]  /*5de20*/  LDL.LU R27, [R1+0x4a8] ;  /* 0x0004a800011b7983 */ /* 0x000ee80000300800 */
[----:B-1----:R-:W3:Y:S01]  /*5de30*/  LDL.LU R185, [R1+0x2e8] ;  /* 0x0002e80001b97983 */ /* 0x002ee20000300800 */
[----:B----4-:R-:W-:-:S05]  /*5de40*/  IMAD.WIDE R2, R184, 0x4, R14 ;  /* 0x00000004b8027825 */ /* 0x010fca00078e020e */
        /* <DEDUP_REMOVED lines=17> */
[----:B------:R-:W-:Y:S01]  /*5df60*/  LOP3.LUT R0, R0, 0xffefffff, RZ, 0xc0, !PT ;  /* 0xffefffff00007812 */ /* 0x000fe200078ec0ff */
[----:B------:R-:W4:Y:S01]  /*5df70*/  LDL.LU R191, [R1+0x2ec] ;  /* 0x0002ec0001bf7983 */ /* 0x000f220000300800 */
[----:B------:R-:W-:-:S03]  /*5df80*/  LOP3.LUT P4, RZ, R23, 0x2000, RZ, 0xc0, !PT ;  /* 0x0000200017ff7812 */ /* 0x000fc6000788c0ff */
[----:B------:R-:W4:Y:S01]  /*5df90*/  LDL.LU R189, [R1+0x122c] ;  /* 0x00122c0001bd7983 */ /* 0x000f220000300800 */
[----:B------:R-:W-:Y:S01]  /*5dfa0*/  IMAD.WIDE R2, R184, 0x4, R12 ;  /* 0x00000004b8027825 */ /* 0x000fe200078e020c */
[C---:B------:R-:W-:Y:S02]  /*5dfb0*/  LOP3.LUT P5, RZ, R23.reuse, 0x4000, RZ, 0xc0, !PT ;  /* 0x0000400017ff7812 */ /* 0x040fe400078ac0ff */
[C---:B------:R-:W-:Y:S01]  /*5dfc0*/  LOP3.LUT P6, RZ, R23.reuse, 0x8000, RZ, 0xc0, !PT ;  /* 0x0000800017ff7812 */ /* 0x040fe200078cc0ff */
[----:B------:R-:W4:Y:S01]  /*5dfd0*/  LDL.LU R190, [R1+0x1fc] ;  /* 0x0001fc0001be7983 */ /* 0x000f220000300800 */
        /* <DEDUP_REMOVED lines=23> */
[----:B------:R4:W-:Y:S04]  /*5e150*/  @P5 STG.E desc[UR40][R2.64], R90 ;  /* 0x0000005a02005986 */ /* 0x0009e8000c101928 */
[----:B------:R-:W2:Y:S01]  /*5e160*/  LDL.LU R184, [R1+0x1228] ;  /* 0x0012280001b87983 */ /* 0x000ea20000300800 */
[----:B----4-:R-:W-:-:S05]  /*5e170*/  IMAD.WIDE R2, R186, 0x4, R14 ;  /* 0x00000004ba027825 */ /* 0x010fca00078e020e */
[----:B------:R1:W-:Y:S02]  /*5e180*/  @P6 STG.E desc[UR40][R2.64], R91 ;  /* 0x0000005b02006986 */ /* 0x0003e4000c101928 */
[----:B-1----:R-:W-:-:S05]  /*5e190*/  IMAD.WIDE R2, R186, 0x4, R12 ;  /* 0x00000004ba027825 */ /* 0x002fca00078e020c */
[----:B------:R1:W-:Y:S01]  /*5e1a0*/  @P0 STG.E desc[UR40][R2.64], R27 ;  /* 0x0000001b02000986 */ /* 0x0003e2000c101928 */
[----:B------:R-:W-:Y:S01]  /*5e1b0*/  LOP3.LUT P0, RZ, R0, 0x2000000, RZ, 0xc0, !PT ;  /* 0x0200000000ff7812 */ /* 0x000fe2000780c0ff */
[----:B-1----:R-:W-:-:S12]  /*5e1c0*/  IMAD.WIDE R2, R186, 0x4, R10 ;  /* 0x00000004ba027825 */ /* 0x002fd800078e020a */
        /* <DEDUP_REMOVED lines=37> */
[----:B---3--:R1:W-:Y:S02]  /*5e420*/  @P4 STG.E desc[UR40][R2.64], R187 ;  /* 0x000000bb02004986 */ /* 0x0083e4000c101928 */
[----:B-1----:R-:W-:-:S05]  /*5e430*/  IMAD.WIDE R2, R184, 0x4, R10 ;  /* 0x00000004b8027825 */ /* 0x002fca00078e020a */
[----:B----4-:R1:W-:Y:S02]  /*5e440*/  @P5 STG.E desc[UR40][R2.64], R185 ;  /* 0x000000b902005986 */ /* 0x0103e4000c101928 */
[----:B-1----:R-:W-:Y:S02]  /*5e450*/  IMAD.WIDE R2, R184, 0x4, R8 ;  /* 0x00000004b8027825 */ /* 0x002fe400078e0208 */
[----:B------:R-:W2:Y:S04]  /*5e460*/  LDL.LU R184, [R1+0x11f8] ;  /* 0x0011f80001b87983 */ /* 0x000ea80000300800 */
[----:B------:R1:W-:Y:S04]  /*5e470*/  @P6 STG.E desc[UR40][R2.64], R186 ;  /* 0x000000ba02006986 */ /* 0x0003e8000c101928 */
[----:B------:R-:W3:Y:S04]  /*5e480*/  LDL.LU R190, [R1+0xe40] ;  /* 0x000e400001be7983 */ /* 0x000ee80000300800 */
[----:B-1----:R-:W4:Y:S04]  /*5e490*/  LDL.LU R186, [R1+0xd10] ;  /* 0x000d100001ba7983 */ /* 0x002f280000300800 */
[----:B------:R-:W2:Y:S04]  /*5e4a0*/  LDL.LU R188, [R1+0x960] ;  /* 0x0009600001bc7983 */ /* 0x000ea80000300800 */
[----:B------:R-:W2:Y:S04]  /*5e4b0*/  LDL.LU R187, [R1+0x121c] ;  /* 0x00121c0001bb7983 */ /* 0x000ea80000300800 */
[----:B------:R-:W3:Y:S04]  /*5e4c0*/  LDL.LU R27, [R1+0x860] ;  /* 0x00086000011b7983 */ /* 0x000ee80000300800 */
[----:B------:R-:W4:Y:S04]  /*5e4d0*/  LDL.LU R92, [R1+0xf34] ;  /* 0x000f3400015c7983 */ /* 0x000f280000300800 */
[----:B------:R-:W4:Y:S04]  /*5e4e0*/  LDL.LU R93, [R1+0xf24] ;  /* 0x000f2400015d7983 */ /* 0x000f280000300800 */
[----:B------:R-:W4:Y:S04]  /*5e4f0*/  LDL.LU R94, [R1+0xf14] ;  /* 0x000f1400015e7983 */ /* 0x000f280000300800 */
[----:B------:R-:W4:Y:S01]  /*5e500*/  LDL.LU R185, [R1+0x120c] ;  /* 0x00120c0001b97983 */ /* 0x000f220000300800 */
[----:B------:R-:W-:-:S03]  /*5e510*/  LOP3.LUT P2, RZ, R23, 0x80000000, RZ, 0xc0, !PT ;  /* 0x8000000017ff7812 */ /* 0x000fc6000784c0ff */
[----:B------:R-:W4:Y:S01]  /*5e520*/  LDL.LU R95, [R1+0xf04] ;  /* 0x000f0400015f7983 */ /* 0x000f220000300800 */
[----:B------:R-:W-:-:S03]  /*5e530*/  LOP3.LUT P3, RZ, R24, 0x1, RZ, 0xc0, !PT ;  /* 0x0000000118ff7812 */ /* 0x000fc6000786c0ff */
[----:B------:R-:W4:Y:S01]  /*5e540*/  LDL.LU R195, [R1+0xe44] ;  /* 0x000e440001c37983 */ /* 0x000f220000300800 */
[C---:B------:R-:W-:Y:S02]  /*5e550*/  LOP3.LUT P4, RZ, R24.reuse, 0x4, RZ, 0xc0, !PT ;  /* 0x0000000418ff7812 */ /* 0x040fe4000788c0ff */
[----:B------:R-:W-:Y:S02]  /*5e560*/  LOP3.LUT P5, RZ, R24, 0x20, RZ, 0xc0, !PT ;  /* 0x0000002018ff7812 */ /* 0x000fe400078ac0ff */
[----:B------:R-:W-:-:S09]  /*5e570*/  LOP3.LUT R0, R0, 0xfffdffff, RZ, 0xc0, !PT ;  /* 0xfffdffff00007812 */ /* 0x000fd200078ec0ff */
[----:B------:R-:W-:-:S04]  /*5e580*/  @P4 LOP3.LUT R0, R0, 0x20000, RZ, 0xfc, !PT ;  /* 0x0002000000004812 */ /* 0x000fc800078efcff */
[----:B------:R-:W-:-:S04]  /*5e590*/  LOP3.LUT R0, R0, 0xffff7fff, RZ, 0xc0, !PT ;  /* 0xffff7fff00007812 */ /* 0x000fc800078ec0ff */
[----:B------:R-:W-:Y:S02]  /*5e5a0*/  @P5 LOP3.LUT R0, R0, 0x8000, RZ, 0xfc, !PT ;  /* 0x0000800000005812 */ /* 0x000fe400078efcff */
[C---:B------:R-:W-:Y:S02]  /*5e5b0*/  LOP3.LUT P5, RZ, R24.reuse, 0x10, RZ, 0xc0, !PT ;  /* 0x0000001018ff7812 */ /* 0x040fe400078ac0ff */
[----:B------:R-:W-:Y:S02]  /*5e5c0*/  LOP3.LUT P0, RZ, R24, 0x800, RZ, 0xc0, !PT ;  /* 0x0000080018ff7812 */ /* 0x000fe4000780c0ff */
[----:B------:R-:W-:-:S09]  /*5e5d0*/  LOP3.LUT R0, R0, 0xfffeffff, RZ, 0xc0, !PT ;  /* 0xfffeffff00007812 */ /* 0x000fd200078ec0ff */
[----:B------:R-:W-:-:S04]  /*5e5e0*/  @P5 LOP3.LUT R0, R0, 0x10000, RZ, 0xfc, !PT ;  /* 0x0001000000005812 */ /* 0x000fc800078efcff */
[----:B------:R-:W-:-:S04]  /*5e5f0*/  LOP3.LUT R0, R0, 0xfffff7ff, RZ, 0xc0, !PT ;  /* 0xfffff7ff00007812 */ /* 0x000fc800078ec0ff */
[----:B------:R-:W-:Y:S02]  /*5e600*/  @P0 LOP3.LUT R0, R0, 0x800, RZ, 0xfc, !PT ;  /* 0x0000080000000812 */ /* 0x000fe400078efcff */
[----:B------:R-:W-:Y:S02]  /*5e610*/  LOP3.LUT P0, RZ, R24, 0x400, RZ, 0xc0, !PT ;  /* 0x0000040018ff7812 */ /* 0x000fe4000780c0ff */
[----:B------:R-:W-:-:S11]  /*5e620*/  LOP3.LUT R0, R0, 0xffffefff, RZ, 0xc0, !PT ;  /* 0xffffefff00007812 */ /* 0x000fd600078ec0ff */
[----:B------:R-:W-:Y:S02]  /*5e630*/  @P0 LOP3.LUT R0, R0, 0x1000, RZ, 0xfc, !PT ;  /* 0x0000100000000812 */ /* 0x000fe400078efcff */
[----:B------:R-:W-:Y:S01]  /*5e640*/  LOP3.LUT P0, RZ, R24, 0x200, RZ, 0xc0, !PT ;  /* 0x0000020018ff7812 */ /* 0x000fe2000780c0ff */
[----:B--2---:R-:W-:-:S05]  /*5e650*/  IMAD.WIDE R2, R187, 0x4, R14 ;  /* 0x00000004bb027825 */ /* 0x004fca00078e020e */
[----:B---3--:R1:W-:Y:S02]  /*5e660*/  @P2 STG.E desc[UR40][R2.64], R190 ;  /* 0x000000be02002986 */ /* 0x0083e4000c101928 */
[----:B-1----:R-:W-:-:S05]  /*5e670*/  IMAD.WIDE R2, R187, 0x4, R12 ;  /* 0x00000004bb027825 */ /* 0x002fca00078e020c */
[----:B----4-:R1:W-:Y:S04]  /*5e680*/  @P3 STG.E desc[UR40][R2.64], R186 ;  /* 0x000000ba02003986 */ /* 0x0103e8000c101928 */
[----:B-1----:R-:W2:Y:S04]  /*5e690*/  LDL.LU R186, [R1+0xd14] ;  /* 0x000d140001ba7983 */ /* 0x002ea80000300800 */
[----:B------:R-:W3:Y:S01]  /*5e6a0*/  LDL.LU R194, [R1+0x964] ;  /* 0x0009640001c27983 */ /* 0x000ee20000300800 */
[----:B------:R-:W-:Y:S02]  /*5e6b0*/  LOP3.LUT R0, R0, 0xffffdfff, RZ, 0xc0, !PT ;  /* 0xffffdfff00007812 */ /* 0x000fe400078ec0ff */
[----:B------:R-:W-:Y:S01]  /*5e6c0*/  LOP3.LUT P4, RZ, R24, 0x2, RZ, 0xc0, !PT ;  /* 0x0000000218ff7812 */ /* 0x000fe2000788c0ff */
[----:B------:R-:W-:Y:S01]  /*5e6d0*/  IMAD.WIDE R2, R187, 0x4, R10 ;  /* 0x00000004bb027825 */ /* 0x000fe200078e020a */
[----:B------:R-:W-:Y:S01]  /*5e6e0*/  @P0 LOP3.LUT R0, R0, 0x2000, RZ, 0xfc, !PT ;  /* 0x0000200000000812 */ /* 0x000fe200078efcff */
[----:B------:R-:W4:Y:S01]  /*5e6f0*/  LDL.LU R192, [R1+0x864] ;  /* 0x0008640001c07983 */ /* 0x000f220000300800 */
[----:B------:R-:W-:-:S02]  /*5e700*/  LOP3.LUT P0, RZ, R24, 0x100, RZ, 0xc0, !PT ;  /* 0x0000010018ff7812 */ /* 0x000fc4000780c0ff */
[----:B------:R-:W-:Y:S01]  /*5e710*/  LOP3.LUT R0, R0, 0xffffbfff, RZ, 0xc0, !PT ;  /* 0xffffbfff00007812 */ /* 0x000fe200078ec0ff */
[----:B------:R-:W3:Y:S01]  /*5e720*/  LDL.LU R191, [R1+0xf38] ;  /* 0x000f380001bf7983 */ /* 0x000ee20000300800 */
[----:B------:R-:W-:-:S03]  /*5e730*/  LOP3.LUT P5, RZ, R24, 0x8, RZ, 0xc0, !PT ;  /* 0x0000000818ff7812 */ /* 0x000fc600078ac0ff */
[----:B------:R-:W3:Y:S04]  /*5e740*/  LDL.LU R189, [R1+0xf28] ;  /* 0x000f280001bd7983 */ /* 0x000ee80000300800 */
[----:B------:R1:W-:Y:S02]  /*5e750*/  @P4 STG.E desc[UR40][R2.64], R188 ;  /* 0x000000bc02004986 */ /* 0x0003e4000c101928 */
[----:B------:R-:W-:Y:S02]  /*5e760*/  @P0 LOP3.LUT R0, R0, 0x4000, RZ, 0xfc, !PT ;  /* 0x0000400000000812 */ /* 0x000fe400078efcff */
[----:B------:R-:W4:Y:S02]  /*5e770*/  LDL.LU R190, [R1+0xf18] ;  /* 0x000f180001be7983 */ /* 0x000f240000300800 */
[----:B------:R-:W-:Y:S01]  /*5e780*/  LOP3.LUT P4, RZ, R0, 0x20000, RZ, 0xc0, !PT ;  /* 0x0002000000ff7812 */ /* 0x000fe2000788c0ff */
[----:B-1----:R-:W-:Y:S01]  /*5e790*/  IMAD.WIDE R2, R187, 0x4, R8 ;  /* 0x00000004bb027825 */ /* 0x002fe200078e0208 */
[----:B------:R-:W4:Y:S01]  /*5e7a0*/  LDL.LU R188, [R1+0x11ec] ;  /* 0x0011ec0001bc7983 */ /* 0x000f220000300800 */
[----:B------:R-:W-:-:S02]  /*5e7b0*/  LOP3.LUT P6, RZ, R24, 0x40, RZ, 0xc0, !PT ;  /* 0x0000004018ff7812 */ /* 0x000fc400078cc0ff */
[----:B------:R-:W-:Y:S01]  /*5e7c0*/  LOP3.LUT P0, RZ, R24, 0x80, RZ, 0xc0, !PT ;  /* 0x0000008018ff7812 */ /* 0x000fe2000780c0ff */
[----:B------:R-:W4:Y:S07]  /*5e7d0*/  LDL.LU R187, [R1+0xf08] ;  /* 0x000f080001bb7983 */ /* 0x000f2e0000300800 */
[----:B------:R1:W-:Y:S04]  /*5e7e0*/  @P4 STG.E desc[UR40][R2.64], R27 ;  /* 0x0000001b02004986 */ /* 0x0003e8000c101928 */
[----:B------:R-:W4:Y:S01]  /*5e7f0*/  LDL.LU R193, [R1+0x11f4] ;  /* 0x0011f40001c17983 */ /* 0x000f220000300800 */
[----:B-1----:R-:W-:-:S05]  /*5e800*/  IMAD.WIDE R2, R185, 0x4, R14 ;  /* 0x00000004b9027825 */ /* 0x002fca00078e020e */
[----:B------:R1:W-:Y:S01]  /*5e810*/  @P5 STG.E desc[UR40][R2.64], R92 ;  /* 0x0000005c02005986 */ /* 0x0003e2000c101928 */
[----:B------:R-:W-:Y:S01]  /*5e820*/  LOP3.LUT P5, RZ, R0, 0x10000, RZ, 0xc0, !PT ;  /* 0x0001000000ff7812 */ /* 0x000fe200078ac0ff */
[----:B-1----:R-:W-:-:S12]  /*5e830*/  IMAD.WIDE R2, R185, 0x4, R12 ;  /* 0x00000004b9027825 */ /* 0x002fd800078e020c */
[----:B------:R1:W-:Y:S01]  /*5e840*/  @P5 STG.E desc[UR40][R2.64], R93 ;  /* 0x0000005d02005986 */ /* 0x0003e2000c101928 */
[----:B------:R-:W-:Y:S01]  /*5e850*/  LOP3.LUT P5, RZ, R0, 0x8000, RZ, 0xc0, !PT ;  /* 0x0000800000ff7812 */ /* 0x000fe200078ac0ff */
[----:B-1----:R-:W-:-:S12]  /*5e860*/  IMAD.WIDE R2, R185, 0x4, R10 ;  /* 0x00000004b9027825 */ /* 0x002fd800078e020a */
[----:B------:R1:W-:Y:S02]  /*5e870*/  @P5 STG.E desc[UR40][R2.64], R94 ;  /* 0x0000005e02005986 */ /* 0x0003e4000c101928 */
[----:B-1----:R-:W-:Y:S02]  /*5e880*/  IMAD.WIDE R2, R185, 0x4, R8 ;  /* 0x00000004b9027825 */ /* 0x002fe400078e0208 */
[----:B------:R-:W4:Y:S04]  /*5e890*/  LDL.LU R185, [R1+0xe48] ;  /* 0x000e480001b97983 */ /* 0x000f280000300800 */
[----:B------:R1:W-:Y:S02]  /*5e8a0*/  @P6 STG.E desc[UR40][R2.64], R95 ;  /* 0x0000005f02006986 */ /* 0x0003e4000c101928 */
[----:B-1----:R-:W-:-:S05]  /*5e8b0*/  IMAD.WIDE R2, R184, 0x4, R14 ;  /* 0x00000004b8027825 */ /* 0x002fca00078e020e */
[----:B------:R1:W-:Y:S01]  /*5e8c0*/  @P0 STG.E desc[UR40][R2.64], R195 ;  /* 0x000000c302000986 */ /* 0x0003e2000c101928 */
[----:B------:R-:W-:Y:S01]  /*5e8d0*/  LOP3.LUT P0, RZ, R0, 0x4000, RZ, 0xc0, !PT ;  /* 0x0000400000ff7812 */ /* 0x000fe2000780c0ff */
[----:B-1----:R-:W-:-:S12]  /*5e8e0*/  IMAD.WIDE R2, R184, 0x4, R12 ;  /* 0x00000004b8027825 */ /* 0x002fd800078e020c */
[----:B--2---:R1:W-:Y:S01]  /*5e8f0*/  @P0 STG.E desc[UR40][R2.64], R186 ;  /* 0x000000ba02000986 */ /* 0x0043e2000c101928 */
[----:B------:R-:W-:Y:S01]  /*5e900*/  LOP3.LUT P0, RZ, R0, 0x2000, RZ, 0xc0, !PT ;  /* 0x0000200000ff7812 */ /* 0x000fe2000780c0ff */
[C---:B-1----:R-:W-:Y:S02]  /*5e910*/  IMAD.WIDE R2, R184.reuse, 0x4, R10 ;  /* 0x00000004b8027825 */ /* 0x042fe400078e020a */
[----:B------:R-:W2:Y:S10]  /*5e920*/  LDL.LU R186, [R1+0xd18] ;  /* 0x000d180001ba7983 */ /* 0x000eb40000300800 */
[----:B---3--:R1:W-:Y:S02]  /*5e930*/  @P0 STG.E desc[UR40][R2.64], R194 ;  /* 0x000000c202000986 */ /* 0x0083e4000c101928 */
[----:B-1----:R-:W-:-:S02]  /*5e940*/  IMAD.WIDE R2, R184, 0x4, R8 ;  /* 0x00000004b8027825 */ /* 0x002fc400078e0208 */
[----:B------:R-:W3:Y:S01]  /*5e950*/  LDL.LU R184, [R1+0x968] ;  /* 0x0009680001b87983 */ /* 0x000ee20000300800 */
[----:B------:R-:W-:Y:S02]  /*5e960*/  LOP3.LUT P0, RZ, R0, 0x1000, RZ, 0xc0, !PT ;  /* 0x0000100000ff7812 */ /* 0x000fe4000780c0ff */
[----:B------:R-:W-:-:S11]  /*5e970*/  LOP3.LUT P1, RZ, R24, 0x1000, RZ, 0xc0, !PT ;  /* 0x0000100018ff7812 */ /* 0x000fd6000782c0ff */
[----:B----4-:R1:W-:Y:S01]  /*5e980*/  @P0 STG.E desc[UR40][R2.64], R192 ;  /* 0x000000c002000986 */ /* 0x0103e2000c101928 */
        /* <DEDUP_REMOVED lines=12> */
[----:B------:R-:W4:Y:S04]  /*5ea50*/  LDL.LU R192, [R1+0x868] ;  /* 0x0008680001c07983 */ /* 0x000f280000300800 */
[----:B------:R1:W-:Y:S01]  /*5ea60*/  @P3 STG.E desc[UR40][R2.64], R187 ;  /* 0x000000bb02003986 */ /* 0x0003e2000c101928 */
[----:B------:R-:W-:Y:S01]  /*5ea70*/  LOP3.LUT P5, RZ, R24, 0x10000, RZ, 0xc0, !PT ;  /* 0x0001000018ff7812 */ /* 0x000fe200078ac0ff */
[----:B-1----:R-:W-:-:S05]  /*5ea80*/  IMAD.WIDE R2, R193, 0x4, R14 ;  /* 0x00000004c1027825 */ /* 0x002fca00078e020e */
[----:B------:R1:W-:Y:S01]  /*5ea90*/  @P4 STG.E desc[UR40][R2.64], R185 ;  /* 0x000000b902004986 */ /* 0x0003e2000c101928 */
[----:B------:R-:W-:-:S03]  /*5eaa0*/  LOP3.LUT P6, RZ, R24, 0x20000, RZ, 0xc0, !PT ;  /* 0x0002000018ff7812 */ /* 0x000fc600078cc0ff */
[----:B-1----:R-:W4:Y:S04]  /*5eab0*/  LDL.LU R185, [R1+0xf3c] ;  /* 0x000f3c0001b97983 */ /* 0x002f280000300800 */
[----:B------:R-:W4:Y:S01]  /*5eac0*/  LDL.LU R194, [R1+0x1204] ;  /* 0x0012040001c27983 */ /* 0x000f220000300800 */
[----:B------:R-:W-:-:S05]  /*5ead0*/  IMAD.WIDE R2, R193, 0x4, R12 ;  /* 0x00000004c1027825 */ /* 0x000fca00078e020c */
[----:B--2---:R1:W-:Y:S04]  /*5eae0*/  @P5 STG.E desc[UR40][R2.64], R186 ;  /* 0x000000ba02005986 */ /* 0x0043e8000c101928 */
[----:B-1----:R-:W2:Y:S01]  /*5eaf0*/  LDL.LU R186, [R1+0xf2c] ;  /* 0x000f2c0001ba7983 */ /* 0x002ea20000300800 */
[----:B------:R-:W-:-:S05]  /*5eb00*/  IMAD.WIDE R2, R193, 0x4, R10 ;  /* 0x00000004c1027825 */ /* 0x000fca00078e020a */
[----:B---3--:R1:W-:Y:S04]  /*5eb10*/  @P6 STG.E desc[UR40][R2.64], R184 ;  /* 0x000000b802006986 */ /* 0x0083e8000c101928 */
[----:B-1----:R-:W3:Y:S04]  /*5eb20*/  LDL.LU R184, [R1+0xf1c] ;  /* 0x000f1c0001b87983 */ /* 0x002ee80000300800 */
[----:B------:R-:W3:Y:S01]  /*5eb30*/  LDL.LU R187, [R1+0xf0c] ;  /* 0x000f0c0001bb7983 */ /* 0x000ee20000300800 */
[C---:B------:R-:W-:Y:S02]  /*5eb40*/  LOP3.LUT P0, RZ, R24.reuse, 0x80000, RZ, 0xc0, !PT ;  /* 0x0008000018ff7812 */ /* 0x040fe4000780c0ff */
[----:B------:R-:W-:Y:S01]  /*5eb50*/  LOP3.LUT P2, RZ, R24, 0x400000, RZ, 0xc0, !PT ;  /* 0x0040000018ff7812 */ /* 0x000fe2000784c0ff */
[----:B------:R-:W3:Y:S01]  /*5eb60*/  LDL.LU R191, [R1+0xe4c] ;  /* 0x000e4c0001bf7983 */ /* 0x000ee20000300800 */
[----:B------:R-:W-:-:S02]  /*5eb70*/  LOP3.LUT R0, R0, 0xfffffbff, RZ, 0xc0, !PT ;  /* 0xfffffbff00007812 */ /* 0x000fc400078ec0ff */
[C---:B------:R-:W-:Y:S01]  /*5eb80*/  LOP3.LUT P5, RZ, R24.reuse, 0x8000000, RZ, 0xc0, !PT ;  /* 0x0800000018ff7812 */ /* 0x040fe200078ac0ff */
[----:B------:R-:W3:Y:S01]  /*5eb90*/  LDL.LU R189, [R1+0xd1c] ;  /* 0x000d1c0001bd7983 */ /* 0x000ee20000300800 */
[----:B------:R-:W-:Y:S01]  /*5eba0*/  LOP3.LUT P6, RZ, R24, 0x40000000, RZ, 0xc0, !PT ;  /* 0x4000000018ff7812 */ /* 0x000fe200078cc0ff */
[----:B------:R-:W-:Y:S02]  /*5ebb0*/  IMAD.WIDE R2, R193, 0x4, R8 ;  /* 0x00000004c1027825 */ /* 0x000fe400078e0208 */
[----:B------:R-:W3:Y:S02]  /*5ebc0*/  LDL.LU R190, [R1+0x96c] ;  /* 0x00096c0001be7983 */ /* 0x000ee40000300800 */
[----:B------:R-:W-:-:S04]  /*5ebd0*/  @P0 LOP3.LUT R0, R0, 0x400, RZ, 0xfc, !PT ;  /* 0x0000040000000812 */ /* 0x000fc800078efcff */
[----:B------:R-:W-:-:S04]  /*5ebe0*/  LOP3.LUT R0, R0, 0xfffffdff, RZ, 0xc0, !PT ;  /* 0xfffffdff00007812 */ /* 0x000fc800078ec0ff */
[----:B------:R-:W-:-:S04]  /*5ebf0*/  @P2 LOP3.LUT R0, R0, 0x200, RZ, 0xfc, !PT ;  /* 0x0000020000002812 */ /* 0x000fc800078efcff */
[----:B------:R-:W-:-:S04]  /*5ec00*/  LOP3.LUT R0, R0, 0xffffff7f, RZ, 0xc0, !PT ;  /* 0xffffff7f00007812 */ /* 0x000fc800078ec0ff */
[----:B------:R-:W-:Y:S02]  /*5ec10*/  @P5 LOP3.LUT R0, R0, 0x80, RZ, 0xfc, !PT ;  /* 0x0000008000005812 */ /* 0x000fe400078efcff */
[----:B------:R-:W-:Y:S02]  /*5ec20*/  LOP3.LUT P5, RZ, R24, 0x4000000, RZ, 0xc0, !PT ;  /* 0x0400000018ff7812 */ /* 0x000fe400078ac0ff */
[----:B------:R-:W-:-:S11]  /*5ec30*/  LOP3.LUT R0, R0, 0xfffffeff, RZ, 0xc0, !PT ;  /* 0xfffffeff00007812 */ /* 0x000fd600078ec0ff */
[----:B------:R-:W-:-:S04]  /*5ec40*/  @P5 LOP3.LUT R0, R0, 0x100, RZ, 0xfc, !PT ;  /* 0x0000010000005812 */ /* 0x000fc800078efcff */
[----:B------:R-:W-:-:S04]  /*5ec50*/  LOP3.LUT R0, R0, 0xffffffdf, RZ, 0xc0, !PT ;  /* 0xffffffdf00007812 */ /* 0x000fc800078ec0ff */
[----:B------:R-:W-:Y:S02]  /*5ec60*/  @P6 LOP3.LUT R0, R0, 0x20, RZ, 0xfc, !PT ;  /* 0x0000002000006812 */ /* 0x000fe400078efcff */
[C---:B------:R-:W-:Y:S02]  /*5ec70*/  LOP3.LUT P6, RZ, R24.reuse, 0x20000000, RZ, 0xc0, !PT ;  /* 0x2000000018ff7812 */ /* 0x040fe400078cc0ff */
[----:B------:R-:W-:Y:S02]  /*5ec80*/  LOP3.LUT P0, RZ, R24, 0x40000, RZ, 0xc0, !PT ;  /* 0x0004000018ff7812 */ /* 0x000fe4000780c0ff */
[----:B------:R-:W-:-:S09]  /*5ec90*/  LOP3.LUT R0, R0, 0xffffffbf, RZ, 0xc0, !PT ;  /* 0xffffffbf00007812 */ /* 0x000fd200078ec0ff */
[----:B------:R-:W-:Y:S02]  /*5eca0*/  @P6 LOP3.LUT R0, R0, 0x40, RZ, 0xfc, !PT ;  /* 0x0000004000006812 */ /* 0x000fe400078efcff */
[----:B----4-:R1:W-:Y:S02]  /*5ecb0*/  @P0 STG.E desc[UR40][R2.64], R192 ;  /* 0x000000c002000986 */ /* 0x0103e4000c101928 */
[----:B------:R-:W-:Y:S02]  /*5ecc0*/  LOP3.LUT P0, RZ, R0, 0x400, RZ, 0xc0, !PT ;  /* 0x0000040000ff7812 */ /* 0x000fe4000780c0ff */
[C---:B------:R-:W-:Y:S02]  /*5ecd0*/  LOP3.LUT P1, RZ, R24.reuse, 0x100000, RZ, 0xc0, !PT ;  /* 0x0010000018ff7812 */ /* 0x040fe4000782c0ff */
[----:B------:R-:W-:Y:S01]  /*5ece0*/  LOP3.LUT P2, RZ, R24, 0x200000, RZ, 0xc0, !PT ;  /* 0x0020000018ff7812 */ /* 0x000fe2000784c0ff */
[----:B-1----:R-:W-:-:S08]  /*5ecf0*/  IMAD.WIDE R2, R194, 0x4, R14 ;  /* 0x00000004c2027825 */ /* 0x002fd000078e020e */
[----:B------:R1:W-:Y:S04]  /*5ed00*/  @P0 STG.E desc[UR40][R2.64], R185 ;  /* 0x000000b902000986 */ /* 0x0003e8000c101928 */
[----:B-1----:R-:W4:Y:S01]  /*5ed10*/  LDL.LU R185, [R1+0x86c] ;  /* 0x00086c0001b97983 */ /* 0x002f220000300800 */
[----:B------:R-:W-:-:S03]  /*5ed20*/  IMAD.WIDE R2, R194, 0x4, R12 ;  /* 0x00000004c2027825 */ /* 0x000fc600078e020c */
[----:B------:R-:W4:Y:S04]  /*5ed30*/  LDL.LU R192, [R1+0x1218] ;  /* 0x0012180001c07983 */ /* 0x000f280000300800 */
[----:B--2---:R1:W-:Y:S02]  /*5ed40*/  @P1 STG.E desc[UR40][R2.64], R186 ;  /* 0x000000ba02001986 */ /* 0x0043e4000c101928 */
[----:B-1----:R-:W-:Y:S02]  /*5ed50*/  IMAD.WIDE R2, R194, 0x4, R10 ;  /* 0x00000004c2027825 */ /* 0x002fe400078e020a */
[----:B------:R-:W2:Y:S04]  /*5ed60*/  LDL.LU R186, [R1+0xc70] ;  /* 0x000c700001ba7983 */ /* 0x000ea80000300800 */
[----:B---3--:R1:W-:Y:S01]  /*5ed70*/  @P2 STG.E desc[UR40][R2.64], R184 ;  /* 0x000000b802002986 */ /* 0x0083e2000c101928 */
[----:B------:R-:W-:-:S03]  /*5ed80*/  LOP3.LUT P2, RZ, R0, 0x200, RZ, 0xc0, !PT ;  /* 0x0000020000ff7812 */ /* 0x000fc6000784c0ff */
[----:B-1----:R-:W3:Y:S01]  /*5ed90*/  LDL.LU R184, [R1+0xba0] ;  /* 0x000ba00001b87983 */ /* 0x002ee20000300800 */
[----:B------:R-:W-:-:S09]  /*5eda0*/  IMAD.WIDE R2, R194, 0x4, R8 ;  /* 0x00000004c2027825 */ /* 0x000fd200078e0208 */
[----:B------:R1:W-:Y:S04]  /*5edb0*/  @P2 STG.E desc[UR40][R2.64], R187 ;  /* 0x000000bb02002986 */ /* 0x0003e8000c101928 */
[----:B-1----:R-:W3:Y:S04]  /*5edc0*/  LDL.LU R187, [R1+0x1400] ;  /* 0x0014000001bb7983 */ /* 0x002ee80000300800 */
[----:B------:R-:W3:Y:S04]  /*5edd0*/  LDL.LU R94, [R1+0xa70] ;  /* 0x000a7000015e7983 */ /* 0x000ee80000300800 */
[----:B------:R-:W3:Y:S04]  /*5ede0*/  LDL.LU R95, [R1+0x6f0] ;  /* 0x0006f000015f7983 */ /* 0x000ee80000300800 */
[----:B------:R-:W3:Y:S04]  /*5edf0*/  LDL.LU R194, [R1+0x1220] ;  /* 0x0012200001c27983 */ /* 0x000ee80000300800 */
[----:B------:R-:W3:Y:S04]  /*5ee00*/  LDL.LU R195, [R1+0x5e0] ;  /* 0x0005e00001c37983 */ /* 0x000ee80000300800 */
[----:B------:R-:W3:Y:S04]  /*5ee10*/  LDL.LU R6, [R1+0x1c20] ;  /* 0x001c200001067983 */ /* 0x000ee80000300800 */
[----:B------:R-:W3:Y:S01]  /*5ee20*/  LDL.LU R193, [R1+0x490] ;  /* 0x0004900001c17983 */ /* 0x000ee20000300800 */
[----:B------:R-:W-:-:S02]  /*5ee30*/  LOP3.LUT P3, RZ, R24, 0x800000, RZ, 0xc0, !PT ;  /* 0x0080000018ff7812 */ /* 0x000fc4000786c0ff */
[----:B------:R-:W-:Y:S01]  /*5ee40*/  LOP3.LUT P4, RZ, R24, 0x1000000, RZ, 0xc0, !PT ;  /* 0x0100000018ff7812 */ /* 0x000fe2000788c0ff */
[----:B------:R-:W-:Y:S01]  /*5ee50*/  IMAD.WIDE R2, R188, 0x4, R14 ;  /* 0x00000004bc027825 */ /* 0x000fe200078e020e */
[----:B------:R-:W-:-:S09]  /*5ee60*/  LOP3.LUT P5, RZ, R24, 0x2000000, RZ, 0xc0, !PT ;  /* 0x0200000018ff7812 */ /* 0x000fd200078ac0ff */
[----:B------:R1:W-:Y:S02]  /*5ee70*/  @P3 STG.E desc[UR40][R2.64], R191 ;  /* 0x000000bf02003986 */ /* 0x0003e4000c101928 */
[----:B-1----:R-:W-:Y:S01]  /*5ee80*/  IMAD.WIDE R2, R188, 0x4, R12 ;  /* 0x00000004bc027825 */ /* 0x002fe200078e020c */
[----:B------:R-:W-:Y:S01]  /*5ee90*/  LOP3.LUT P6, RZ, R24, 0x10000000, RZ, 0xc0, !PT ;  /* 0x1000000018ff7812 */ /* 0x000fe200078cc0ff */
[----:B------:R-:W3:Y:S04]  /*5eea0*/  LDL.LU R191, [R1+0x1230] ;  /* 0x0012300001bf7983 */ /* 0x000ee80000300800 */
[----:B------:R1:W-:Y:S02]  /*5eeb0*/  @P4 STG.E desc[UR40][R2.64], R189 ;  /* 0x000000bd02004986 */ /* 0x0003e4000c101928 */
[----:B-1----:R-:W-:-:S02]  /*5eec0*/  IMAD.WIDE R2, R188, 0x4, R10 ;  /* 0x00000004bc027825 */ /* 0x002fc400078e020a */
[----:B------:R-:W3:Y:S04]  /*5eed0*/  LDL.LU R189, [R1+0x13f0] ;  /* 0x0013f00001bd7983 */ /* 0x000ee80000300800 */
[----:B------:R1:W-:Y:S01]  /*5eee0*/  @P5 STG.E desc[UR40][R2.64], R190 ;  /* 0x000000be02005986 */ /* 0x0003e2000c101928 */
[----:B------:R-:W-:Y:S01]  /*5eef0*/  LOP3.LUT P5, RZ, R0, 0x100, RZ, 0xc0, !PT ;  /* 0x0000010000ff7812 */ /* 0x000fe200078ac0ff */
[----:B-1----:R-:W-:Y:S02]  /*5ef00*/  IMAD.WIDE R2, R188, 0x4, R8 ;  /* 0x00000004bc027825 */ /* 0x002fe400078e0208 */
[----:B------:R-:W3:Y:S10]  /*5ef10*/  LDL.LU R188, [R1+0x1404] ;  /* 0x0014040001bc7983 */ /* 0x000ef40000300800 */
[----:B----4-:R1:W-:Y:S01]  /*5ef20*/  @P5 STG.E desc[UR40][R2.64], R185 ;  /* 0x000000b902005986 */ /* 0x0103e2000c101928 */
[----:B------:R-:W-:Y:S01]  /*5ef30*/  LOP3.LUT P5, RZ, R0, 0x80, RZ, 0xc0, !PT ;  /* 0x0000008000ff7812 */ /* 0x000fe200078ac0ff */
[----:B-1----:R-:W-:-:S02]  /*5ef40*/  IMAD.WIDE R2, R192, 0x4, R14 ;  /* 0x00000004c0027825 */ /* 0x002fc400078e020e */
[----:B------:R-:W4:Y:S04]  /*5ef50*/  LDL.LU R185, [R1+0x13fc] ;  /* 0x0013fc0001b97983 */ /* 0x000f280000300800 */
[----:B------:R-:W4:Y:S01]  /*5ef60*/  LDL.LU R190, [R1+0x340] ;  /* 0x0003400001be7983 */ /* 0x000f220000300800 */
[----:B------:R-:W-:Y:S02]  /*5ef70*/  LOP3.LUT P0, RZ, R24, 0x80000000, RZ, 0xc0, !PT ;  /* 0x8000000018ff7812 */ /* 0x000fe4000780c0ff */
[----:B------:R-:W-:-:S03]  /*5ef80*/  LOP3.LUT P1, RZ, R0, 0x1, RZ, 0xc0, !PT ;  /* 0x0000000100ff7812 */ /* 0x000fc6000782c0ff */
[----:B--2---:R1:W-:Y:S02]  /*5ef90*/  @P5 STG.E desc[UR40][R2.64], R186 ;  /* 0x000000ba02005986 */ /* 0x0043e4000c101928 */
[----:B-1----:R-:W-:Y:S02]  /*5efa0*/  IMAD.WIDE R2, R192, 0x4, R12 ;  /* 0x00000004c0027825 */ /* 0x002fe400078e020c */
[----:B------:R-:W2:Y:S04]  /*5efb0*/  LDL.LU R186, [R1+0x1d0] ;  /* 0x0001d00001ba7983 */ /* 0x000ea80000300800 */
[----:B---3--:R1:W-:Y:S01]  /*5efc0*/  @P6 STG.E desc[UR40][R2.64], R184 ;  /* 0x000000b802006986 */ /* 0x0083e2000c101928 */
[----:B------:R-:W-:Y:S01]  /*5efd0*/  LOP3.LUT P6, RZ, R0, 0x40, RZ, 0xc0, !PT ;  /* 0x0000004000ff7812 */ /* 0x000fe200078cc0ff */
[----:B-1----:R-:W-:-:S02]  /*5efe0*/  IMAD.WIDE R2, R192, 0x4, R10 ;  /* 0x00000004c0027825 */ /* 0x002fc400078e020a */
[----:B------:R-:W3:Y:S10]  /*5eff0*/  LDL.LU R184, [R1+0xc74] ;  /* 0x000c740001b87983 */ /* 0x000ef40000300800 */
[----:B------:R1:W-:Y:S01]  /*5f000*/  @P6 STG.E desc[UR40][R2.64], R94 ;  /* 0x0000005e02006986 */ /* 0x0003e2000c101928 */
[----:B------:R-:W-:Y:S01]  /*5f010*/  LOP3.LUT P6, RZ, R0, 0x20, RZ, 0xc0, !PT ;  /* 0x0000002000ff7812 */ /* 0x000fe200078cc0ff */
[----:B-1----:R-:W-:-:S02]  /*5f020*/  IMAD.WIDE R2, R192, 0x4, R8 ;  /* 0x00000004c0027825 */ /* 0x002fc400078e0208 */
[----:B------:R-:W3:Y:S04]  /*5f030*/  LDL.LU R192, [R1+0x1234] ;  /* 0x0012340001c07983 */ /* 0x000ee80000300800 */
[----:B------:R-:W3:Y:S01]  /*5f040*/  LDL.LU R93, [R1+0xba4] ;  /* 0x000ba400015d7983 */ /* 0x000ee20000300800 */
[----:B------:R-:W-:-:S05]  /*5f050*/  IMAD.WIDE R4, R194, 0x4, R12 ;  /* 0x00000004c2047825 */ /* 0x000fca00078e020c */
[----:B------:R1:W-:Y:S04]  /*5f060*/  @P6 STG.E desc[UR40][R2.64], R95 ;  /* 0x0000005f02006986 */ /* 0x0003e8000c101928 */
[----:B------:R-:W3:Y:S01]  /*5f070*/  LDL.LU R94, [R1+0xa74] ;  /* 0x000a7400015e7983 */ /* 0x000ee20000300800 */
[----:B-1----:R-:W-:-:S03]  /*5f080*/  IMAD.WIDE R2, R194, 0x4, R14 ;  /* 0x00000004c2027825 */ /* 0x002fc600078e020e */
[----:B------:R-:W3:Y:S04]  /*5f090*/  LDL.LU R95, [R1+0x6f4] ;  /* 0x0006f400015f7983 */ /* 0x000ee80000300800 */
[----:B------:R1:W-:Y:S04]  /*5f0a0*/  @P0 STG.E desc[UR40][R2.64], R195 ;  /* 0x000000c302000986 */ /* 0x0003e8000c101928 */
[----:B------:R1:W-:Y:S04]  /*5f0b0*/  @P1 STG.E desc[UR40][R4.64], R193 ;  /* 0x000000c104001986 */ /* 0x0003e8000c101928 */
[----:B-1----:R-:W3:Y:S04]  /*5f0c0*/  LDL.LU R195, [R1+0x5e4] ;  /* 0x0005e40001c37983 */ /* 0x002ee80000300800 */
[----:B------:R-:W3:Y:S01]  /*5f0d0*/  LDL.LU R193, [R1+0x494] ;  /* 0x0004940001c17983 */ /* 0x000ee20000300800 */
[----:B------:R-:W-:-:S02]  /*5f0e0*/  LOP3.LUT P2, RZ, R0, 0x2, RZ, 0xc0, !PT ;  /* 0x0000000200ff7812 */ /* 0x000fc4000784c0ff */
[----:B------:R-:W-:Y:S02]  /*5f0f0*/  LOP3.LUT P3, RZ, R0, 0x4, RZ, 0xc0, !PT ;  /* 0x0000000400ff7812 */ /* 0x000fe4000786c0ff */
[----:B------:R-:W-:Y:S01]  /*5f100*/  LOP3.LUT P4, RZ, R26, 0x2, RZ, 0xc0, !PT ;  /* 0x000000021aff7812 */ /* 0x000fe2000788c0ff */
[----:B------:R-:W-:Y:S01]  /*5f110*/  IMAD.WIDE R2, R194, 0x4, R10 ;  /* 0x00000004c2027825 */ /* 0x000fe200078e020a */
[----:B------:R-:W-:Y:S02]  /*5f120*/  LOP3.LUT P5, RZ, R26, 0x4, RZ, 0xc0, !PT ;  /* 0x000000041aff7812 */ /* 0x000fe400078ac0ff */
[----:B------:R-:W-:Y:S01]  /*5f130*/  LOP3.LUT P6, RZ, R0, 0x10, RZ, 0xc0, !PT ;  /* 0x0000001000ff7812 */ /* 0x000fe200078cc0ff */
[----:B------:R-:W-:Y:S02]  /*5f140*/  VIADD R16, R252, 0x83 ;  /* 0x00000083fc107836 */ /* 0x000fe40000000000 */
[----:B------:R-:W-:Y:S01]  /*5f150*/  IMAD.WIDE R4, R194, 0x4, R8 ;  /* 0x00000004c2047825 */ /* 0x000fe200078e0208 */
[----:B------:R-:W-:Y:S01]  /*5f160*/  ISETP.LT.AND P0, PT, R187, R6, !P6 ;  /* 0x00000006bb00720c */ /* 0x000fe20007701270 */
[----:B------:R-:W3:Y:S02]  /*5f170*/  LDL.LU R194, [R1+0x1238] ;  /* 0x0012380001c27983 */ /* 0x000ee40000300800 */
[----:B------:R-:W-:Y:S01]  /*5f180*/  IMAD.WIDE R6, R191, 0x4, R14 ;  /* 0x00000004bf067825 */ /* 0x000fe200078e020e */
[----:B----4-:R-:W-:Y:S01]  /*5f190*/  ISETP.LT.AND P6, PT, R185, UR67, !P6 ;  /* 0x00000043b9007c0c */ /* 0x010fe2000f7c1270 */
[----:B------:R1:W-:Y:S01]  /*5f1a0*/  @P2 STG.E desc[UR40][R2.64], R190 ;  /* 0x000000be02002986 */ /* 0x0003e2000c101928 */
[----:B------:R-:W-:Y:S01]  /*5f1b0*/  ISETP.GE.AND P2, PT, R16, UR5, PT ;  /* 0x0000000510007c0c */ /* 0x000fe2000bf46270 */
[----:B------:R-:W-:Y:S01]  /*5f1c0*/  VIADD R0, R252, 0xe8 ;  /* 0x000000e8fc007836 */ /* 0x000fe20000000000 */
[----:B------:R-:W4:Y:S01]  /*5f1d0*/  LDCU UR5, c[0x0][0x39c] ;  /* 0x00007380ff0577ac */ /* 0x000f220008000800 */
[----:B-1----:R-:W4:Y:S01]  /*5f1e0*/  LDL.LU R190, [R1+0x344] ;  /* 0x0003440001be7983 */ /* 0x002f220000300800 */
[----:B------:R-:W-:-:S03]  /*5f1f0*/  IMAD.WIDE R2, R191, 0x4, R12 ;  /* 0x00000004bf027825 */ /* 0x000fc600078e020c */
[----:B--2---:R1:W-:Y:S01]  /*5f200*/  @P3 STG.E desc[UR40][R4.64], R186 ;  /* 0x000000ba04003986 */ /* 0x0043e2000c101928 */
[----:B------:R-:W-:-:S03]  /*5f210*/  ISETP.LT.AND P3, PT, R189, UR67, !P2 ;  /* 0x00000043bd007c0c */ /* 0x000fc6000d761270 */
[----:B-1----:R-:W2:Y:S01]  /*5f220*/  LDL.LU R186, [R1+0x1d4] ;  /* 0x0001d40001ba7983 */ /* 0x002ea20000300800 */
[----:B------:R-:W-:-:S03]  /*5f230*/  IMAD.WIDE R4, R191, 0x4, R10 ;  /* 0x00000004bf047825 */ /* 0x000fc600078e020a */
[----:B---3--:R1:W-:Y:S01]  /*5f240*/  @P4 STG.E desc[UR40][R6.64], R184 ;  /* 0x000000b806004986 */ /* 0x0083e2000c101928 */
[----:B------:R-:W-:-:S03]  /*5f250*/  ISETP.LT.AND P4, PT, R188, UR67, !P2 ;  /* 0x00000043bc007c0c */ /* 0x000fc6000d781270 */
[----:B-1----:R-:W3:Y:S04]  /*5f260*/  LDL.LU R184, [R1+0xc78] ;  /* 0x000c780001b87983 */ /* 0x002ee80000300800 */
[----:B------:R1:W-:Y:S01]  /*5f270*/  @P5 STG.E desc[UR40][R2.64], R93 ;  /* 0x0000005d02005986 */ /* 0x0003e2000c101928 */
[----:B------:R-:W-:-:S03]  /*5f280*/  IMAD.WIDE R6, R192, 0x4, R12 ;  /* 0x00000004c0067825 */ /* 0x000fc600078e020c */
[----:B------:R1:W-:Y:S02]  /*5f290*/  @P0 STG.E desc[UR40][R4.64], R94 ;  /* 0x0000005e04000986 */ /* 0x0003e4000c101928 */
[----:B-1----:R-:W-:Y:S02]  /*5f2a0*/  IMAD.WIDE R2, R191, 0x4, R8 ;  /* 0x00000004bf027825 */ /* 0x002fe400078e0208 */
[----:B------:R-:W3:Y:S04]  /*5f2b0*/  LDL.LU R191, [R1+0x123c] ;  /* 0x00123c0001bf7983 */ /* 0x000ee80000300800 */
[----:B------:R-:W3:Y:S01]  /*5f2c0*/  LDL.LU R93, [R1+0xba8] ;  /* 0x000ba800015d7983 */ /* 0x000ee20000300800 */
[----:B------:R-:W-:-:S03]  /*5f2d0*/  IMAD.WIDE R4, R192, 0x4, R14 ;  /* 0x00000004c0047825 */ /* 0x000fc600078e020e */
[----:B------:R1:W-:Y:S04]  /*5f2e0*/  @P6 STG.E desc[UR40][R2.64], R95 ;  /* 0x0000005f02006986 */ /* 0x0003e8000c101928 */
[----:B-1----:R-:W3:Y:S01]  /*5f2f0*/  LDL.LU R95, [R1+0xa78] ;  /* 0x000a7800015f7983 */ /* 0x002ee20000300800 */
[----:B------:R-:W-:-:S03]  /*5f300*/  IMAD.WIDE R2, R192, 0x4, R10 ;  /* 0x00000004c0027825 */ /* 0x000fc600078e020a */
[----:B------:R1:W-:Y:S04]  /*5f310*/  @P3 STG.E desc[UR40][R4.64], R195 ;  /* 0x000000c304003986 */ /* 0x0003e8000c101928 */
[----:B------:R1:W-:Y:S04]  /*5f320*/  @P4 STG.E desc[UR40][R6.64], R193 ;  /* 0x000000c106004986 */ /* 0x0003e8000c101928 */
[----:B-1----:R-:W3:Y:S01]  /*5f330*/  LDL.LU R195, [R1+0x6f8] ;  /* 0x0006f80001c37983 */ /* 0x002ee20000300800 */
[----:B------:R-:W-:-:S03]  /*5f340*/  IMAD.WIDE R4, R192, 0x4, R8 ;  /* 0x00000004c0047825 */ /* 0x000fc600078e0208 */
[----:B------:R-:W3:Y:S04]  /*5f350*/  LDL.LU R193, [R1+0x5e8] ;  /* 0x0005e80001c17983 */ /* 0x000ee80000300800 */
[----:B------:R-:W3:Y:S01]  /*5f360*/  LDL.LU R192, [R1+0x498] ;  /* 0x0004980001c07983 */ /* 0x000ee20000300800 */
[----:B------:R-:W-:Y:S01]  /*5f370*/  ISETP.GE.AND P1, PT, R0, UR4, PT ;  /* 0x0000000400007c0c */ /* 0x000fe2000bf26270 */
[----:B------:R-:W-:Y:S01]  /*5f380*/  VIADD R0, R252, 0x84 ;  /* 0x00000084fc007836 */ /* 0x000fe20000000000 */
[----:B------:R-:W-:Y:S01]  /*5f390*/  ISETP.LT.AND P0, PT, R187, UR67, !P2 ;  /* 0x00000043bb007c0c */ /* 0x000fe2000d701270 */
[----:B------:R-:W-:Y:S01]  /*5f3a0*/  IMAD.WIDE R6, R194, 0x4, R14 ;  /* 0x00000004c2067825 */ /* 0x000fe200078e020e */
[----:B------:R-:W3:Y:S02]  /*5f3b0*/  LDL.LU R94, [R1+0x1240] ;  /* 0x00124000015e7983 */ /* 0x000ee40000300800 */
[----:B------:R-:W-:-:S02]  /*5f3c0*/  ISETP.GE.AND P5, PT, R0, UR6, PT ;  /* 0x0000000600007c0c */ /* 0x000fc4000bfa6270 */
[----:B------:R-:W-:Y:S01]  /*5f3d0*/  ISETP.LT.AND P2, PT, R185, UR67, !P2 ;  /* 0x00000043b9007c0c */ /* 0x000fe2000d741270 */
[----:B------:R-:W-:Y:S01]  /*5f3e0*/  VIADD R0, R252, 0x85 ;  /* 0x00000085fc007836 */ /* 0x000fe20000000000 */
[----:B------:R-:W-:Y:S01]  /*5f3f0*/  ISETP.LT.AND P6, PT, R189, UR67, !P5 ;  /* 0x00000043bd007c0c */ /* 0x000fe2000efc1270 */
[----:B------:R-:W1:Y:S01]  /*5f400*/  LDCU UR6, c[0x0][0x39c] ;  /* 0x00007380ff0677ac */ /* 0x000e620008000800 */
[----:B------:R-:W-:Y:S02]  /*5f410*/  ISETP.LT.AND P4, PT, R188, UR67, !P5 ;  /* 0x00000043bc007c0c */ /* 0x000fe4000ef81270 */
[----:B----4-:R-:W-:Y:S01]  /*5f420*/  ISETP.GE.AND P3, PT, R0, UR5, PT ;  /* 0x0000000500007c0c */ /* 0x010fe2000bf66270 */
[----:B------:R4:W-:Y:S01]  /*5f430*/  @P0 STG.E desc[UR40][R2.64], R190 ;  /* 0x000000be02000986 */ /* 0x0009e2000c101928 */
[----:B------:R-:W-:Y:S01]  /*5f440*/  ISETP.LT.AND P0, PT, R187, UR67, !P5 ;  /* 0x00000043bb007c0c */ /* 0x000fe2000ef01270 */
[----:B------:R-:W-:Y:S01]  /*5f450*/  VIADD R0, R252, 0x86 ;  /* 0x00000086fc007836 */ /* 0x000fe20000000000 */
[----:B------:R-:W-:Y:S01]  /*5f460*/  ISETP.LT.AND P5, PT, R185, UR67, !P5 ;  /* 0x00000043b9007c0c */ /* 0x000fe2000efa1270 */
[----:B------:R-:W1:Y:S01]  /*5f470*/  LDCU UR5, c[0x0][0x39c] ;  /* 0x00007380ff0577ac */ /* 0x000e620008000800 */
[----:B----4-:R-:W4:Y:S01]  /*5f480*/  LDL.LU R190, [R1+0x348] ;  /* 0x0003480001be7983 */ /* 0x010f220000300800 */
[----:B------:R-:W-:-:S03]  /*5f490*/  IMAD.WIDE R2, R194, 0x4, R12 ;  /* 0x00000004c2027825 */ /* 0x000fc600078e020c */
[----:B--2---:R2:W-:Y:S01]  /*5f4a0*/  @P2 STG.E desc[UR40][R4.64], R186 ;  /* 0x000000ba04002986 */ /* 0x0045e2000c101928 */
[----:B------:R-:W-:Y:S01]  /*5f4b0*/  ISETP.LT.AND P2, PT, R188, UR67, !P3 ;  /* 0x00000043bc007c0c */ /* 0x000fe2000df41270 */
[----:B--2---:R-:W-:Y:S02]  /*5f4c0*/  IMAD.WIDE R4, R194, 0x4, R10 ;  /* 0x00000004c2047825 */ /* 0x004fe400078e020a */
[----:B------:R-:W2:Y:S04]  /*5f4d0*/  LDL.LU R186, [R1+0x1d8] ;  /* 0x0001d80001ba7983 */ /* 0x000ea80000300800 */
[----:B---3--:R3:W-:Y:S01]  /*5f4e0*/  @P6 STG.E desc[UR40][R6.64], R184 ;  /* 0x000000b806006986 */ /* 0x0087e2000c101928 */
[----:B------:R-:W-:-:S03]  /*5f4f0*/  ISETP.LT.AND P6, PT, R189, UR67, !P3 ;  /* 0x00000043bd007c0c */ /* 0x000fc6000dfc1270 */
[----:B---3--:R-:W3:Y:S01]  /*5f500*/  LDL.LU R184, [R1+0xc7c] ;  /* 0x000c7c0001b87983 */ /* 0x008ee20000300800 */
[----:B------:R-:W-:-:S03]  /*5f510*/  IMAD.WIDE R6, R191, 0x4, R12 ;  /* 0x00000004bf067825 */ /* 0x000fc600078e020c */
[----:B------:R1:W-:Y:S02]  /*5f520*/  @P4 STG.E desc[UR40][R2.64], R93 ;  /* 0x0000005d02004986 */ /* 0x0003e4000c101928 */
[----:B-1----:R-:W-:Y:S02]  /*5f530*/  IMAD.WIDE R2, R194, 0x4, R8 ;  /* 0x00000004c2027825 */ /* 0x002fe400078e0208 */
[----:B------:R-:W3:Y:S04]  /*5f540*/  LDL.LU R194, [R1+0x1244] ;  /* 0x0012440001c27983 */ /* 0x000ee80000300800 */
[----:B------:R1:W-:Y:S04]  /*5f550*/  @P0 STG.E desc[UR40][R4.64], R95 ;  /* 0x0000005f04000986 */ /* 0x0003e8000c101928 */
[----:B------:R-:W3:Y:S01]  /*5f560*/  LDL.LU R93, [R1+0xbac] ;  /* 0x000bac00015d7983 */ /* 0x000ee20000300800 */
[----:B-1----:R-:W-:-:S03]  /*5f570*/  IMAD.WIDE R4, R191, 0x4, R14 ;  /* 0x00000004bf047825 */ /* 0x002fc600078e020e */
[----:B------:R-:W3:Y:S04]  /*5f580*/  LDL.LU R95, [R1+0xa7c] ;  /* 0x000a7c00015f7983 */ /* 0x000ee80000300800 */
[----:B------:R-:W-:Y:S04]  /*5f590*/  @P5 STG.E desc[UR40][R2.64], R195 ;  /* 0x000000c302005986 */ /* 0x000fe8000c101928 */
[----:B------:R-:W-:Y:S04]  /*5f5a0*/  @P6 STG.E desc[UR40][R4.64], R193 ;  /* 0x000000c104006986 */ /* 0x000fe8000c101928 */
[----:B------:R1:W-:Y:S04]  /*5f5b0*/  @P2 STG.E desc[UR40][R6.64], R192 ;  /* 0x000000c006002986 */ /* 0x0003e8000c101928 */
[----:B-1----:R-:W3:Y:S04]  /*5f5c0*/  LDL.LU R192, [R1+0x6fc] ;  /* 0x0006fc0001c07983 */ /* 0x002ee80000300800 */
[----:B------:R-:W3:Y:S04]  /*5f5d0*/  LDL.LU R195, [R1+0x5ec] ;  /* 0x0005ec0001c37983 */ /* 0x000ee80000300800 */
[----:B------:R-:W3:Y:S01]  /*5f5e0*/  LDL.LU R193, [R1+0x49c] ;  /* 0x00049c0001c17983 */ /* 0x000ee20000300800 */
[----:B------:R-:W-:-:S02]  /*5f5f0*/  ISETP.LT.AND P0, PT, R187, UR67, !P3 ;  /* 0x00000043bb007c0c */ /* 0x000fc4000df01270 */
[----:B------:R-:W-:Y:S01]  /*5f600*/  ISETP.GE.AND P4, PT, R0, UR6, PT ;  /* 0x0000000600007c0c */ /* 0x000fe2000bf86270 */
[----:B------:R-:W-:Y:S01]  /*5f610*/  IMAD.WIDE R2, R191, 0x4, R10 ;  /* 0x00000004bf027825 */ /* 0x000fe200078e020a */
[----:B------:R-:W-:Y:S01]  /*5f620*/  ISETP.LT.AND P3, PT, R185, UR67, !P3 ;  /* 0x00000043b9007c0c */ /* 0x000fe2000df61270 */
[----:B------:R-:W1:Y:S01]  /*5f630*/  LDCU UR6, c[0x0][0x39c] ;  /* 0x00007380ff0677ac */ /* 0x000e620008000800 */
[----:B------:R-:W-:Y:S02]  /*5f640*/  ISETP.LT.AND P5, PT, R189, UR67, !P4 ;  /* 0x00000043bd007c0c */ /* 0x000fe4000e7a1270 */
[----:B------:R-:W-:Y:S01]  /*5f650*/  ISETP.LT.AND P6, PT, R188, UR67, !P4 ;  /* 0x00000043bc007c0c */ /* 0x000fe2000e7c1270 */
[----:B------:R-:W-:Y:S02]  /*5f660*/  VIADD R0, R252, 0x87 ;  /* 0x00000087fc007836 */ /* 0x000fe40000000000 */
[----:B------:R-:W-:Y:S02]  /*5f670*/  IMAD.WIDE R4, R191, 0x4, R8 ;  /* 0x00000004bf047825 */ /* 0x000fe400078e0208 */
[----:B------:R-:W3:Y:S02]  /*5f680*/  LDL.LU R191, [R1+0x1248] ;  /* 0x0012480001bf7983 */ /* 0x000ee40000300800 */
[----:B------:R-:W-:Y:S01]  /*5f690*/  IMAD.WIDE R6, R94, 0x4, R14 ;  /* 0x000000045e067825 */ /* 0x000fe200078e020e */
[----:B------:R-:W-:Y:S01]  /*5f6a0*/  ISETP.GE.AND P2, PT, R0, UR5, PT ;  /* 0x0000000500007c0c */ /* 0x000fe2000bf46270 */
[----:B------:R-:W1:Y:S01]  /*5f6b0*/  LDCU UR5, c[0x0][0x39c] ;  /* 0x00007380ff0577ac */ /* 0x000e620008000800 */
[----:B----4-:R4:W-:Y:S01]  /*5f6c0*/  @P0 STG.E desc[UR40][R2.64], R190 ;  /* 0x000000be02000986 */ /* 0x0109e2000c101928 */
[----:B------:R-:W-:-:S02]  /*5f6d0*/  ISETP.LT.AND P0, PT, R187, UR67, !P4 ;  /* 0x00000043bb007c0c */ /* 0x000fc4000e701270 */
[----:B------:R-:W-:Y:S01]  /*5f6e0*/  ISETP.LT.AND P4, PT, R185, UR67, !P4 ;  /* 0x00000043b9007c0c */ /* 0x000fe2000e781270 */
[----:B----4-:R-:W4:Y:S01]  /*5f6f0*/  LDL.LU R190, [R1+0x34c] ;  /* 0x00034c0001be7983 */ /* 0x010f220000300800 */
[----:B------:R-:W-:-:S03]  /*5f700*/  IMAD.WIDE R2, R94, 0x4, R12 ;  /* 0x000000045e027825 */ /* 0x000fc600078e020c */
[----:B--2---:R2:W-:Y:S01]  /*5f710*/  @P3 STG.E desc[UR40][R4.64], R186 ;  /* 0x000000ba04003986 */ /* 0x0045e2000c101928 */
[----:B------:R-:W-:-:S03]  /*5f720*/  ISETP.LT.AND P3, PT, R189, UR67, !P2 ;  /* 0x00000043bd007c0c */ /* 0x000fc6000d761270 */
[----:B--2---:R-:W2:Y:S01]  /*5f730*/  LDL.LU R186, [R1+0x1dc] ;  /* 0x0001dc0001ba7983 */ /* 0x004ea20000300800 */
[----:B------:R-:W-:-:S03]  /*5f740*/  IMAD.WIDE R4, R94, 0x4, R10 ;  /* 0x000000045e047825 */ /* 0x000fc600078e020a */
[----:B---3--:R3:W-:Y:S01]  /*5f750*/  @P5 STG.E desc[UR40][R6.64], R184 ;  /* 0x000000b806005986 */ /* 0x0087e2000c101928 */
[----:B------:R-:W-:-:S03]  /*5f760*/  ISETP.LT.AND P5, PT, R188, UR67, !P2 ;  /* 0x00000043bc007c0c */ /* 0x000fc6000d7a1270 */
[----:B---3--:R-:W3:Y:S04]  /*5f770*/  LDL.LU R184, [R1+0xf60] ;  /* 0x000f600001b87983 */ /* 0x008ee80000300800 */
[----:B------:R1:W-:Y:S01]  /*5f780*/  @P6 STG.E desc[UR40][R2.64], R93 ;  /* 0x0000005d02006986 */ /* 0x0003e2000c101928 */
[----:B------:R-:W-:-:S04]  /*5f790*/  IMAD.WIDE R6, R194, 0x4, R12 ;  /* 0x00000004c2067825 */ /* 0x000fc800078e020c */
[----:B-1----:R-:W-:Y:S01]  /*5f7a0*/  IMAD.WIDE R2, R94, 0x4, R8 ;  /* 0x000000045e027825 */ /* 0x002fe200078e0208 */
[----:B------:R-:W3:Y:S04]  /*5f7b0*/  LDL.LU R93, [R1+0xf70] ;  /* 0x000f7000015d7983 */ /* 0x000ee80000300800 */
[----:B------:R1:W-:Y:S02]  /*5f7c0*/  @P0 STG.E desc[UR40][R4.64], R95 ;  /* 0x0000005f04000986 */ /* 0x0003e4000c101928 */
[----:B-1----:R-:W-:Y:S02]  /*5f7d0*/  IMAD.WIDE R4, R194, 0x4, R14 ;  /* 0x00000004c2047825 */ /* 0x002fe400078e020e */
[----:B------:R1:W-:Y:S04]  /*5f7e0*/  @P4 STG.E desc[UR40][R2.64], R192 ;  /* 0x000000c002004986 */ /* 0x0003e8000c101928 */
[----:B------:R1:W-:Y:S04]  /*5f7f0*/  @P3 STG.E desc[UR40][R4.64], R195 ;  /* 0x000000c304003986 */ /* 0x0003e8000c101928 */
[----:B-1----:R-:W3:Y:S04]  /*5f800*/  LDL.LU R192, [R1+0x124c] ;  /* 0x00124c0001c07983 */ /* 0x002ee80000300800 */
[----:B------:R-:W3:Y:S04]  /*5f810*/  LDL.LU R94, [R1+0xf50] ;  /* 0x000f5000015e7983 */ /* 0x000ee80000300800 */
[----:B------:R-:W3:Y:S04]  /*5f820*/  LDL.LU R95, [R1+0xf40] ;  /* 0x000f4000015f7983 */ /* 0x000ee80000300800 */
[----:B------:R1:W-:Y:S04]  /*5f830*/  @P5 STG.E desc[UR40][R6.64], R193 ;  /* 0x000000c106005986 */ /* 0x0003e8000c101928 */
[----:B------:R-:W3:Y:S04]  /*5f840*/  LDL.LU R195, [R1+0xe30] ;  /* 0x000e300001c37983 */ /* 0x000ee80000300800 */
[----:B-1----:R-:W3:Y:S01]  /*5f850*/  LDL.LU R193, [R1+0xd00] ;  /* 0x000d000001c17983 */ /* 0x002ee20000300800 */
[----:B------:R-:W-:Y:S01]  /*5f860*/  VIADD R0, R252, 0x88 ;  /* 0x00000088fc007836 */ /* 0x000fe20000000000 */
[----:B------:R-:W-:-:S04]  /*5f870*/  ISETP.LT.AND P0, PT, R187, UR67, !P2 ;  /* 0x00000043bb007c0c */ /* 0x000fc8000d701270 */
[----:B------:R-:W-:Y:S02]  /*5f880*/  ISETP.GE.AND P6, PT, R0, UR6, PT ;  /* 0x0000000600007c0c */ /* 0x000fe4000bfc6270 */
[----:B------:R-:W-:Y:S01]  /*5f890*/  ISETP.LT.AND P2, PT, R185, UR67, !P2 ;  /* 0x00000043b9007c0c */ /* 0x000fe2000d741270 */
[----:B------:R-:W-:Y:S01]  /*5f8a0*/  IMAD.WIDE R2, R194, 0x4, R10 ;  /* 0x00000004c2027825 */ /* 0x000fe200078e020a */
[----:B------:R-:W-:Y:S01]  /*5f8b0*/  ISETP.LT.AND P4, PT, R189, UR67, !P6 ;  /* 0x00000043bd007c0c */ /* 0x000fe2000f781270 */
[----:B------:R-:W1:Y:S01]  /*5f8c0*/  LDCU UR6, c[0x0][0x39c] ;  /* 0x00007380ff0677ac */ /* 0x000e620008000800 */
[----:B------:R-:W-:Y:S01]  /*5f8d0*/  ISETP.LT.AND P5, PT, R188, UR67, !P6 ;  /* 0x00000043bc007c0c */ /* 0x000fe2000f7a1270 */
[----:B------:R-:W-:Y:S02]  /*5f8e0*/  VIADD R0, R252, 0x89 ;  /* 0x00000089fc007836 */ /* 0x000fe40000000000 */
[----:B------:R-:W-:Y:S01]  /*5f8f0*/  IMAD.WIDE R4, R194, 0x4, R8 ;  /* 0x00000004c2047825 */ /* 0x000fe200078e0208 */
[----:B----4-:R4:W-:Y:S01]  /*5f900*/  @P0 STG.E desc[UR40][R2.64], R190 ;  /* 0x000000be02000986 */ /* 0x0109e2000c101928 */
[----:B------:R-:W-:-:S02]  /*5f910*/  ISETP.LT.AND P0, PT, R187, UR67, !P6 ;  /* 0x00000043bb007c0c */ /* 0x000fc4000f701270 */
[----:B------:R-:W-:Y:S01]  /*5f920*/  IMAD.WIDE R6, R191, 0x4, R14 ;  /* 0x00000004bf067825 */ /* 0x000fe200078e020e */
[----:B------:R-:W3:Y:S01]  /*5f930*/  LDL.LU R194, [R1+0x1254] ;  /* 0x0012540001c27983 */ /* 0x000ee20000300800 */
[----:B------:R-:W-:Y:S02]  /*5f940*/  ISETP.LT.AND P6, PT, R185, UR67, !P6 ;  /* 0x00000043b9007c0c */ /* 0x000fe4000f7c1270 */
[----:B------:R-:W-:Y:S01]  /*5f950*/  ISETP.GE.AND P3, PT, R0, UR5, PT ;  /* 0x0000000500007c0c */ /* 0x000fe2000bf66270 */
[----:B----4-:R-:W4:Y:S01]  /*5f960*/  LDL.LU R190, [R1+0x950] ;  /* 0x0009500001be7983 */ /* 0x010f220000300800 */
[----:B------:R-:W-:Y:S01]  /*5f970*/  IMAD.WIDE R2, R191, 0x4, R12 ;  /* 0x00000004bf027825 */ /* 0x000fe200078e020c */
[----:B------:R-:W1:Y:S02]  /*5f980*/  LDCU UR5, c[0x0][0x39c] ;  /* 0x00007380ff0577ac */ /* 0x000e640008000800 */
[----:B--2---:R2:W-:Y:S01]  /*5f990*/  @P2 STG.E desc[UR40][R4.64], R186 ;  /* 0x000000ba04002986 */ /* 0x0045e2000c101928 */
[----:B------:R-:W-:-:S03]  /*5f9a0*/  ISETP.LT.AND P2, PT, R189, UR67, !P3 ;  /* 0x00000043bd007c0c */ /* 0x000fc6000df41270 */
[----:B--2---:R-:W2:Y:S01]  /*5f9b0*/  LDL.LU R186, [R1+0x830] ;  /* 0x0008300001ba7983 */ /* 0x004ea20000300800 */
[----:B------:R-:W-:-:S03]  /*5f9c0*/  IMAD.WIDE R4, R191, 0x4, R10 ;  /* 0x00000004bf047825 */ /* 0x000fc600078e020a */
[----:B---3--:R3:W-:Y:S01]  /*5f9d0*/  @P4 STG.E desc[UR40][R6.64], R184 ;  /* 0x000000b806004986 */ /* 0x0087e2000c101928 */
[----:B------:R-:W-:-:S03]  /*5f9e0*/  ISETP.LT.AND P4, PT, R188, UR67, !P3 ;  /* 0x00000043bc007c0c */ /* 0x000fc6000df81270 */
[----:B---3--:R-:W3:Y:S04]  /*5f9f0*/  LDL.LU R184, [R1+0xf64] ;  /* 0x000f640001b87983 */ /* 0x008ee80000300800 */
[----:B------:R1:W-:Y:S02]  /*5fa00*/  @P5 STG.E desc[UR40][R2.64], R93 ;  /* 0x0000005d02005986 */ /* 0x0003e4000c101928 */
[----:B-1----:R-:W-:Y:S02]  /*5fa10*/  IMAD.WIDE R2, R191, 0x4, R8 ;  /* 0x00000004bf027825 */ /* 0x002fe400078e0208 */
[----:B------:R-:W3:Y:S04]  /*5fa20*/  LDL.LU R191, [R1+0x1258] ;  /* 0x0012580001bf7983 */ /* 0x000ee80000300800 */
[----:B------:R-:W3:Y:S01]  /*5fa30*/  LDL.LU R93, [R1+0xf74] ;  /* 0x000f7400015d7983 */ /* 0x000ee20000300800 */
[----:B------:R-:W-:-:S03]  /*5fa40*/  IMAD.WIDE R6, R192, 0x4, R12 ;  /* 0x00000004c0067825 */ /* 0x000fc600078e020c */
[----:B------:R1:W-:Y:S04]  /*5fa50*/  @P0 STG.E desc[UR40][R4.64], R94 ;  /* 0x0000005e04000986 */ /* 0x0003e8000c101928 */
[----:B------:R1:W-:Y:S02]  /*5fa60*/  @P6 STG.E desc[UR40][R2.64], R95 ;  /* 0x0000005f02006986 */ /* 0x0003e4000c101928 */
[----:B-1----:R-:W-:Y:S02]  /*5fa70*/  IMAD.WIDE R4, R192, 0x4, R14 ;  /* 0x00000004c0047825 */ /* 0x002fe400078e020e */
[----:B------:R-:W3:Y:S04]  /*5fa80*/  LDL.LU R94, [R1+0xf54] ;  /* 0x000f5400015e7983 */ /* 0x000ee80000300800 */
[----:B------:R-:W3:Y:S04]  /*5fa90*/  LDL.LU R95, [R1+0xf44] ;  /* 0x000f4400015f7983 */ /* 0x000ee80000300800 */
[----:B------:R1:W-:Y:S04]  /*5faa0*/  @P2 STG.E desc[UR40][R4.64], R195 ;  /* 0x000000c304002986 */ /* 0x0003e8000c101928 */
[----:B------:R1:W-:Y:S04]  /*5fab0*/  @P4 STG.E desc[UR40][R6.64], R193 ;  /* 0x000000c106004986 */ /* 0x0003e8000c101928 */
[----:B-1----:R-:W3:Y:S04]  /*5fac0*/  LDL.LU R195, [R1+0xe34] ;  /* 0x000e340001c37983 */ /* 0x002ee80000300800 */
[----:B------:R-:W3:Y:S01]  /*5fad0*/  LDL.LU R193, [R1+0xd04] ;  /* 0x000d040001c17983 */ /* 0x000ee20000300800 */
        /* <DEDUP_REMOVED lines=28> */
[----:B-1----:R-:W-:Y:S02]  /*5fca0*/  IMAD.WIDE R2, R194, 0x4, R8 ;  /* 0x00000004c2027825 */ /* 0x002fe400078e0208 */
[----:B------:R-:W3:Y:S04]  /*5fcb0*/  LDL.LU R194, [R1+0x1274] ;  /* 0x0012740001c27983 */ /* 0x000ee80000300800 */
[----:B------:R-:W3:Y:S04]  /*5fcc0*/  LDL.LU R93, [R1+0xf78] ;  /* 0x000f7800015d7983 */ /* 0x000ee80000300800 */
[----:B------:R1:W-:Y:S04]  /*5fcd0*/  @P0 STG.E desc[UR40][R4.64], R94 ;  /* 0x0000005e04000986 */ /* 0x0003e8000c101928 */
[----:B------:R1:W-:Y:S02]  /*5fce0*/  @P5 STG.E desc[UR40][R2.64], R95 ;  /* 0x0000005f02005986 */ /* 0x0003e4000c101928 */
[----:B-1----:R-:W-:-:S02]  /*5fcf0*/  IMAD.WIDE R4, R191, 0x4, R14 ;  /* 0x00000004bf047825 */ /* 0x002fc400078e020e */
[----:B------:R-:W3:Y:S02]  /*5fd00*/  LDL.LU R95, [R1+0xf58] ;  /* 0x000f5800015f7983 */ /* 0x000ee40000300800 */
[C---:B------:R-:W-:Y:S02]  /*5fd10*/  IMAD.WIDE R2, R191.reuse, 0x4, R10 ;  /* 0x00000004bf027825 */ /* 0x040fe400078e020a */
[----:B------:R1:W-:Y:S04]  /*5fd20*/  @P6 STG.E desc[UR40][R4.64], R195 ;  /* 0x000000c304006986 */ /* 0x0003e8000c101928 */
[----:B------:R1:W-:Y:S04]  /*5fd30*/  @P3 STG.E desc[UR40][R6.64], R193 ;  /* 0x000000c106003986 */ /* 0x0003e8000c101928 */
[----:B-1----:R-:W3:Y:S01]  /*5fd40*/  LDL.LU R195, [R1+0xf48] ;  /* 0x000f480001c37983 */ /* 0x002ee20000300800 */
[----:B------:R-:W-:-:S03]  /*5fd50*/  IMAD.WIDE R4, R191, 0x4, R8 ;  /* 0x00000004bf047825 */ /* 0x000fc600078e0208 */
[----:B------:R-:W3:Y:S04]  /*5fd60*/  LDL.LU R193, [R1+0xe38] ;  /* 0x000e380001c17983 */ /* 0x000ee80000300800 */
[----:B------:R-:W3:Y:S01]  /*5fd70*/  LDL.LU R191, [R1+0xd08] ;  /* 0x000d080001bf7983 */ /* 0x000ee20000300800 */
[----:B------:R-:W-:Y:S01]  /*5fd80*/  VIADD R0, R252, 0x8c ;  /* 0x0000008cfc007836 */ /* 0x000fe20000000000 */
[----:B------:R-:W-:Y:S01]  /*5fd90*/  ISETP.LT.AND P0, PT, R187, UR67, !P2 ;  /* 0x00000043bb007c0c */ /* 0x000fe2000d701270 */
[----:B------:R-:W-:Y:S01]  /*5fda0*/  IMAD.WIDE R6, R192, 0x4, R14 ;  /* 0x00000004c0067825 */ /* 0x000fe200078e020e */
[----:B------:R-:W3:Y:S02]  /*5fdb0*/  LDL.LU R94, [R1+0x1288] ;  /* 0x00128800015e7983 */ /* 0x000ee40000300800 */
[----:B------:R-:W-:Y:S01]  /*5fdc0*/  ISETP.GE.AND P4, PT, R0, UR6, PT ;  /* 0x0000000600007c0c */ /* 0x000fe2000bf86270 */
[----:B------:R-:W1:Y:S01]  /*5fdd0*/  LDCU UR6, c[0x0][0x39c] ;  /* 0x00007380ff0677ac */ /* 0x000e620008000800 */
[----:B------:R-:W-:-:S02]  /*5fde0*/  ISETP.LT.AND P2, PT, R185, UR67, !P2 ;  /* 0x00000043b9007c0c */ /* 0x000fc4000d741270 */
[----:B------:R-:W-:Y:S01]  /*5fdf0*/  ISETP.LT.AND P5, PT, R189, UR67, !P4 ;  /* 0x00000043bd007c0c */ /* 0x000fe2000e7a1270 */
[----:B------:R-:W-:Y:S01]  /*5fe00*/  VIADD R0, R252, 0x8d ;  /* 0x0000008dfc007836 */ /* 0x000fe20000000000 */
[----:B------:R-:W-:-:S03]  /*5fe10*/  ISETP.LT.AND P6, PT, R188, UR67, !P4 ;  /* 0x00000043bc007c0c */ /* 0x000fc6000e7c1270 */
[----:B----4-:R4:W-:Y:S01]  /*5fe20*/  @P0 STG.E desc[UR40][R2.64], R190 ;  /* 0x000000be02000986 */ /* 0x0109e2000c101928 */
[----:B------:R-:W-:Y:S02]  /*5fe30*/  ISETP.LT.AND P0, PT, R187, UR67, !P4 ;  /* 0x00000043bb007c0c */ /* 0x000fe4000e701270 */
[----:B------:R-:W-:Y:S02]  /*5fe40*/  ISETP.GE.AND P3, PT, R0, UR5, PT ;  /* 0x0000000500007c0c */ /* 0x000fe4000bf66270 */
[----:B------:R-:W-:Y:S01]  /*5fe50*/  ISETP.LT.AND P4, PT, R185, UR67, !P4 ;  /* 0x00000043b9007c0c */ /* 0x000fe2000e781270 */
[----:B----4-:R-:W4:Y:S01]  /*5fe60*/  LDL.LU R190, [R1+0x958] ;  /* 0x0009580001be7983 */ /* 0x010f220000300800 */
[C---:B------:R-:W-:Y:S01]  /*5fe70*/  IMAD.WIDE R2, R192.reuse, 0x4, R12 ;  /* 0x00000004c0027825 */ /* 0x040fe200078e020c */
[----:B------:R-:W1:Y:S02]  /*5fe80*/  LDCU UR5, c[0x0][0x39c] ;  /* 0x00007380ff0577ac */ /* 0x000e640008000800 */
[----:B--2---:R2:W-:Y:S01]  /*5fe90*/  @P2 STG.E desc[UR40][R4.64], R186 ;  /* 0x000000ba04002986 */ /* 0x0045e2000c101928 */
[----:B------:R-:W-:Y:S01]  /*5fea0*/  ISETP.LT.AND P2, PT, R189, UR67, !P3 ;  /* 0x00000043bd007c0c */ /* 0x000fe2000df41270 */
[----:B--2---:R-:W-:-:S02]  /*5feb0*/  IMAD.WIDE R4, R192, 0x4, R10 ;  /* 0x00000004c0047825 */ /* 0x004fc400078e020a */
        /* <DEDUP_REMOVED lines=8> */
[----:B------:R-:W3:Y:S04]  /*5ff40*/  LDL.LU R93, [R1+0xf7c] ;  /* 0x000f7c00015d7983 */ /* 0x000ee80000300800 */
[----:B------:R1:W-:Y:S02]  /*5ff50*/  @P0 STG.E desc[UR40][R4.64], R95 ;  /* 0x0000005f04000986 */ /* 0x0003e4000c101928 */
[----:B-1----:R-:W-:-:S02]  /*5ff60*/  IMAD.WIDE R4, R194, 0x4, R14 ;  /* 0x00000004c2047825 */ /* 0x002fc400078e020e */
[----:B------:R-:W3:Y:S04]  /*5ff70*/  LDL.LU R95, [R1+0xf5c] ;  /* 0x000f5c00015f7983 */ /* 0x000ee80000300800 */
[----:B------:R-:W-:Y:S04]  /*5ff80*/  @P4 STG.E desc[UR40][R2.64], R195 ;  /* 0x000000c302004986 */ /* 0x000fe8000c101928 */
[----:B------:R-:W-:Y:S04]  /*5ff90*/  @P2 STG.E desc[UR40][R4.64], R193 ;  /* 0x000000c104002986 */ /* 0x000fe8000c101928 */
[----:B------:R1:W-:Y:S04]  /*5ffa0*/  @P5 STG.E desc[UR40][R6.64], R191 ;  /* 0x000000bf06005986 */ /* 0x0003e8000c101928 */
[----:B-1----:R-:W3:Y:S04]  /*5ffb0*/  LDL.LU R191, [R1+0xf4c] ;  /* 0x000f4c0001bf7983 */ /* 0x002ee80000300800 */
[----:B------:R-:W3:Y:S04]  /*5ffc0*/  LDL.LU R195, [R1+0xe3c] ;  /* 0x000e3c0001c37983 */ /* 0x000ee80000300800 */
[----:B------:R-:W3:Y:S01]  /*5ffd0*/  LDL.LU R193, [R1+0xd0c] ;  /* 0x000d0c0001c17983 */ /* 0x000ee20000300800 */
[----:B------:R-:W-:Y:S01]  /*5ffe0*/  VIADD R0, R252, 0x8e ;  /* 0x0000008efc007836 */ /* 0x000fe20000000000 */
[----:B------:R-:W-:-:S04]  /*5fff0*/  ISETP.LT.AND P0, PT, R187, UR67, !P3 ;  /* 0x00000043bb007c0c */ /* 0x000fc8000df01270 */
[----:B------:R-:W-:Y:S01]  /*60000*/  ISETP.GE.AND P6, PT, R0, UR6, PT ;  /* 0x0000000600007c0c */ /* 0x000fe2000bfc6270 */
[----:B------:R-:W-:Y:S01]  /*60010*/  IMAD.WIDE R2, R194, 0x4, R10 ;  /* 0x00000004c2027825 */ /* 0x000fe200078e020a */
[----:B------:R-:W-:Y:S01]  /*60020*/  ISETP.LT.AND P3, PT, R185, UR67, !P3 ;  /* 0x00000043b9007c0c */ /* 0x000fe2000df61270 */
[----:B------:R-:W1:Y:S01]  /*60030*/  LDCU UR6, c[0x0][0x39c] ;  /* 0x00007380ff0677ac */ /* 0x000e620008000800 */
[----:B------:R-:W-:Y:S02]  /*60040*/  ISETP.LT.AND P4, PT, R189, UR67, !P6 ;  /* 0x00000043bd007c0c */ /* 0x000fe4000f781270 */
[----:B------:R-:W-:Y:S01]  /*60050*/  ISETP.LT.AND P5, PT, R188, UR67, !P6 ;  /* 0x00000043bc007c0c */ /* 0x000fe2000f7a1270 */
[----:B------:R-:W-:Y:S02]  /*60060*/  VIADD R0, R252, 0x8f ;  /* 0x0000008ffc007836 */ /* 0x000fe40000000000 */
[----:B----4-:R4:W-:Y:S01]  /*60070*/  @P0 STG.E desc[UR40][R2.64], R190 ;  /* 0x000000be02000986 */ /* 0x0109e2000c101928 */
[----:B------:R-:W-:Y:S01]  /*60080*/  IMAD.WIDE R4, R194, 0x4, R8 ;  /* 0x00000004c2047825 */ /* 0x000fe200078e0208 */
[----:B------:R-:W-:-:S02]  /*60090*/  ISETP.LT.AND P0, PT, R187, UR67, !P6 ;  /* 0x00000043bb007c0c */ /* 0x000fc4000f701270 */
[----:B------:R-:W3:Y:S01]  /*600a0*/  LDL.LU R194, [R1+0x129c] ;  /* 0x00129c0001c27983 */ /* 0x000ee20000300800 */
[----:B------:R-:W-:Y:S01]  /*600b0*/  ISETP.LT.AND P6, PT, R185, UR67, !P6 ;  /* 0x00000043b9007c0c */ /* 0x000fe2000f7c1270 */
[----:B------:R-:W-:Y:S01]  /*600c0*/  IMAD.WIDE R6, R94, 0x4, R14 ;  /* 0x000000045e067825 */ /* 0x000fe200078e020e */
[----:B------:R-:W-:Y:S01]  /*600d0*/  ISETP.GE.AND P2, PT, R0, UR5, PT ;  /* 0x0000000500007c0c */ /* 0x000fe2000bf46270 */
[----:B------:R-:W1:Y:S01]  /*600e0*/  LDCU UR5, c[0x0][0x39c] ;  /* 0x00007380ff0577ac */ /* 0x000e620008000800 */
        /* <DEDUP_REMOVED lines=120> */
[----:B------:R-:W-:Y:S01]  /*60870*/  IMAD.WIDE R2, R191, 0x4, R12 ;  /* 0x00000004bf027825 */ /* 0x000fe200078e020c */
        /* <DEDUP_REMOVED lines=510> */
[----:B------:R-:W-:-:S04]  /*62860*/  IMAD.WIDE R4, R192, 0x4, R8 ;  /* 0x00000004c0047825 */ /* 0x000fc800078e0208 */
[----:B------:R-:W-:Y:S01]  /*62870*/  IMAD.WIDE R6, R94, 0x4, R14 ;  /* 0x000000045e067825 */ /* 0x000fe200078e020e */
[----:B----4-:R4:W-:Y:S01]  /*62880*/  @P0 STG.E desc[UR40][R2.64], R190 ;  /* 0x000000be02000986 */ /* 0x0109e2000c101928 */
[----:B------:R-:W-:Y:S02]  /*62890*/  ISETP.LT.AND P0, PT, R187, UR67, !P5 ;  /* 0x00000043bb007c0c */ /* 0x000fe4000ef01270 */
[----:B------:R-:W-:Y:S01]  /*628a0*/  VIADD R0, R252, 0xaf ;  /* 0x000000affc007836 */ /* 0x000fe20000000000 */
[----:B------:R-:W3:Y:S01]  /*628b0*/  LDL.LU R192, [R1+0x133c] ;  /* 0x00133c0001c07983 */ /* 0x000ee20000300800 */
[----:B------:R-:W-:-:S03]  /*628c0*/  ISETP.LT.AND P5, PT, R185, UR67, !P5 ;  /* 0x00000043b9007c0c */ /* 0x000fc6000efa1270 */
[----:B------:R-:W-:Y:S01]  /*628d0*/  ISETP.GE.AND P2, PT, R0, UR5, PT ;  /* 0x0000000500007c0c */ /* 0x000fe2000bf46270 */
[----:B----4-:R-:W4:Y:S04]  /*628e0*/  LDL.LU R190, [R1+0x9fc] ;  /* 0x0009fc0001be7983 */ /* 0x010f280000300800 */
[----:B--2---:R2:W-:Y:S01]  /*628f0*/  @P3 STG.E desc[UR40][R4.64], R186 ;  /* 0x000000ba04003986 */ /* 0x0045e2000c101928 */
[----:B------:R-:W-:Y:S01]  /*62900*/  IMAD.WIDE R2, R94, 0x4, R12 ;  /* 0x000000045e027825 */ /* 0x000fe200078e020c */
[----:B------:R-:W-:Y:S01]  /*62910*/  ISETP.LT.AND P3, PT, R188, UR67, !P2 ;  /* 0x00000043bc007c0c */ /* 0x000fe2000d761270 */
[----:B------:R-:W1:Y:S01]  /*62920*/  LDCU UR5, c[0x0][0x39c] ;  /* 0x00007380ff0577ac */ /* 0x000e620008000800 */
[----:B---3--:R3:W-:Y:S01]  /*62930*/  @P6 STG.E desc[UR40][R6.64], R184 ;  /* 0x000000b806006986 */ /* 0x0087e2000c101928 */
[----:B--2---:R-:W-:Y:S01]  /*62940*/  IMAD.WIDE R4, R94, 0x4, R10 ;  /* 0x000000045e047825 */ /* 0x004fe200078e020a */
[----:B------:R-:W-:-:S02]  /*62950*/  ISETP.LT.AND P6, PT, R189, UR67, !P2 ;  /* 0x00000043bd007c0c */ /* 0x000fc4000d7c1270 */
[----:B---3--:R-:W2:Y:S04]  /*62960*/  LDL.LU R184, [R1+0x82c] ;  /* 0x00082c0001b87983 */ /* 0x008ea80000300800 */
[----:B------:R-:W3:Y:S04]  /*62970*/  LDL.LU R186, [R1+0xc40] ;  /* 0x000c400001ba7983 */ /* 0x000ee80000300800 */
        /* <DEDUP_REMOVED lines=15> */
[----:B------:R-:W-:-:S02]  /*62a70*/  ISETP.LT.AND P0, PT, R187, UR67, !P2 ;  /* 0x00000043bb007c0c */ /* 0x000fc4000d701270 */
[----:B------:R-:W-:Y:S02]  /*62a80*/  ISETP.LT.AND P2, PT, R185, UR67, !P2 ;  /* 0x00000043b9007c0c */ /* 0x000fe4000d741270 */
[----:B------:R-:W-:Y:S01]  /*62a90*/  ISETP.GE.AND P4, PT, R0, UR6, PT ;  /* 0x0000000600007c0c */ /* 0x000fe2000bf86270 */
[----:B------:R-:W-:Y:S01]  /*62aa0*/  IMAD.WIDE R2, R191, 0x4, R10 ;  /* 0x00000004bf027825 */ /* 0x000fe200078e020a */
[----:B------:R-:W1:Y:S02]  /*62ab0*/  LDCU UR6, c[0x0][0x39c] ;  /* 0x00007380ff0677ac */ /* 0x000e640008000800 */
[----:B------:R-:W-:Y:S01]  /*62ac0*/  ISETP.LT.AND P5, PT, R189, UR67, !P4 ;  /* 0x00000043bd007c0c */ /* 0x000fe2000e7a1270 */
[----:B------:R-:W-:Y:S01]  /*62ad0*/  IMAD.WIDE R4, R191, 0x4, R8 ;  /* 0x00000004bf047825 */ /* 0x000fe200078e0208 */
[----:B------:R-:W-:-:S03]  /*62ae0*/  ISETP.LT.AND P6, PT, R188, UR67, !P4 ;  /* 0x00000043bc007c0c */ /* 0x000fc6000e7c1270 */
[----:B------:R-:W-:Y:S01]  /*62af0*/  VIADD R0, R252, 0xb1 ;  /* 0x000000b1fc007836 */ /* 0x000fe20000000000 */
[----:B----4-:R4:W-:Y:S01]  /*62b00*/  @P0 STG.E desc[UR40][R2.64], R190 ;  /* 0x000000be02000986 */ /* 0x0109e2000c101928 */
[----:B------:R-:W-:Y:S01]  /*62b10*/  IMAD.WIDE R6, R192, 0x4, R14 ;  /* 0x00000004c0067825 */ /* 0x000fe200078e020e */
[----:B------:R-:W-:Y:S02]  /*62b20*/  ISETP.LT.AND P0, PT, R187, UR67, !P4 ;  /* 0x00000043bb007c0c */ /* 0x000fe4000e701270 */
[----:B------:R-:W-:Y:S02]  /*62b30*/  ISETP.LT.AND P4, PT, R185, UR67, !P4 ;  /* 0x00000043b9007c0c */ /* 0x000fe4000e781270 */
[----:B------:R-:W-:Y:S01]  /*62b40*/  ISETP.GE.AND P3, PT, R0, UR5, PT ;  /* 0x0000000500007c0c */ /* 0x000fe2000bf66270 */
[----:B----4-:R-:W-:Y:S01]  /*62b50*/  IMAD.WIDE R2, R192, 0x4, R12 ;  /* 0x00000004c0027825 */ /* 0x010fe200078e020c */
[----:B------:R-:W4:Y:S01]  /*62b60*/  LDCU UR5, c[0x0][0x39c] ;  /* 0x00007380ff0577ac */ /* 0x000f220008000800 */
[----:B--2---:R2:W-:Y:S01]  /*62b70*/  @P2 STG.E desc[UR40][R4.64], R184 ;  /* 0x000000b804002986 */ /* 0x0045e2000c101928 */
[----:B------:R-:W-:-:S03]  /*62b80*/  ISETP.LT.AND P2, PT, R189, UR67, !P3 ;  /* 0x00000043bd007c0c */ /* 0x000fc6000df41270 */
[----:B---3--:R3:W-:Y:S04]  /*62b90*/  @P5 STG.E desc[UR40][R6.64], R186 ;  /* 0x000000ba06005986 */ /* 0x0087e8000c101928 */
[----:B--2---:R-:W2:Y:S04]  /*62ba0*/  LDL.LU R184, [R1+0x1348] ;  /* 0x0013480001b87983 */ /* 0x004ea80000300800 */
[----:B------:R-:W2:Y:S01]  /*62bb0*/  LDL.LU R191, [R1+0x280] ;  /* 0x0002800001bf7983 */ /* 0x000ea20000300800 */
[----:B------:R-:W-:Y:S01]  /*62bc0*/  IMAD.WIDE R4, R192, 0x4, R10 ;  /* 0x00000004c0047825 */ /* 0x000fe200078e020a */
[----:B------:R-:W-:-:S02]  /*62bd0*/  ISETP.LT.AND P5, PT, R188, UR67, !P3 ;  /* 0x00000043bc007c0c */ /* 0x000fc4000dfa1270 */
[----:B------:R-:W2:Y:S04]  /*62be0*/  LDL.LU R190, [R1+0x260] ;  /* 0x0002600001be7983 */ /* 0x000ea80000300800 */
[----:B---3--:R-:W3:Y:S04]  /*62bf0*/  LDL.LU R186, [R1+0xc44] ;  /* 0x000c440001ba7983 */ /* 0x008ee80000300800 */
[----:B------:R1:W-:Y:S02]  /*62c00*/  @P6 STG.E desc[UR40][R2.64], R93 ;  /* 0x0000005d02006986 */ /* 0x0003e4000c101928 */
[----:B-1----:R-:W-:-:S02]  /*62c10*/  IMAD.WIDE R2, R192, 0x4, R8 ;  /* 0x00000004c0027825 */ /* 0x002fc400078e0208 */
[----:B------:R-:W3:Y:S04]  /*62c20*/  LDL.LU R192, [R1+0x1354] ;  /* 0x0013540001c07983 */ /* 0x000ee80000300800 */
[----:B------:R-:W3:Y:S01]  /*62c30*/  LDL.LU R93, [R1+0xbd4] ;  /* 0x000bd400015d7983 */ /* 0x000ee20000300800 */
[----:B------:R-:W-:-:S03]  /*62c40*/  IMAD.WIDE R6, R194, 0x4, R12 ;  /* 0x00000004c2067825 */ /* 0x000fc600078e020c */
[----:B------:R1:W-:Y:S04]  /*62c50*/  @P0 STG.E desc[UR40][R4.64], R94 ;  /* 0x0000005e04000986 */ /* 0x0003e8000c101928 */
[----:B------:R4:W-:Y:S01]  /*62c60*/  @P4 STG.E desc[UR40][R2.64], R95 ;  /* 0x0000005f02004986 */ /* 0x0009e2000c101928 */
[----:B-1----:R-:W-:-:S03]  /*62c70*/  IMAD.WIDE R4, R194, 0x4, R14 ;  /* 0x00000004c2047825 */ /* 0x002fc600078e020e */
[----:B------:R-:W3:Y:S04]  /*62c80*/  LDL.LU R94, [R1+0xae4] ;  /* 0x000ae400015e7983 */ /* 0x000ee80000300800 */
[----:B----4-:R-:W4:Y:S04]  /*62c90*/  LDL.LU R95, [R1+0x6c4] ;  /* 0x0006c400015f7983 */ /* 0x010f280000300800 */
[----:B------:R1:W-:Y:S04]  /*62ca0*/  @P2 STG.E desc[UR40][R4.64], R195 ;  /* 0x000000c304002986 */ /* 0x0003e8000c101928 */
[----:B------:R1:W-:Y:S04]  /*62cb0*/  @P5 STG.E desc[UR40][R6.64], R193 ;  /* 0x000000c106005986 */ /* 0x0003e8000c101928 */
[----:B-1----:R-:W4:Y:S04]  /*62cc0*/  LDL.LU R195, [R1+0x5a4] ;  /* 0x0005a40001c37983 */ /* 0x002f280000300800 */
[----:B------:R-:W4:Y:S01]  /*62cd0*/  LDL.LU R193, [R1+0x464] ;  /* 0x0004640001c17983 */ /* 0x000f220000300800 */
        /* <DEDUP_REMOVED lines=9> */
[----:B------:R-:W-:Y:S02]  /*62d70*/  IMAD.WIDE R4, R194, 0x4, R8 ;  /* 0x00000004c2047825 */ /* 0x000fe400078e0208 */
[----:B------:R-:W4:Y:S01]  /*62d80*/  LDL.LU R194, [R1+0x1358] ;  /* 0x0013580001c27983 */ /* 0x000f220000300800 */
[----:B------:R-:W-:Y:S01]  /*62d90*/  ISETP.GE.AND P2, PT, R0, UR5, PT ;  /* 0x0000000500007c0c */ /* 0x000fe2000bf46270 */
[----:B--2---:R-:W-:Y:S01]  /*62da0*/  IMAD.WIDE R6, R184, 0x4, R14 ;  /* 0x00000004b8067825 */ /* 0x004fe200078e020e */
[----:B------:R-:W2:Y:S01]  /*62db0*/  LDCU UR5, c[0x0][0x39c] ;  /* 0x00007380ff0577ac */ /* 0x000ea20008000800 */
[----:B------:R1:W-:Y:S01]  /*62dc0*/  @P0 STG.E desc[UR40][R2.64], R191 ;  /* 0x000000bf02000986 */ /* 0x0003e2000c101928 */
[----:B------:R-:W-:-:S02]  /*62dd0*/  ISETP.LT.AND P0, PT, R187, UR67, !P6 ;  /* 0x00000043bb007c0c */ /* 0x000fc4000f701270 */
[----:B------:R-:W-:Y:S01]  /*62de0*/  ISETP.LT.AND P6, PT, R185, UR67, !P6 ;  /* 0x00000043b9007c0c */ /* 0x000fe2000f7c1270 */
[----:B------:R2:W-:Y:S01]  /*62df0*/  @P3 STG.E desc[UR40][R4.64], R190 ;  /* 0x000000be04003986 */ /* 0x0005e2000c101928 */
[----:B------:R-:W-:-:S03]  /*62e00*/  ISETP.LT.AND P3, PT, R189, UR67, !P2 ;  /* 0x00000043bd007c0c */ /* 0x000fc6000d761270 */
[----:B-1----:R-:W4:Y:S01]  /*62e10*/  LDL.LU R191, [R1+0x284] ;  /* 0x0002840001bf7983 */ /* 0x002f220000300800 */
[----:B------:R-:W-:-:S03]  /*62e20*/  IMAD.WIDE R2, R184, 0x4, R12 ;  /* 0x00000004b8027825 */ /* 0x000fc600078e020c */
[----:B---3--:R1:W-:Y:S01]  /*62e30*/  @P4 STG.E desc[UR40][R6.64], R186 ;  /* 0x000000ba06004986 */ /* 0x0083e2000c101928 */
[----:B------:R-:W-:Y:S01]  /*62e40*/  ISETP.LT.AND P4, PT, R188, UR67, !P2 ;  /* 0x00000043bc007c0c */ /* 0x000fe2000d781270 */
[----:B--2---:R-:W-:Y:S02]  /*62e50*/  IMAD.WIDE R4, R184, 0x4, R10 ;  /* 0x00000004b8047825 */ /* 0x004fe400078e020a */
[----:B------:R-:W2:Y:S04]  /*62e60*/  LDL.LU R190, [R1+0x264] ;  /* 0x0002640001be7983 */ /* 0x000ea80000300800 */
[----:B-1----:R-:W3:Y:S04]  /*62e70*/  LDL.LU R186, [R1+0xc48] ;  /* 0x000c480001ba7983 */ /* 0x002ee80000300800 */
[----:B------:R1:W-:Y:S01]  /*62e80*/  @P5 STG.E desc[UR40][R2.64], R93 ;  /* 0x0000005d02005986 */ /* 0x0003e2000c101928 */
[----:B------:R-:W-:-:S04]  /*62e90*/  IMAD.WIDE R6, R192, 0x4, R12 ;  /* 0x00000004c0067825 */ /* 0x000fc800078e020c */
[----:B-1----:R-:W-:Y:S02]  /*62ea0*/  IMAD.WIDE R2, R184, 0x4, R8 ;  /* 0x00000004b8027825 */ /* 0x002fe400078e0208 */
[----:B------:R-:W3:Y:S04]  /*62eb0*/  LDL.LU R184, [R1+0x1360] ;  /* 0x0013600001b87983 */ /* 0x000ee80000300800 */
[----:B------:R-:W3:Y:S04]  /*62ec0*/  LDL.LU R93, [R1+0xbd8] ;  /* 0x000bd800015d7983 */ /* 0x000ee80000300800 */
[----:B------:R1:W-:Y:S04]  /*62ed0*/  @P0 STG.E desc[UR40][R4.64], R94 ;  /* 0x0000005e04000986 */ /* 0x0003e8000c101928 */
[----:B----4-:R4:W-:Y:S01]  /*62ee0*/  @P6 STG.E desc[UR40][R2.64], R95 ;  /* 0x0000005f02006986 */ /* 0x0109e2000c101928 */
[----:B-1----:R-:W-:-:S03]  /*62ef0*/  IMAD.WIDE R4, R192, 0x4, R14 ;  /* 0x00000004c0047825 */ /* 0x002fc600078e020e */
[----:B----4-:R-:W4:Y:S01]  /*62f00*/  LDL.LU R95, [R1+0xae8] ;  /* 0x000ae800015f7983 */ /* 0x010f220000300800 */
[----:B------:R-:W-:-:S03]  /*62f10*/  IMAD.WIDE R2, R192, 0x4, R10 ;  /* 0x00000004c0027825 */ /* 0x000fc600078e020a */
[----:B------:R1:W-:Y:S04]  /*62f20*/  @P3 STG.E desc[UR40][R4.64], R195 ;  /* 0x000000c304003986 */ /* 0x0003e8000c101928 */
[----:B------:R1:W-:Y:S04]  /*62f30*/  @P4 STG.E desc[UR40][R6.64], R193 ;  /* 0x000000c106004986 */ /* 0x0003e8000c101928 */
[----:B-1----:R-:W4:Y:S01]  /*62f40*/  LDL.LU R195, [R1+0x6c8] ;  /* 0x0006c80001c37983 */ /* 0x002f220000300800 */
[----:B------:R-:W-:-:S03]  /*62f50*/  IMAD.WIDE R4, R192, 0x4, R8 ;  /* 0x00000004c0047825 */ /* 0x000fc600078e0208 */
[----:B------:R-:W4:Y:S04]  /*62f60*/  LDL.LU R193, [R1+0x5a8] ;  /* 0x0005a80001c17983 */ /* 0x000f280000300800 */
[----:B------:R-:W4:Y:S01]  /*62f70*/  LDL.LU R192, [R1+0x468] ;  /* 0x0004680001c07983 */ /* 0x000f220000300800 */
[----:B------:R-:W-:Y:S01]  /*62f80*/  VIADD R0, R252, 0xb4 ;  /* 0x000000b4fc007836 */ /* 0x000fe20000000000 */
[----:B------:R-:W-:Y:S01]  /*62f90*/  ISETP.LT.AND P0, PT, R187, UR67, !P2 ;  /* 0x00000043bb007c0c */ /* 0x000fe2000d701270 */
[----:B------:R-:W-:Y:S01]  /*62fa0*/  IMAD.WIDE R6, R194, 0x4, R14 ;  /* 0x00000004c2067825 */ /* 0x000fe200078e020e */
[----:B------:R-:W4:Y:S02]  /*62fb0*/  LDL.LU R94, [R1+0x1364] ;  /* 0x00136400015e7983 */ /* 0x000f240000300800 */
[----:B------:R-:W-:-:S02]  /*62fc0*/  ISETP.GE.AND P5, PT, R0, UR6, PT ;  /* 0x0000000600007c0c */ /* 0x000fc4000bfa6270 */
[----:B------:R-:W-:Y:S01]  /*62fd0*/  ISETP.LT.AND P2, PT, R185, UR67, !P2 ;  /* 0x00000043b9007c0c */ /* 0x000fe2000d741270 */
[----:B------:R-:W-:Y:S01]  /*62fe0*/  VIADD R0, R252, 0xb5 ;  /* 0x000000b5fc007836 */ /* 0x000fe20000000000 */
[----:B------:R-:W-:Y:S01]  /*62ff0*/  ISETP.LT.AND P6, PT, R189, UR67, !P5 ;  /* 0x00000043bd007c0c */ /* 0x000fe2000efc1270 */
[----:B------:R-:W1:Y:S01]  /*63000*/  LDCU UR6, c[0x0][0x39c] ;  /* 0x00007380ff0677ac */ /* 0x000e620008000800 */
[----:B------:R-:W-:Y:S02]  /*63010*/  ISETP.LT.AND P4, PT, R188, UR67, !P5 ;  /* 0x00000043bc007c0c */ /* 0x000fe4000ef81270 */
[----:B------:R-:W-:Y:S01]  /*63020*/  ISETP.GE.AND P3, PT, R0, UR5, PT ;  /* 0x0000000500007c0c */ /* 0x000fe2000bf66270 */
[----:B------:R-:W1:Y:S01]  /*63030*/  LDCU UR5, c[0x0][0x39c] ;  /* 0x00007380ff0577ac */ /* 0x000e620008000800 */
[----:B------:R1:W-:Y:S01]  /*63040*/  @P0 STG.E desc[UR40][R2.64], R191 ;  /* 0x000000bf02000986 */ /* 0x0003e2000c101928 */
[----:B------:R-:W-:Y:S02]  /*63050*/  ISETP.LT.AND P0, PT, R187, UR67, !P5 ;  /* 0x00000043bb007c0c */ /* 0x000fe4000ef01270 */
[----:B------:R-:W-:-:S02]  /*63060*/  ISETP.LT.AND P5, PT, R185, UR67, !P5 ;  /* 0x00000043b9007c0c */ /* 0x000fc4000efa1270 */
[----:B--2---:R2:W-:Y:S04]  /*63070*/  @P2 STG.E desc[UR40][R4.64], R190 ;  /* 0x000000be04002986 */ /* 0x0045e8000c101928 */
[----:B-1----:R-:W4:Y:S01]  /*63080*/  LDL.LU R191, [R1+0x288] ;  /* 0x0002880001bf7983 */ /* 0x002f220000300800 */
[----:B------:R-:W-:Y:S01]  /*63090*/  IMAD.WIDE R2, R194, 0x4, R12 ;  /* 0x00000004c2027825 */ /* 0x000fe200078e020c */
[----:B------:R-:W-:Y:S02]  /*630a0*/  ISETP.LT.AND P2, PT, R188, UR67, !P3 ;  /* 0x00000043bc007c0c */ /* 0x000fe4000df41270 */
[----:B---3--:R1:W-:Y:S01]  /*630b0*/  @P6 STG.E desc[UR40][R6.64], R186 ;  /* 0x000000ba06006986 */ /* 0x0083e2000c101928 */
[----:B------:R-:W-:-:S03]  /*630c0*/  ISETP.LT.AND P6, PT, R189, UR67, !P3 ;  /* 0x00000043bd007c0c */ /* 0x000fc6000dfc1270 */
[----:B--2---:R-:W2:Y:S01]  /*630d0*/  LDL.LU R190, [R1+0x268] ;  /* 0x0002680001be7983 */ /* 0x004ea20000300800 */
[----:B------:R-:W-:-:S03]  /*630e0*/  IMAD.WIDE R4, R194, 0x4, R10 ;  /* 0x00000004c2047825 */ /* 0x000fc600078e020a */
[----:B-1----:R-:W3:Y:S01]  /*630f0*/  LDL.LU R186, [R1+0xc4c] ;  /* 0x000c4c0001ba7983 */ /* 0x002ee20000300800 */
[----:B------:R-:W-:-:S03]  /*63100*/  IMAD.WIDE R6, R184, 0x4, R12 ;  /* 0x00000004b8067825 */ /* 0x000fc600078e020c */
[----:B------:R1:W-:Y:S02]  /*63110*/  @P4 STG.E desc[UR40][R2.64], R93 ;  /* 0x0000005d02004986 */ /* 0x0003e4000c101928 */
[----:B-1----:R-:W-:Y:S02]  /*63120*/  IMAD.WIDE R2, R194, 0x4, R8 ;  /* 0x00000004c2027825 */ /* 0x002fe400078e0208 */
[----:B------:R-:W3:Y:S04]  /*63130*/  LDL.LU R194, [R1+0x1370] ;  /* 0x0013700001c27983 */ /* 0x000ee80000300800 */
[----:B------:R-:W3:Y:S04]  /*63140*/  LDL.LU R93, [R1+0xbdc] ;  /* 0x000bdc00015d7983 */ /* 0x000ee80000300800 */
[----:B----4-:R1:W-:Y:S02]  /*63150*/  @P0 STG.E desc[UR40][R4.64], R95 ;  /* 0x0000005f04000986 */ /* 0x0103e4000c101928 */
[----:B-1----:R-:W-:-:S02]  /*63160*/  IMAD.WIDE R4, R184, 0x4, R14 ;  /* 0x00000004b8047825 */ /* 0x002fc400078e020e */
[----:B------:R-:W4:Y:S04]  /*63170*/  LDL.LU R95, [R1+0xaec] ;  /* 0x000aec00015f7983 */ /* 0x000f280000300800 */
[----:B------:R-:W-:Y:S04]  /*63180*/  @P5 STG.E desc[UR40][R2.64], R195 ;  /* 0x000000c302005986 */ /* 0x000fe8000c101928 */
[----:B------:R-:W-:Y:S04]  /*63190*/  @P6 STG.E desc[UR40][R4.64], R193 ;  /* 0x000000c104006986 */ /* 0x000fe8000c101928 */
[----:B------:R1:W-:Y:S04]  /*631a0*/  @P2 STG.E desc[UR40][R6.64], R192 ;  /* 0x000000c006002986 */ /* 0x0003e8000c101928 */
[----:B-1----:R-:W4:Y:S04]  /*631b0*/  LDL.LU R192, [R1+0x6cc] ;  /* 0x0006cc0001c07983 */ /* 0x002f280000300800 */
[----:B------:R-:W4:Y:S04]  /*631c0*/  LDL.LU R195, [R1+0x5ac] ;  /* 0x0005ac0001c37983 */ /* 0x000f280000300800 */
[----:B------:R-:W4:Y:S01]  /*631d0*/  LDL.LU R193, [R1+0x46c] ;  /* 0x00046c0001c17983 */ /* 0x000f220000300800 */
[----:B------:R-:W-:Y:S01]  /*631e0*/  ISETP.LT.AND P0, PT, R187, UR67, !P3 ;  /* 0x00000043bb007c0c */ /* 0x000fe2000df01270 */
[----:B------:R-:W-:Y:S01]  /*631f0*/  VIADD R0, R252, 0xb6 ;  /* 0x000000b6fc007836 */ /* 0x000fe20000000000 */
[----:B------:R-:W-:Y:S01]  /*63200*/  ISETP.LT.AND P3, PT, R185, UR67, !P3 ;  /* 0x00000043b9007c0c */ /* 0x000fe2000df61270 */
[----:B------:R-:W-:-:S03]  /*63210*/  IMAD.WIDE R2, R184, 0x4, R10 ;  /* 0x00000004b8027825 */ /* 0x000fc600078e020a */
[----:B------:R-:W-:Y:S01]  /*63220*/  ISETP.GE.AND P4, PT, R0, UR6, PT ;  /* 0x0000000600007c0c */ /* 0x000fe2000bf86270 */
[----:B------:R-:W-:Y:S01]  /*63230*/  VIADD R0, R252, 0xb7 ;  /* 0x000000b7fc007836 */ /* 0x000fe20000000000 */
[----:B------:R-:W1:Y:S01]  /*63240*/  LDCU UR6, c[0x0][0x39c] ;  /* 0x00007380ff0677ac */ /* 0x000e620008000800 */
[----:B------:R-:W-:Y:S01]  /*63250*/  IMAD.WIDE R4, R184, 0x4, R8 ;  /* 0x00000004b8047825 */ /* 0x000fe200078e0208 */
[----:B------:R-:W-:Y:S01]  /*63260*/  ISETP.LT.AND P5, PT, R189, UR67, !P4 ;  /* 0x00000043bd007c0c */ /* 0x000fe2000e7a1270 */
[----:B------:R-:W4:Y:S01]  /*63270*/  LDL.LU R184, [R1+0x137c] ;  /* 0x00137c0001b87983 */ /* 0x000f220000300800 */
[----:B------:R-:W-:Y:S02]  /*63280*/  ISETP.LT.AND P6, PT, R188, UR67, !P4 ;  /* 0x00000043bc007c0c */ /* 0x000fe4000e7c1270 */
[----:B------:R-:W-:Y:S01]  /*63290*/  ISETP.GE.AND P2, PT, R0, UR5, PT ;  /* 0x0000000500007c0c */ /* 0x000fe2000bf46270 */
[----:B------:R1:W-:Y:S01]  /*632a0*/  @P0 STG.E desc[UR40][R2.64], R191 ;  /* 0x000000bf02000986 */ /* 0x0003e2000c101928 */
[----:B------:R-:W-:Y:S01]  /*632b0*/  ISETP.LT.AND P0, PT, R187, UR67, !P4 ;  /* 0x00000043bb007c0c */ /* 0x000fe2000e701270 */
[----:B------:R-:W-:Y:S01]  /*632c0*/  IMAD.WIDE R6, R94, 0x4, R14 ;  /* 0x000000045e067825 */ /* 0x000fe200078e020e */
[----:B------:R-:W-:Y:S01]  /*632d0*/  ISETP.LT.AND P4, PT, R185, UR67, !P4 ;  /* 0x00000043b9007c0c */ /* 0x000fe2000e781270 */
[----:B------:R-:W3:Y:S01]  /*632e0*/  LDCU UR5, c[0x0][0x39c] ;  /* 0x00007380ff0577ac */ /* 0x000ee20008000800 */
[----:B--2---:R2:W-:Y:S01]  /*632f0*/  @P3 STG.E desc[UR40][R4.64], R190 ;  /* 0x000000be04003986 */ /* 0x0045e2000c101928 */
[----:B------:R-:W-:-:S03]  /*63300*/  ISETP.LT.AND P3, PT, R189, UR67, !P2 ;  /* 0x00000043bd007c0c */ /* 0x000fc6000d761270 */
[----:B-1----:R-:W4:Y:S01]  /*63310*/  LDL.LU R191, [R1+0x28c] ;  /* 0x00028c0001bf7983 */ /* 0x002f220000300800 */
[----:B------:R-:W-:-:S03]  /*63320*/  IMAD.WIDE R2, R94, 0x4, R12 ;  /* 0x000000045e027825 */ /* 0x000fc600078e020c */
[----:B--2---:R-:W2:Y:S01]  /*63330*/  LDL.LU R190, [R1+0x26c] ;  /* 0x00026c0001be7983 */ /* 0x004ea20000300800 */
[----:B------:R-:W-:-:S03]  /*63340*/  IMAD.WIDE R4, R94, 0x4, R10 ;  /* 0x000000045e047825 */ /* 0x000fc600078e020a */
[----:B---3--:R1:W-:Y:S01]  /*63350*/  @P5 STG.E desc[UR40][R6.64], R186 ;  /* 0x000000ba06005986 */ /* 0x0083e2000c101928 */
[----:B------:R-:W-:-:S03]  /*63360*/  ISETP.LT.AND P5, PT, R188, UR67, !P2 ;  /* 0x00000043bc007c0c */ /* 0x000fc6000d7a1270 */
[----:B-1----:R-:W3:Y:S04]  /*63370*/  LDL.LU R186, [R1+0x1010] ;  /* 0x0010100001ba7983 */ /* 0x002ee80000300800 */
[----:B------:R1:W-:Y:S01]  /*63380*/  @P6 STG.E desc[UR40][R2.64], R93 ;  /* 0x0000005d02006986 */ /* 0x0003e2000c101928 */
[----:B------:R-:W-:-:S04]  /*63390*/  IMAD.WIDE R6, R194, 0x4, R12 ;  /* 0x00000004c2067825 */ /* 0x000fc800078e020c */
[----:B-1----:R-:W-:Y:S01]  /*633a0*/  IMAD.WIDE R2, R94, 0x4, R8 ;  /* 0x000000045e027825 */ /* 0x002fe200078e0208 */
[----:B------:R-:W3:Y:S04]  /*633b0*/  LDL.LU R93, [R1+0x1020] ;  /* 0x00102000015d7983 */ /* 0x000ee80000300800 */
[----:B----4-:R1:W-:Y:S02]  /*633c0*/  @P0 STG.E desc[UR40][R4.64], R95 ;  /* 0x0000005f04000986 */ /* 0x0103e4000c101928 */
[C---:B-1----:R-:W-:Y:S02]  /*633d0*/  IMAD.WIDE R4, R194.reuse, 0x4, R14 ;  /* 0x00000004c2047825 */ /* 0x042fe400078e020e */
[----:B------:R1:W-:Y:S04]  /*633e0*/  @P4 STG.E desc[UR40][R2.64], R192 ;  /* 0x000000c002004986 */ /* 0x0003e8000c101928 */
[----:B------:R4:W-:Y:S04]  /*633f0*/  @P3 STG.E desc[UR40][R4.64], R195 ;  /* 0x000000c304003986 */ /* 0x0009e8000c101928 */
[----:B-1----:R-:W3:Y:S04]  /*63400*/  LDL.LU R192, [R1+0x1380] ;  /* 0x0013800001c07983 */ /* 0x002ee80000300800 */
[----:B------:R-:W3:Y:S04]  /*63410*/  LDL.LU R95, [R1+0x1000] ;  /* 0x00100000015f7983 */ /* 0x000ee80000300800 */
[----:B----4-:R-:W4:Y:S01]  /*63420*/  LDL.LU R195, [R1+0xef0] ;  /* 0x000ef00001c37983 */ /* 0x010f220000300800 */
[----:B------:R-:W-:-:S03]  /*63430*/  IMAD.WIDE R2, R194, 0x4, R10 ;  /* 0x00000004c2027825 */ /* 0x000fc600078e020a */
[----:B------:R1:W-:Y:S01]  /*63440*/  @P5 STG.E desc[UR40][R6.64], R193 ;  /* 0x000000c106005986 */ /* 0x0003e2000c101928 */
[----:B------:R-:W-:-:S03]  /*63450*/  IMAD.WIDE R4, R194, 0x4, R8 ;  /* 0x00000004c2047825 */ /* 0x000fc600078e0208 */
[----:B-1----:R-:W4:Y:S04]  /*63460*/  LDL.LU R193, [R1+0xdf0] ;  /* 0x000df00001c17983 */ /* 0x002f280000300800 */
[----:B------:R-:W4:Y:S01]  /*63470*/  LDL.LU R194, [R1+0x9e0] ;  /* 0x0009e00001c27983 */ /* 0x000f220000300800 */
[----:B------:R-:W-:Y:S01]  /*63480*/  VIADD R0, R252, 0xb8 ;  /* 0x000000b8fc007836 */ /* 0x000fe20000000000 */
[----:B------:R-:W-:Y:S02]  /*63490*/  ISETP.LT.AND P0, PT, R187, UR67, !P2 ;  /* 0x00000043bb007c0c */ /* 0x000fe4000d701270 */
[----:B------:R-:W-:Y:S02]  /*634a0*/  ISETP.LT.AND P2, PT, R185, UR67, !P2 ;  /* 0x00000043b9007c0c */ /* 0x000fe4000d741270 */
[----:B------:R-:W-:Y:S01]  /*634b0*/  ISETP.GE.AND P6, PT, R0, UR6, PT ;  /* 0x0000000600007c0c */ /* 0x000fe2000bfc6270 */
[----:B------:R-:W-:Y:S01]  /*634c0*/  VIADD R0, R252, 0xb9 ;  /* 0x000000b9fc007836 */ /* 0x000fe20000000000 */
[----:B------:R-:W1:Y:S02]  /*634d0*/  LDCU UR6, c[0x0][0x39c] ;  /* 0x00007380ff0677ac */ /* 0x000e640008000800 */
[----:B------:R-:W-:-:S02]  /*634e0*/  ISETP.LT.AND P4, PT, R189, UR67, !P6 ;  /* 0x00000043bd007c0c */ /* 0x000fc4000f781270 */
[----:B------:R-:W-:-:S03]  /*634f0*/  ISETP.LT.AND P5, PT, R188, UR67, !P6 ;  /* 0x00000043bc007c0c */ /* 0x000fc6000f7a1270 */
[----:B------:R1:W-:Y:S01]  /*63500*/  @P0 STG.E desc[UR40][R2.64], R191 ;  /* 0x000000bf02000986 */ /* 0x0003e2000c101928 */
[----:B------:R-:W-:Y:S01]  /*63510*/  IMAD.WIDE R6, R184, 0x4, R14 ;  /* 0x00000004b8067825 */ /* 0x000fe200078e020e */
[----:B------:R-:W-:Y:S02]  /*63520*/  ISETP.LT.AND P0, PT, R187, UR67, !P6 ;  /* 0x00000043bb007c0c */ /* 0x000fe4000f701270 */
[----:B--2---:R2:W-:Y:S01]  /*63530*/  @P2 STG.E desc[UR40][R4.64], R190 ;  /* 0x000000be04002986 */ /* 0x0045e2000c101928 */
[----:B------:R-:W-:Y:S02]  /*63540*/  ISETP.LT.AND P6, PT, R185, UR67, !P6 ;  /* 0x00000043b9007c0c */ /* 0x000fe4000f7c1270 */
[----:B------:R-:W-:Y:S01]  /*63550*/  ISETP.GE.AND P3, PT, R0, UR5, PT ;  /* 0x0000000500007c0c */ /* 0x000fe2000bf66270 */
[C---:B-1----:R-:W-:Y:S01]  /*63560*/  IMAD.WIDE R2, R184.reuse, 0x4, R12 ;  /* 0x00000004b8027825 */ /* 0x042fe200078e020c */
[----:B--2---:R-:W2:Y:S03]  /*63570*/  LDL.LU R190, [R1+0x1388] ;  /* 0x0013880001be7983 */ /* 0x004ea60000300800 */
[----:B------:R-:W-:Y:S01]  /*63580*/  IMAD.WIDE R4, R184, 0x4, R10 ;  /* 0x00000004b8047825 */ /* 0x000fe200078e020a */
[----:B------:R-:W1:Y:S01]  /*63590*/  LDCU UR5, c[0x0][0x39c] ;  /* 0x00007380ff0577ac */ /* 0x000e620008000800 */
[----:B------:R-:W2:Y:S01]  /*635a0*/  LDL.LU R94, [R1+0x800] ;  /* 0x00080000015e7983 */ /* 0x000ea20000300800 */
[----:B------:R-:W-:-:S03]  /*635b0*/  ISETP.LT.AND P2, PT, R189, UR67, !P3 ;  /* 0x00000043bd007c0c */ /* 0x000fc6000df41270 */
[----:B---3--:R3:W-:Y:S01]  /*635c0*/  @P4 STG.E desc[UR40][R6.64], R186 ;  /* 0x000000ba06004986 */ /* 0x0087e2000c101928 */
[----:B------:R-:W-:-:S03]  /*635d0*/  ISETP.LT.AND P4, PT, R188, UR67, !P3 ;  /* 0x00000043bc007c0c */ /* 0x000fc6000df81270 */
        /* <DEDUP_REMOVED lines=8> */
[----:B----4-:R4:W-:Y:S01]  /*63660*/  @P6 STG.E desc[UR40][R2.64], R195 ;  /* 0x000000c302006986 */ /* 0x0109e2000c101928 */
        /* <DEDUP_REMOVED lines=17> */
[----:B------:R-:W4:Y:S02]  /*63780*/  LDL.LU R192, [R1+0x1394] ;  /* 0x0013940001c07983 */ /* 0x000f240000300800 */
[----:B--2---:R-:W-:-:S02]  /*63790*/  IMAD.WIDE R6, R190, 0x4, R14 ;  /* 0x00000004be067825 */ /* 0x004fc400078e020e */
[----:B------:R2:W-:Y:S01]  /*637a0*/  @P0 STG.E desc[UR40][R2.64], R94 ;  /* 0x0000005e02000986 */ /* 0x0005e2000c101928 */
[----:B------:R-:W-:Y:S02]  /*637b0*/  ISETP.LT.AND P0, PT, R187, UR67, !P5 ;  /* 0x00000043bb007c0c */ /* 0x000fe4000ef01270 */
[----:B------:R-:W-:Y:S02]  /*637c0*/  ISETP.LT.AND P5, PT, R185, UR67, !P5 ;  /* 0x00000043b9007c0c */ /* 0x000fe4000efa1270 */
[----:B------:R-:W-:Y:S01]  /*637d0*/  ISETP.GE.AND P2, PT, R0, UR5, PT ;  /* 0x0000000500007c0c */ /* 0x000fe2000bf46270 */
[----:B------:R1:W-:Y:S04]  /*637e0*/  @P3 STG.E desc[UR40][R4.64], R191 ;  /* 0x000000bf04003986 */ /* 0x0003e8000c101928 */
[----:B--2---:R-:W2:Y:S01]  /*637f0*/  LDL.LU R94, [R1+0x804] ;  /* 0x00080400015e7983 */ /* 0x004ea20000300800 */
[----:B------:R-:W-:Y:S01]  /*63800*/  IMAD.WIDE R2, R190, 0x4, R12 ;  /* 0x00000004be027825 */ /* 0x000fe200078e020c */
[----:B------:R-:W-:Y:S01]  /*63810*/  ISETP.LT.AND P3, PT, R188, UR67, !P2 ;  /* 0x00000043bc007c0c */ /* 0x000fe2000d761270 */
[----:B------:R-:W3:Y:S02]  /*63820*/  LDCU UR5, c[0x0][0x39c] ;  /* 0x00007380ff0577ac */ /* 0x000ee40008000800 */
[----:B---3--:R3:W-:Y:S01]  /*63830*/  @P6 STG.E desc[UR40][R6.64], R186 ;  /* 0x000000ba06006986 */ /* 0x0087e2000c101928 */
[----:B------:R-:W-:-:S03]  /*63840*/  ISETP.LT.AND P6, PT, R189, UR67, !P2 ;  /* 0x00000043bd007c0c */ /* 0x000fc6000d7c1270 */
[----:B-1----:R-:W2:Y:S01]  /*63850*/  LDL.LU R191, [R1+0x524] ;  /* 0x0005240001bf7983 */ /* 0x002ea20000300800 */
[----:B------:R-:W-:-:S03]  /*63860*/  IMAD.WIDE R4, R190, 0x4, R10 ;  /* 0x00000004be047825 */ /* 0x000fc600078e020a */
[----:B---3--:R-:W3:Y:S04]  /*63870*/  LDL.LU R186, [R1+0x1018] ;  /* 0x0010180001ba7983 */ /* 0x008ee80000300800 */
        /* <DEDUP_REMOVED lines=27> */
[----:B--2---:R2:W-:Y:S01]  /*63a30*/  @P0 STG.E desc[UR40][R2.64], R94 ;  /* 0x0000005e02000986 */ /* 0x0045e2000c101928 */
[----:B------:R-:W-:Y:S01]  /*63a40*/  ISETP.LT.AND P0, PT, R187, UR67, !P4 ;  /* 0x00000043bb007c0c */ /* 0x000fe2000e701270 */
[----:B------:R-:W-:Y:S01]  /*63a50*/  VIADD R0, R252, 0xbe ;  /* 0x000000befc007836 */ /* 0x000fe20000000000 */
[----:B------:R-:W-:Y:S01]  /*63a60*/  ISETP.LT.AND P4, PT, R185, UR67, !P4 ;  /* 0x00000043b9007c0c */ /* 0x000fe2000e781270 */
[----:B------:R-:W1:Y:S02]  /*63a70*/  LDCU UR5, c[0x0][0x39c] ;  /* 0x00007380ff0577ac */ /* 0x000e640008000800 */
[----:B------:R3:W-:Y:S01]  /*63a80*/  @P2 STG.E desc[UR40][R4.64], R191 ;  /* 0x000000bf04002986 */ /* 0x0007e2000c101928 */
[----:B------:R-:W-:-:S03]  /*63a90*/  ISETP.LT.AND P2, PT, R189, UR67, !P3 ;  /* 0x00000043bd007c0c */ /* 0x000fc6000df41270 */
[----:B--2---:R-:W2:Y:S01]  /*63aa0*/  LDL.LU R94, [R1+0x808] ;  /* 0x00080800015e7983 */ /* 0x004ea20000300800 */
[----:B------:R-:W-:-:S03]  /*63ab0*/  IMAD.WIDE R2, R192, 0x4, R12 ;  /* 0x00000004c0027825 */ /* 0x000fc600078e020c */
[----:B---3--:R3:W-:Y:S01]  /*63ac0*/  @P5 STG.E desc[UR40][R6.64], R186 ;  /* 0x000000ba06005986 */ /* 0x0087e2000c101928 */
[----:B------:R-:W-:-:S03]  /*63ad0*/  ISETP.LT.AND P5, PT, R188, UR67, !P3 ;  /* 0x00000043bc007c0c */ /* 0x000fc6000dfa1270 */
[----:B------:R-:W2:Y:S01]  /*63ae0*/  LDL.LU R191, [R1+0x528] ;  /* 0x0005280001bf7983 */ /* 0x000ea20000300800 */
[----:B------:R-:W-:-:S03]  /*63af0*/  IMAD.WIDE R4, R192, 0x4, R10 ;  /* 0x00000004c0047825 */ /* 0x000fc600078e020a */
[----:B---3--:R-:W3:Y:S01]  /*63b00*/  LDL.LU R186, [R1+0x101c] ;  /* 0x00101c0001ba7983 */ /* 0x008ee20000300800 */
        /* <DEDUP_REMOVED lines=14> */
[----:B------:R-:W-:-:S02]  /*63bf0*/  ISETP.GE.AND P6, PT, R0, UR6, PT ;  /* 0x0000000600007c0c */ /* 0x000fc4000bfc6270 */
[----:B------:R-:W-:Y:S01]  /*63c00*/  ISETP.LT.AND P0, PT, R187, UR67, !P3 ;  /* 0x00000043bb007c0c */ /* 0x000fe2000df01270 */
[C---:B------:R-:W-:Y:S01]  /*63c10*/  IMAD.WIDE R2, R190.reuse, 0x4, R10 ;  /* 0x00000004be027825 */ /* 0x040fe200078e020a */
[----:B------:R-:W-:Y:S01]  /*63c20*/  ISETP.LT.AND P3, PT, R185, UR67, !P3 ;  /* 0x00000043b9007c0c */ /* 0x000fe2000df61270 */
[----:B------:R-:W1:Y:S01]  /*63c30*/  LDCU UR6, c[0x0][0x39c] ;  /* 0x00007380ff0677ac */ /* 0x000e620008000800 */
[----:B------:R-:W-:Y:S01]  /*63c40*/  ISETP.LT.AND P4, PT, R189, UR67, !P6 ;  /* 0x00000043bd007c0c */ /* 0x000fe2000f781270 */
[----:B------:R-:W-:Y:S01]  /*63c50*/  IMAD.WIDE R4, R190, 0x4, R8 ;  /* 0x00000004be047825 */ /* 0x000fe200078e0208 */
[----:B------:R-:W-:Y:S01]  /*63c60*/  ISETP.LT.AND P5, PT, R188, UR67, !P6 ;  /* 0x00000043bc007c0c */ /* 0x000fe2000f7a1270 */
[----:B------:R-:W4:Y:S02]  /*63c70*/  LDL.LU R190, [R1+0x13d0] ;  /* 0x0013d00001be7983 */ /* 0x000f240000300800 */
[----:B------:R-:W-:Y:S02]  /*63c80*/  VIADD R0, R252, 0xbf ;  /* 0x000000bffc007836 */ /* 0x000fe40000000000 */
[----:B------:R-:W-:-:S02]  /*63c90*/  IMAD.WIDE R6, R95, 0x4, R14 ;  /* 0x000000045f067825 */ /* 0x000fc400078e020e */
[----:B--2---:R2:W-:Y:S01]  /*63ca0*/  @P0 STG.E desc[UR40][R2.64], R94 ;  /* 0x0000005e02000986 */ /* 0x0045e2000c101928 */
[----:B------:R-:W-:Y:S02]  /*63cb0*/  ISETP.LT.AND P0, PT, R187, UR67, !P6 ;  /* 0x00000043bb007c0c */ /* 0x000fe4000f701270 */
[----:B------:R-:W-:Y:S01]  /*63cc0*/  ISETP.GE.AND P2, PT, R0, UR5, PT ;  /* 0x0000000500007c0c */ /* 0x000fe2000bf46270 */
[----:B------:R1:W-:Y:S01]  /*63cd0*/  @P3 STG.E desc[UR40][R4.64], R191 ;  /* 0x000000bf04003986 */ /* 0x0003e2000c101928 */
[----:B------:R-:W-:-:S03]  /*63ce0*/  ISETP.LT.AND P6, PT, R185, UR67, !P6 ;  /* 0x00000043b9007c0c */ /* 0x000fc6000f7c1270 */
[----:B--2---:R-:W2:Y:S01]  /*63cf0*/  LDL.LU R94, [R1+0x80c] ;  /* 0x00080c00015e7983 */ /* 0x004ea20000300800 */
[----:B------:R-:W-:Y:S01]  /*63d00*/  IMAD.WIDE R2, R95, 0x4, R12 ;  /* 0x000000045f027825 */ /* 0x000fe200078e020c */
[----:B------:R-:W2:Y:S02]  /*63d10*/  LDCU UR5, c[0x0][0x39c] ;  /* 0x00007380ff0577ac */ /* 0x000ea40008000800 */
[----:B---3--:R3:W-:Y:S01]  /*63d20*/  @P4 STG.E desc[UR40][R6.64], R186 ;  /* 0x000000ba06004986 */ /* 0x0087e2000c101928 */
[----:B------:R-:W-:Y:S01]  /*63d30*/  ISETP.LT.AND P3, PT, R189, UR67, !P2 ;  /* 0x00000043bd007c0c */ /* 0x000fe2000d761270 */
[----:B-1----:R-:W-:Y:S01]  /*63d40*/  IMAD.WIDE R4, R95, 0x4, R10 ;  /* 0x000000045f047825 */ /* 0x002fe200078e020a */
[----:B------:R-:W-:Y:S01]  /*63d50*/  ISETP.LT.AND P4, PT, R188, UR67, !P2 ;  /* 0x00000043bc007c0c */ /* 0x000fe2000d781270 */
[----:B---3--:R-:W3:Y:S04]  /*63d60*/  LDL.LU R186, [R1+0x52c] ;  /* 0x00052c0001ba7983 */ /* 0x008ee80000300800 */
[----:B------:R-:W3:Y:S04]  /*63d70*/  LDL.LU R191, [R1+0xee0] ;  /* 0x000ee00001bf7983 */ /* 0x000ee80000300800 */
[----:B------:R1:W-:Y:S01]  /*63d80*/  @P5 STG.E desc[UR40][R2.64], R93 ;  /* 0x0000005d02005986 */ /* 0x0003e2000c101928 */
[----:B------:R-:W-:-:S04]  /*63d90*/  IMAD.WIDE R6, R192, 0x4, R12 ;  /* 0x00000004c0067825 */ /* 0x000fc800078e020c */
[----:B-1----:R-:W-:Y:S02]  /*63da0*/  IMAD.WIDE R2, R95, 0x4, R8 ;  /* 0x000000045f027825 */ /* 0x002fe400078e0208 */
[----:B------:R-:W3:Y:S04]  /*63db0*/  LDL.LU R95, [R1+0xde0] ;  /* 0x000de000015f7983 */ /* 0x000ee80000300800 */
[----:B----4-:R1:W-:Y:S02]  /*63dc0*/  @P0 STG.E desc[UR40][R4.64], R195 ;  /* 0x000000c304000986 */ /* 0x0103e4000c101928 */
[C---:B-1----:R-:W-:Y:S02]  /*63dd0*/  IMAD.WIDE R4, R192.reuse, 0x4, R14 ;  /* 0x00000004c0047825 */ /* 0x042fe400078e020e */
[----:B------:R-:W4:Y:S04]  /*63de0*/  LDL.LU R195, [R1+0xbe0] ;  /* 0x000be00001c37983 */ /* 0x000f280000300800 */
[----:B------:R1:W-:Y:S04]  /*63df0*/  @P6 STG.E desc[UR40][R2.64], R184 ;  /* 0x000000b802006986 */ /* 0x0003e8000c101928 */
[----:B------:R1:W-:Y:S04]  /*63e00*/  @P3 STG.E desc[UR40][R4.64], R193 ;  /* 0x000000c104003986 */ /* 0x0003e8000c101928 */
[----:B------:R1:W-:Y:S04]  /*63e10*/  @P4 STG.E desc[UR40][R6.64], R194 ;  /* 0x000000c206004986 */ /* 0x0003e8000c101928 */
[----:B-1----:R-:W4:Y:S01]  /*63e20*/  LDL.LU R184, [R1+0x13bc] ;  /* 0x0013bc0001b87983 */ /* 0x002f220000300800 */
[----:B------:R-:W-:-:S03]  /*63e30*/  IMAD.WIDE R2, R192, 0x4, R10 ;  /* 0x00000004c0027825 */ /* 0x000fc600078e020a */
[----:B------:R-:W4:Y:S01]  /*63e40*/  LDL.LU R193, [R1+0xe0] ;  /* 0x0000e00001c17983 */ /* 0x000f220000300800 */
[----:B------:R-:W-:-:S03]  /*63e50*/  IMAD.WIDE R4, R192, 0x4, R8 ;  /* 0x00000004c0047825 */ /* 0x000fc600078e0208 */
[----:B------:R-:W4:Y:S04]  /*63e60*/  LDL.LU R194, [R1+0x60] ;  /* 0x0000600001c27983 */ /* 0x000f280000300800 */
        /* <DEDUP_REMOVED lines=8> */
[----:B------:R-:W-:Y:S01]  /*63ef0*/  ISETP.LT.AND P4, PT, R188, UR67, !P5 ;  /* 0x00000043bc007c0c */ /* 0x000fe2000ef81270 */
[----:B------:R-:W-:Y:S02]  /*63f00*/  IMAD.WIDE R6, R190, 0x4, R14 ;  /* 0x00000004be067825 */ /* 0x000fe400078e020e */
[----:B--2---:R2:W-:Y:S01]  /*63f10*/  @P0 STG.E desc[UR40][R2.64], R94 ;  /* 0x0000005e02000986 */ /* 0x0045e2000c101928 */
[----:B------:R-:W-:Y:S02]  /*63f20*/  ISETP.LT.AND P0, PT, R187, UR67, !P5 ;  /* 0x00000043bb007c0c */ /* 0x000fe4000ef01270 */
[----:B------:R-:W-:Y:S02]  /*63f30*/  ISETP.GE.AND P3, PT, R0, UR5, PT ;  /* 0x0000000500007c0c */ /* 0x000fe4000bf66270 */
[----:B------:R-:W-:Y:S01]  /*63f40*/  ISETP.LT.AND P5, PT, R185, UR67, !P5 ;  /* 0x00000043b9007c0c */ /* 0x000fe2000efa1270 */
[----:B---3--:R3:W-:Y:S01]  /*63f50*/  @P2 STG.E desc[UR40][R4.64], R186 ;  /* 0x000000ba04002986 */ /* 0x0087e2000c101928 */
[----:B--2---:R-:W-:Y:S01]  /*63f60*/  IMAD.WIDE R2, R190, 0x4, R12 ;  /* 0x00000004be027825 */ /* 0x004fe200078e020c */
[----:B------:R-:W-:Y:S01]  /*63f70*/  ISETP.LT.AND P2, PT, R188, UR67, !P3 ;  /* 0x00000043bc007c0c */ /* 0x000fe2000df41270 */
[----:B------:R-:W2:Y:S01]  /*63f80*/  LDCU UR5, c[0x0][0x39c] ;  /* 0x00007380ff0577ac */ /* 0x000ea20008000800 */
[----:B------:R1:W-:Y:S01]  /*63f90*/  @P6 STG.E desc[UR40][R6.64], R191 ;  /* 0x000000bf06006986 */ /* 0x0003e2000c101928 */
[----:B------:R-:W-:-:S03]  /*63fa0*/  ISETP.LT.AND P6, PT, R189, UR67, !P3 ;  /* 0x00000043bd007c0c */ /* 0x000fc6000dfc1270 */
[----:B---3--:R-:W3:Y:S01]  /*63fb0*/  LDL.LU R186, [R1+0x13ac] ;  /* 0x0013ac0001ba7983 */ /* 0x008ee20000300800 */
[----:B------:R-:W-:-:S03]  /*63fc0*/  IMAD.WIDE R4, R190, 0x4, R10 ;  /* 0x00000004be047825 */ /* 0x000fc600078e020a */
[----:B-1----:R-:W3:Y:S04]  /*63fd0*/  LDL.LU R191, [R1+0xee4] ;  /* 0x000ee40001bf7983 */ /* 0x002ee80000300800 */
[----:B------:R1:W-:Y:S02]  /*63fe0*/  @P4 STG.E desc[UR40][R2.64], R95 ;  /* 0x0000005f02004986 */ /* 0x0003e4000c101928 */
[----:B-1----:R-:W-:Y:S02]  /*63ff0*/  IMAD.WIDE R2, R190, 0x4, R8 ;  /* 0x00000004be027825 */ /* 0x002fe400078e0208 */
[----:B------:R-:W3:Y:S04]  /*64000*/  LDL.LU R190, [R1+0x139c] ;  /* 0x00139c0001be7983 */ /* 0x000ee80000300800 */
[----:B------:R-:W3:Y:S04]  /*64010*/  LDL.LU R95, [R1+0xde4] ;  /* 0x000de400015f7983 */ /* 0x000ee80000300800 */
[----:B----4-:R1:W-:Y:S04]  /*64020*/  @P0 STG.E desc[UR40][R4.64], R195 ;  /* 0x000000c304000986 */ /* 0x0103e8000c101928 */
[----:B-1----:R-:W4:Y:S01]  /*64030*/  LDL.LU R195, [R1+0xbe4] ;  /* 0x000be40001c37983 */ /* 0x002f220000300800 */
[----:B------:R-:W-:-:S04]  /*64040*/  IMAD.WIDE R4, R184, 0x4, R14 ;  /* 0x00000004b8047825 */ /* 0x000fc800078e020e */
[----:B------:R-:W-:Y:S01]  /*64050*/  IMAD.WIDE R6, R184, 0x4, R12 ;  /* 0x00000004b8067825 */ /* 0x000fe200078e020c */
[----:B------:R1:W-:Y:S04]  /*64060*/  @P5 STG.E desc[UR40][R2.64], R193 ;  /* 0x000000c102005986 */ /* 0x0003e8000c101928 */
[----:B------:R2:W-:Y:S04]  /*64070*/  @P6 STG.E desc[UR40][R4.64], R194 ;  /* 0x000000c204006986 */ /* 0x0005e8000c101928 */
[----:B------:R2:W-:Y:S04]  /*64080*/  @P2 STG.E desc[UR40][R6.64], R192 ;  /* 0x000000c006002986 */ /* 0x0005e8000c101928 */
[----:B-1----:R-:W4:Y:S04]  /*64090*/  LDL.LU R193, [R1+0xe4] ;  /* 0x0000e40001c17983 */ /* 0x002f280000300800 */
[----:B--2---:R-:W2:Y:S04]  /*640a0*/  LDL.LU R194, [R1+0x64] ;  /* 0x0000640001c27983 */ /* 0x004ea80000300800 */
[----:B------:R-:W2:Y:S01]  /*640b0*/  LDL.LU R192, [R1+0x14] ;  /* 0x0000140001c07983 */ /* 0x000ea20000300800 */
        /* <DEDUP_REMOVED lines=9> */
[----:B------:R1:W-:Y:S01]  /*64150*/  @P0 STG.E desc[UR40][R2.64], R248 ;  /* 0x000000f802000986 */ /* 0x0003e2000c101928 */
[----:B------:R-:W-:Y:S01]  /*64160*/  IMAD.WIDE R4, R184, 0x4, R8 ;  /* 0x00000004b8047825 */ /* 0x000fe200078e0208 */
[----:B------:R-:W-:-:S02]  /*64170*/  ISETP.LT.AND P0, PT, R187, UR67, !P4 ;  /* 0x00000043bb007c0c */ /* 0x000fc4000e701270 */
[----:B------:R-:W-:Y:S01]  /*64180*/  ISETP.GE.AND P2, PT, R0, UR5, PT ;  /* 0x0000000500007c0c */ /* 0x000fe2000bf46270 */
[----:B------:R-:W2:Y:S01]  /*64190*/  LDL.LU R184, [R1+0x1390] ;  /* 0x0013900001b87983 */ /* 0x000ea20000300800 */
[----:B------:R-:W-:Y:S01]  /*641a0*/  ISETP.LT.AND P4, PT, R185, UR67, !P4 ;  /* 0x00000043b9007c0c */ /* 0x000fe2000e781270 */
[C---:B---3--:R-:W-:Y:S02]  /*641b0*/  IMAD.WIDE R6, R186.reuse, 0x4, R14 ;  /* 0x00000004ba067825 */ /* 0x048fe400078e020e */
[----:B------:R3:W-:Y:S01]  /*641c0*/  @P3 STG.E desc[UR40][R4.64], R240 ;  /* 0x000000f004003986 */ /* 0x0007e2000c101928 */
[----:B------:R-:W-:Y:S01]  /*641d0*/  ISETP.LT.AND P3, PT, R189, UR67, !P2 ;  /* 0x00000043bd007c0c */ /* 0x000fe2000d761270 */
[----:B------:R-:W2:Y:S01]  /*641e0*/  LDCU UR5, c[0x0][0x39c] ;  /* 0x00007380ff0577ac */ /* 0x000ea20008000800 */
[----:B-1----:R-:W-:Y:S01]  /*641f0*/  IMAD.WIDE R2, R186, 0x4, R12 ;  /* 0x00000004ba027825 */ /* 0x002fe200078e020c */
[----:B------:R1:W-:Y:S01]  /*64200*/  @P5 STG.E desc[UR40][R6.64], R191 ;  /* 0x000000bf06005986 */ /* 0x0003e2000c101928 */
[----:B------:R-:W-:-:S02]  /*64210*/  ISETP.LT.AND P5, PT, R188, UR67, !P2 ;  /* 0x00000043bc007c0c */ /* 0x000fc4000d7a1270 */
[----:B---3--:R-:W-:Y:S01]  /*64220*/  IMAD.WIDE R4, R186, 0x4, R10 ;  /* 0x00000004ba047825 */ /* 0x008fe200078e020a */
[----:B-1----:R-:W3:Y:S03]  /*64230*/  LDL.LU R191, [R1+0xee8] ;  /* 0x000ee80001bf7983 */ /* 0x002ee60000300800 */
[----:B------:R-:W-:Y:S01]  /*64240*/  IMAD.WIDE R6, R190, 0x4, R12 ;  /* 0x00000004be067825 */ /* 0x000fe200078e020c */
[----:B------:R1:W-:Y:S03]  /*64250*/  @P6 STG.E desc[UR40][R2.64], R95 ;  /* 0x0000005f02006986 */ /* 0x0003e6000c101928 */
[----:B-1----:R-:W-:Y:S02]  /*64260*/  IMAD.WIDE R2, R186, 0x4, R8 ;  /* 0x00000004ba027825 */ /* 0x002fe400078e0208 */
[----:B------:R-:W3:Y:S04]  /*64270*/  LDL.LU R186, [R1+0x1398] ;  /* 0x0013980001ba7983 */ /* 0x000ee80000300800 */
[----:B------:R-:W3:Y:S04]  /*64280*/  LDL.LU R95, [R1+0xde8] ;  /* 0x000de800015f7983 */ /* 0x000ee80000300800 */
[----:B----4-:R1:W-:Y:S02]  /*64290*/  @P0 STG.E desc[UR40][R4.64], R195 ;  /* 0x000000c304000986 */ /* 0x0103e4000c101928 */
[----:B-1----:R-:W-:-:S02]  /*642a0*/  IMAD.WIDE R4, R190, 0x4, R14 ;  /* 0x00000004be047825 */ /* 0x002fc400078e020e */
[----:B------:R-:W4:Y:S04]  /*642b0*/  LDL.LU R195, [R1+0xbe8] ;  /* 0x000be80001c37983 */ /* 0x000f280000300800 */
[----:B------:R1:W-:Y:S04]  /*642c0*/  @P4 STG.E desc[UR40][R2.64], R193 ;  /* 0x000000c102004986 */ /* 0x0003e8000c101928 */
[----:B--2---:R2:W-:Y:S04]  /*642d0*/  @P3 STG.E desc[UR40][R4.64], R194 ;  /* 0x000000c204003986 */ /* 0x0045e8000c101928 */
[----:B------:R2:W-:Y:S01]  /*642e0*/  @P5 STG.E desc[UR40][R6.64], R192 ;  /* 0x000000c006005986 */ /* 0x0005e2000c101928 */
[----:B-1----:R-:W-:-:S03]  /*642f0*/  IMAD.WIDE R2, R190, 0x4, R10 ;  /* 0x00000004be027825 */ /* 0x002fc600078e020a */
[----:B--2---:R-:W2:Y:S01]  /*64300*/  LDL.LU R194, [R1+0xe8] ;  /* 0x0000e80001c27983 */ /* 0x004ea20000300800 */
[----:B------:R-:W-:-:S03]  /*64310*/  IMAD.WIDE R4, R190, 0x4, R8 ;  /* 0x00000004be047825 */ /* 0x000fc600078e0208 */
[----:B------:R-:W2:Y:S04]  /*64320*/  LDL.LU R192, [R1+0x68] ;  /* 0x0000680001c07983 */ /* 0x000ea80000300800 */
[----:B------:R-:W2:Y:S01]  /*64330*/  LDL.LU R190, [R1+0x18] ;  /* 0x0000180001be7983 */ /* 0x000ea20000300800 */
[----:B------:R-:W-:Y:S01]  /*64340*/  VIADD R0, R252, 0xc4 ;  /* 0x000000c4fc007836 */ /* 0x000fe20000000000 */
[----:B------:R-:W-:Y:S01]  /*64350*/  ISETP.LT.AND P0, PT, R187, UR67, !P2 ;  /* 0x00000043bb007c0c */ /* 0x000fe2000d701270 */
[----:B------:R-:W-:Y:S01]  /*64360*/  IMAD.WIDE R6, R184, 0x4, R14 ;  /* 0x00000004b8067825 */ /* 0x000fe200078e020e */
[----:B------:R-:W2:Y:S02]  /*64370*/  LDL.LU R193, [R1+0x13a8] ;  /* 0x0013a80001c17983 */ /* 0x000ea40000300800 */
[----:B------:R-:W-:Y:S01]  /*64380*/  ISETP.GE.AND P6, PT, R0, UR6, PT ;  /* 0x0000000600007c0c */ /* 0x000fe2000bfc6270 */
[----:B------:R-:W1:Y:S01]  /*64390*/  LDCU UR6, c[0x0][0x39c] ;  /* 0x00007380ff0677ac */ /* 0x000e620008000800 */
[----:B------:R-:W-:-:S02]  /*643a0*/  ISETP.LT.AND P2, PT, R185, UR67, !P2 ;  /* 0x00000043b9007c0c */ /* 0x000fc4000d741270 */
[----:B------:R-:W-:Y:S01]  /*643b0*/  ISETP.LT.AND P4, PT, R189, UR67, !P6 ;  /* 0x00000043bd007c0c */ /* 0x000fe2000f781270 */
[----:B------:R-:W-:Y:S01]  /*643c0*/  VIADD R0, R252, 0xc5 ;  /* 0x000000c5fc007836 */ /* 0x000fe20000000000 */
[----:B------:R-:W-:-:S03]  /*643d0*/  ISETP.LT.AND P5, PT, R188, UR67, !P6 ;  /* 0x00000043bc007c0c */ /* 0x000fc6000f7a1270 */
[----:B------:R1:W-:Y:S01]  /*643e0*/  @P0 STG.E desc[UR40][R2.64], R249 ;  /* 0x000000f902000986 */ /* 0x0003e2000c101928 */
[----:B------:R-:W-:Y:S02]  /*643f0*/  ISETP.LT.AND P0, PT, R187, UR67, !P6 ;  /* 0x00000043bb007c0c */ /* 0x000fe4000f701270 */
[----:B------:R-:W-:Y:S02]  /*64400*/  ISETP.GE.AND P3, PT, R0, UR5, PT ;  /* 0x0000000500007c0c */ /* 0x000fe4000bf66270 */
[----:B------:R-:W-:Y:S01]  /*64410*/  ISETP.LT.AND P6, PT, R185, UR67, !P6 ;  /* 0x00000043b9007c0c */ /* 0x000fe2000f7c1270 */
[----:B------:R3:W-:Y:S01]  /*64420*/  @P2 STG.E desc[UR40][R4.64], R241 ;  /* 0x000000f104002986 */ /* 0x0007e2000c101928 */
[----:B------:R-:W-:Y:S01]  /*64430*/  ISETP.LT.AND P2, PT, R189, UR67, !P3 ;  /* 0x00000043bd007c0c */ /* 0x000fe2000df41270 */
[----:B-1----:R-:W-:Y:S02]  /*64440*/  IMAD.WIDE R2, R184, 0x4, R12 ;  /* 0x00000004b8027825 */ /* 0x002fe400078e020c */
[----:B---3--:R1:W-:Y:S01]  /*64450*/  @P4 STG.E desc[UR40][R6.64], R191 ;  /* 0x000000bf06004986 */ /* 0x0083e2000c101928 */
[----:B------:R-:W-:Y:S01]  /*64460*/  ISETP.LT.AND P4, PT, R188, UR67, !P3 ;  /* 0x00000043bc007c0c */ /* 0x000fe2000df81270 */
[----:B------:R-:W3:Y:S01]  /*64470*/  LDCU UR5, c[0x0][0x39c] ;  /* 0x00007380ff0577ac */ /* 0x000ee20008000800 */
[----:B------:R-:W-:Y:S01]  /*64480*/  IMAD.WIDE R4, R184, 0x4, R10 ;  /* 0x00000004b8047825 */ /* 0x000fe200078e020a */
[----:B-1----:R-:W3:Y:S03]  /*64490*/  LDL.LU R191, [R1+0xeec] ;  /* 0x000eec0001bf7983 */ /* 0x002ee60000300800 */
[----:B------:R-:W-:Y:S01]  /*644a0*/  IMAD.WIDE R6, R186, 0x4, R12 ;  /* 0x00000004ba067825 */ /* 0x000fe200078e020c */
[----:B------:R1:W-:Y:S03]  /*644b0*/  @P5 STG.E desc[UR40][R2.64], R95 ;  /* 0x0000005f02005986 */ /* 0x0003e6000c101928 */
[----:B-1----:R-:W-:-:S02]  /*644c0*/  IMAD.WIDE R2, R184, 0x4, R8 ;  /* 0x00000004b8027825 */ /* 0x002fc400078e0208 */
[----:B------:R-:W3:Y:S04]  /*644d0*/  LDL.LU R184, [R1+0x13b8] ;  /* 0x0013b80001b87983 */ /* 0x000ee80000300800 */
[----:B----4-:R1:W-:Y:S02]  /*644e0*/  @P0 STG.E desc[UR40][R4.64], R195 ;  /* 0x000000c304000986 */ /* 0x0103e4000c101928 */
[----:B-1----:R-:W-:Y:S02]  /*644f0*/  IMAD.WIDE R4, R186, 0x4, R14 ;  /* 0x00000004ba047825 */ /* 0x002fe400078e020e */
[----:B------:R-:W4:Y:S04]  /*64500*/  LDL.LU R195, [R1+0xdec] ;  /* 0x000dec0001c37983 */ /* 0x000f280000300800 */
[----:B--2---:R1:W-:Y:S04]  /*64510*/  @P6 STG.E desc[UR40][R2.64], R194 ;  /* 0x000000c202006986 */ /* 0x0043e8000c101928 */
[----:B------:R-:W-:Y:S04]  /*64520*/  @P2 STG.E desc[UR40][R4.64], R192 ;  /* 0x000000c004002986 */ /* 0x000fe8000c101928 */
        /* <DEDUP_REMOVED lines=12> */
[----:B------:R-:W-:Y:S02]  /*645f0*/  IMAD.WIDE R4, R186, 0x4, R8 ;  /* 0x00000004ba047825 */ /* 0x000fe400078e0208 */
[----:B------:R-:W2:Y:S02]  /*64600*/  LDL.LU R186, [R1+0x1c] ;  /* 0x00001c0001ba7983 */ /* 0x000ea40000300800 */
[----:B------:R-:W-:-:S02]  /*64610*/  IMAD.WIDE R6, R193, 0x4, R14 ;  /* 0x00000004c1067825 */ /* 0x000fc400078e020e */
[----:B------:R-:W-:Y:S02]  /*64620*/  @P0 STG.E desc[UR40][R2.64], R250 ;  /* 0x000000fa02000986 */ /* 0x000fe4000c101928 */
[----:B------:R-:W-:Y:S01]  /*64630*/  VIADD R0, R252, 0xc7 ;  /* 0x000000c7fc007836 */ /* 0x000fe20000000000 */
[----:B------:R-:W-:Y:S01]  /*64640*/  ISETP.LT.AND P0, PT, R187, UR67, !P5 ;  /* 0x00000043bb007c0c */ /* 0x000fe2000ef01270 */
[----:B------:R1:W-:Y:S01]  /*64650*/  @P3 STG.E desc[UR40][R4.64], R242 ;  /* 0x000000f204003986 */ /* 0x0003e2000c101928 */
[----:B------:R-:W-:Y:S02]  /*64660*/  ISETP.LT.AND P5, PT, R185, UR67, !P5 ;  /* 0x00000043b9007c0c */ /* 0x000fe4000efa1270 */
[----:B---3--:R-:W-:Y:S01]  /*64670*/  ISETP.GE.AND P2, PT, R0, UR5, PT ;  /* 0x0000000500007c0c */ /* 0x008fe2000bf46270 */
[----:B------:R3:W-:Y:S04]  /*64680*/  @P6 STG.E desc[UR40][R6.64], R191 ;  /* 0x000000bf06006986 */ /* 0x0007e8000c101928 */
[----:B------:R-:W2:Y:S01]  /*64690*/  LDL.LU R95, [R1+0x1030] ;  /* 0x00103000015f7983 */ /* 0x000ea20000300800 */
[----:B------:R-:W-:Y:S01]  /*646a0*/  ISETP.LT.AND P6, PT, R189, UR67, !P2 ;  /* 0x00000043bd007c0c */ /* 0x000fe2000d7c1270 */
[C---:B-1----:R-:W-:Y:S01]  /*646b0*/  IMAD.WIDE R4, R193.reuse, 0x4, R12 ;  /* 0x00000004c1047825 */ /* 0x042fe200078e020c */
[----:B------:R-:W1:Y:S01]  /*646c0*/  LDCU UR5, c[0x0][0x39c] ;  /* 0x00007380ff0577ac */ /* 0x000e620008000800 */
[----:B---3--:R-:W3:Y:S02]  /*646d0*/  LDL.LU R191, [R1+0x13cc] ;  /* 0x0013cc0001bf7983 */ /* 0x008ee40000300800 */
[----:B------:R-:W-:-:S04]  /*646e0*/  IMAD.WIDE R2, R193, 0x4, R10 ;  /* 0x00000004c1027825 */ /* 0x000fc800078e020a */
[C---:B------:R-:W-:Y:S01]  /*646f0*/  IMAD.WIDE R6, R184.reuse, 0x4, R12 ;  /* 0x00000004b8067825 */ /* 0x040fe200078e020c */
[----:B----4-:R4:W-:Y:S03]  /*64700*/  @P4 STG.E desc[UR40][R4.64], R195 ;  /* 0x000000c304004986 */ /* 0x0109e6000c101928 */
[----:B----4-:R-:W-:Y:S01]  /*64710*/  IMAD.WIDE R4, R193, 0x4, R8 ;  /* 0x00000004c1047825 */ /* 0x010fe200078e0208 */
[----:B------:R-:W4:Y:S04]  /*64720*/  LDL.LU R195, [R1+0xc30] ;  /* 0x000c300001c37983 */ /* 0x000f280000300800 */
[----:B------:R-:W4:Y:S04]  /*64730*/  LDL.LU R193, [R1+0xaf0] ;  /* 0x000af00001c17983 */ /* 0x000f280000300800 */
[----:B------:R1:W-:Y:S04]  /*64740*/  @P0 STG.E desc[UR40][R2.64], R194 ;  /* 0x000000c202000986 */ /* 0x0003e8000c101928 */
[----:B--2---:R2:W-:Y:S01]  /*64750*/  @P5 STG.E desc[UR40][R4.64], R190 ;  /* 0x000000be04005986 */ /* 0x0045e2000c101928 */
[----:B-1----:R-:W-:-:S03]  /*64760*/  IMAD.WIDE R2, R184, 0x4, R14 ;  /* 0x00000004b8027825 */ /* 0x002fc600078e020e */
[----:B--2---:R-:W2:Y:S01]  /*64770*/  LDL.LU R190, [R1+0x13d8] ;  /* 0x0013d80001be7983 */ /* 0x004ea20000300800 */
[----:B------:R-:W-:-:S03]  /*64780*/  IMAD.WIDE R4, R184, 0x4, R8 ;  /* 0x00000004b8047825 */ /* 0x000fc600078e0208 */
[----:B------:R1:W-:Y:S04]  /*64790*/  @P6 STG.E desc[UR40][R2.64], R192 ;  /* 0x000000c002006986 */ /* 0x0003e8000c101928 */
[----:B------:R-:W2:Y:S01]  /*647a0*/  LDL.LU R194, [R1+0x70] ;  /* 0x0000700001c27983 */ /* 0x000ea20000300800 */
[----:B-1----:R-:W-:-:S03]  /*647b0*/  IMAD.WIDE R2, R184, 0x4, R10 ;  /* 0x00000004b8027825 */ /* 0x002fc600078e020a */
[----:B------:R-:W2:Y:S04]  /*647c0*/  LDL.LU R192, [R1+0x20] ;  /* 0x0000200001c07983 */ /* 0x000ea80000300800 */
[----:B------:R-:W2:Y:S01]  /*647d0*/  LDL.LU R184, [R1] ;  /* 0x0000000001b87983 */ /* 0x000ea20000300800 */
[----:B------:R-:W-:Y:S01]  /*647e0*/  VIADD R0, R252, 0xc8 ;  /* 0x000000c8fc007836 */ /* 0x000fe20000000000 */
[----:B------:R-:W-:Y:S02]  /*647f0*/  ISETP.LT.AND P3, PT, R188, UR67, !P2 ;  /* 0x00000043bc007c0c */ /* 0x000fe4000d761270 */
[----:B------:R-:W-:Y:S02]  /*64800*/  ISETP.LT.AND P0, PT, R187, UR67, !P2 ;  /* 0x00000043bb007c0c */ /* 0x000fe4000d701270 */
[----:B------:R-:W-:-:S02]  /*64810*/  ISETP.GE.AND P4, PT, R0, UR6, PT ;  /* 0x0000000600007c0c */ /* 0x000fc4000bf86270 */
[----:B------:R-:W-:Y:S01]  /*64820*/  ISETP.LT.AND P2, PT, R185, UR67, !P2 ;  /* 0x00000043b9007c0c */ /* 0x000fe2000d741270 */
[----:B------:R-:W-:Y:S01]  /*64830*/  VIADD R0, R252, 0xc9 ;  /* 0x000000c9fc007836 */ /* 0x000fe20000000000 */
[----:B------:R-:W-:Y:S01]  /*64840*/  ISETP.LT.AND P5, PT, R189, UR67, !P4 ;  /* 0x00000043bd007c0c */ /* 0x000fe2000e7a1270 */
[----:B------:R-:W1:Y:S01]  /*64850*/  LDCU UR6, c[0x0][0x39c] ;  /* 0x00007380ff0677ac */ /* 0x000e620008000800 */
[----:B------:R-:W-:-:S03]  /*64860*/  ISETP.LT.AND P6, PT, R188, UR67, !P4 ;  /* 0x00000043bc007c0c */ /* 0x000fc6000e7c1270 */
[----:B------:R3:W-:Y:S01]  /*64870*/  @P3 STG.E desc[UR40][R6.64], R186 ;  /* 0x000000ba06003986 */ /* 0x0007e2000c101928 */
[----:B------:R-:W-:-:S03]  /*64880*/  ISETP.GE.AND P3, PT, R0, UR5, PT ;  /* 0x0000000500007c0c */ /* 0x000fc6000bf66270 */
[----:B------:R1:W-:Y:S01]  /*64890*/  @P0 STG.E desc[UR40][R2.64], R251 ;  /* 0x000000fb02000986 */ /* 0x0003e2000c101928 */
[----:B------:R-:W-:Y:S01]  /*648a0*/  ISETP.LT.AND P0, PT, R187, UR67, !P4 ;  /* 0x00000043bb007c0c */ /* 0x000fe2000e701270 */
[----:B---3--:R-:W-:Y:S02]  /*648b0*/  IMAD.WIDE R6, R191, 0x4, R14 ;  /* 0x00000004bf067825 */ /* 0x008fe400078e020e */
[----:B------:R3:W-:Y:S01]  /*648c0*/  @P2 STG.E desc[UR40][R4.64], R243 ;  /* 0x000000f304002986 */ /* 0x0007e2000c101928 */
[----:B------:R-:W-:Y:S01]  /*648d0*/  ISETP.LT.AND P4, PT, R185, UR67, !P4 ;  /* 0x00000043b9007c0c */ /* 0x000fe2000e781270 */
[----:B------:R-:W2:Y:S01]  /*648e0*/  LDCU UR5, c[0x0][0x39c] ;  /* 0x00007380ff0577ac */ /* 0x000ea20008000800 */
[----:B------:R-:W-:Y:S01]  /*648f0*/  ISETP.LT.AND P2, PT, R189, UR67, !P3 ;  /* 0x00000043bd007c0c */ /* 0x000fe2000df41270 */
[----:B------:R3:W-:Y:S01]  /*64900*/  @P5 STG.E desc[UR40][R6.64], R95 ;  /* 0x0000005f06005986 */ /* 0x0007e2000c101928 */
[----:B-1----:R-:W-:Y:S01]  /*64910*/  IMAD.WIDE R2, R191, 0x4, R12 ;  /* 0x00000004bf027825 */ /* 0x002fe200078e020c */
[----:B------:R-:W-:-:S02]  /*64920*/  ISETP.LT.AND P5, PT, R188, UR67, !P3 ;  /* 0x00000043bc007c0c */ /* 0x000fc4000dfa1270 */
[----:B------:R-:W2:Y:S01]  /*64930*/  LDL.LU R186, [R1+0x13dc] ;  /* 0x0013dc0001ba7983 */ /* 0x000ea20000300800 */
[----:B---3--:R-:W-:-:S03]  /*64940*/  IMAD.WIDE R4, R191, 0x4, R10 ;  /* 0x00000004bf047825 */ /* 0x008fc600078e020a */
[----:B------:R-:W3:Y:S04]  /*64950*/  LDL.LU R95, [R1+0x1034] ;  /* 0x00103400015f7983 */ /* 0x000ee80000300800 */
[----:B----4-:R1:W-:Y:S04]  /*64960*/  @P6 STG.E desc[UR40][R2.64], R195 ;  /* 0x000000c302006986 */ /* 0x0103e8000c101928 */
[----:B------:R4:W-:Y:S01]  /*64970*/  @P0 STG.E desc[UR40][R4.64], R193 ;  /* 0x000000c104000986 */ /* 0x0009e2000c101928 */
[----:B-1----:R-:W-:-:S03]  /*64980*/  IMAD.WIDE R2, R191, 0x4, R8 ;  /* 0x00000004bf027825 */ /* 0x002fc600078e0208 */
[----:B------:R-:W3:Y:S04]  /*64990*/  LDL.LU R191, [R1+0x13e0] ;  /* 0x0013e00001bf7983 */ /* 0x000ee80000300800 */
[----:B------:R-:W3:Y:S04]  /*649a0*/  LDL.LU R195, [R1+0xc34] ;  /* 0x000c340001c37983 */ /* 0x000ee80000300800 */
[----:B----4-:R-:W4:Y:S01]  /*649b0*/  LDL.LU R193, [R1+0xaf4] ;  /* 0x000af40001c17983 */ /* 0x010f220000300800 */
[----:B--2---:R-:W-:-:S04]  /*649c0*/  IMAD.WIDE R4, R190, 0x4, R14 ;  /* 0x00000004be047825 */ /* 0x004fc800078e020e */
[----:B------:R-:W-:Y:S01]  /*649d0*/  IMAD.WIDE R6, R190, 0x4, R12 ;  /* 0x00000004be067825 */ /* 0x000fe200078e020c */
[----:B------:R-:W-:Y:S04]  /*649e0*/  @P4 STG.E desc[UR40][R2.64], R194 ;  /* 0x000000c202004986 */ /* 0x000fe8000c101928 */
[----:B------:R-:W-:Y:S04]  /*649f0*/  @P2 STG.E desc[UR40][R4.64], R192 ;  /* 0x000000c004002986 */ /* 0x000fe8000c101928 */
[----:B------:R1:W-:Y:S04]  /*64a00*/  @P5 STG.E desc[UR40][R6.64], R184 ;  /* 0x000000b806005986 */ /* 0x0003e8000c101928 */
[----:B-1----:R-:W2:Y:S01]  /*64a10*/  LDL.LU R184, [R1+0x74] ;  /* 0x0000740001b87983 */ /* 0x002ea20000300800 */
[----:B------:R-:W-:Y:S01]  /*64a20*/  VIADD R0, R252, 0xca ;  /* 0x000000cafc007836 */ /* 0x000fe20000000000 */
[----:B------:R-:W-:-:S02]  /*64a30*/  ISETP.LT.AND P0, PT, R187, UR67, !P3 ;  /* 0x00000043bb007c0c */ /* 0x000fc4000df01270 */
[----:B------:R-:W2:Y:S04]  /*64a40*/  LDL.LU R194, [R1+0x24] ;  /* 0x0000240001c27983 */ /* 0x000ea80000300800 */
[----:B------:R-:W2:Y:S01]  /*64a50*/  LDL.LU R192, [R1+0x4] ;  /* 0x0000040001c07983 */ /* 0x000ea20000300800 */
[----:B------:R-:W-:Y:S01]  /*64a60*/  ISETP.GE.AND P6, PT, R0, UR6, PT ;  /* 0x0000000600007c0c */ /* 0x000fe2000bfc6270 */
[----:B------:R-:W-:Y:S01]  /*64a70*/  IMAD.WIDE R2, R190, 0x4, R10 ;  /* 0x00000004be027825 */ /* 0x000fe200078e020a */
[----:B------:R-:W-:Y:S01]  /*64a80*/  ISETP.LT.AND P3, PT, R185, UR67, !P3 ;  /* 0x00000043b9007c0c */ /* 0x000fe2000df61270 */
[----:B------:R-:W1:Y:S01]  /*64a90*/  LDCU UR6, c[0x0][0x39c] ;  /* 0x00007380ff0677ac */ /* 0x000e620008000800 */
[----:B------:R-:W-:Y:S02]  /*64aa0*/  ISETP.LT.AND P4, PT, R189, UR67, !P6 ;  /* 0x00000043bd007c0c */ /* 0x000fe4000f781270 */
[----:B------:R-:W-:Y:S01]  /*64ab0*/  ISETP.LT.AND P5, PT, R188, UR67, !P6 ;  /* 0x00000043bc007c0c */ /* 0x000fe2000f7a1270 */
[----:B------:R1:W-:Y:S01]  /*64ac0*/  @P0 STG.E desc[UR40][R2.64], R244 ;  /* 0x000000f402000986 */ /* 0x0003e2000c101928 */
[----:B------:R-:W-:Y:S01]  /*64ad0*/  ISETP.LT.AND P0, PT, R187, UR67, !P6 ;  /* 0x00000043bb007c0c */ /* 0x000fe2000f701270 */
[----:B------:R-:W-:Y:S01]  /*64ae0*/  IMAD.WIDE R4, R190, 0x4, R8 ;  /* 0x00000004be047825 */ /* 0x000fe200078e0208 */
[----:B------:R-:W-:Y:S01]  /*64af0*/  ISETP.LT.AND P6, PT, R185, UR67, !P6 ;  /* 0x00000043b9007c0c */ /* 0x000fe2000f7c1270 */
[----:B------:R-:W2:Y:S02]  /*64b00*/  LDL.LU R190, [R1+0x13e8] ;  /* 0x0013e80001be7983 */ /* 0x000ea40000300800 */
[----:B------:R-:W-:-:S02]  /*64b10*/  IMAD.WIDE R6, R186, 0x4, R14 ;  /* 0x00000004ba067825 */ /* 0x000fc400078e020e */
[----:B------:R3:W-:Y:S02]  /*64b20*/  @P3 STG.E desc[UR40][R4.64], R236 ;  /* 0x000000ec04003986 */ /* 0x0007e4000c101928 */
[C---:B-1----:R-:W-:Y:S02]  /*64b30*/  IMAD.WIDE R2, R186.reuse, 0x4, R12 ;  /* 0x00000004ba027825 */ /* 0x042fe400078e020c */
[----:B---3--:R1:W-:Y:S02]  /*64b40*/  @P4 STG.E desc[UR40][R6.64], R95 ;  /* 0x0000005f06004986 */ /* 0x0083e4000c101928 */
[C---:B------:R-:W-:Y:S02]  /*64b50*/  IMAD.WIDE R4, R186.reuse, 0x4, R10 ;  /* 0x00000004ba047825 */ /* 0x040fe400078e020a */
[----:B-1----:R-:W3:Y:S04]  /*64b60*/  LDL.LU R95, [R1+0x1038] ;  /* 0x00103800015f7983 */ /* 0x002ee80000300800 */
[----:B------:R1:W-:Y:S04]  /*64b70*/  @P5 STG.E desc[UR40][R2.64], R195 ;  /* 0x000000c302005986 */ /* 0x0003e8000c101928 */
[----:B----4-:R-:W-:Y:S01]  /*64b80*/  @P0 STG.E desc[UR40][R4.64], R193 ;  /* 0x000000c104000986 */ /* 0x010fe2000c101928 */
[----:B-1----:R-:W-:-:S03]  /*64b90*/  IMAD.WIDE R2, R186, 0x4, R8 ;  /* 0x00000004ba027825 */ /* 0x002fc600078e0208 */
[----:B------:R-:W4:Y:S04]  /*64ba0*/  LDL.LU R186, [R1+0x13f8] ;  /* 0x0013f80001ba7983 */ /* 0x000f280000300800 */
[----:B------:R-:W4:Y:S04]  /*64bb0*/  LDL.LU R195, [R1+0xc38] ;  /* 0x000c380001c37983 */ /* 0x000f280000300800 */
[----:B--2---:R1:W-:Y:S04]  /*64bc0*/  @P6 STG.E desc[UR40][R2.64], R184 ;  /* 0x000000b802006986 */ /* 0x0043e8000c101928 */
[----:B-1----:R-:W2:Y:S01]  /*64bd0*/  LDL.LU R184, [R1+0xaf8] ;  /* 0x000af80001b87983 */ /* 0x002ea20000300800 */
[----:B------:R-:W-:-:S05]  /*64be0*/  VIADD R0, R252, 0xcb ;  /* 0x000000cbfc007836 */ /* 0x000fca0000000000 */
[----:B------:R-:W-:Y:S01]  /*64bf0*/  ISETP.GE.AND P2, PT, R0, UR5, PT ;  /* 0x0000000500007c0c */ /* 0x000fe2000bf46270 */
[----:B------:R-:W-:Y:S01]  /*64c00*/  IMAD.WIDE R4, R191, 0x4, R14 ;  /* 0x00000004bf047825 */ /* 0x000fe200078e020e */
[----:B------:R-:W1:Y:S02]  /*64c10*/  LDCU UR5, c[0x0][0x39c] ;  /* 0x00007380ff0577ac */ /* 0x000e640008000800 */
[----:B------:R-:W-:Y:S02]  /*64c20*/  ISETP.LT.AND P3, PT, R189, UR67, !P2 ;  /* 0x00000043bd007c0c */ /* 0x000fe4000d761270 */
[----:B------:R-:W-:Y:S01]  /*64c30*/  ISETP.LT.AND P4, PT, R188, UR67, !P2 ;  /* 0x00000043bc007c0c */ /* 0x000fe2000d781270 */
[----:B------:R-:W-:Y:S01]  /*64c40*/  IMAD.WIDE R6, R191, 0x4, R12 ;  /* 0x00000004bf067825 */ /* 0x000fe200078e020c */
[----:B------:R-:W-:-:S03]  /*64c50*/  ISETP.LT.AND P0, PT, R187, UR67, !P2 ;  /* 0x00000043bb007c0c */ /* 0x000fc6000d701270 */
[----:B------:R-:W-:-:S06]  /*64c60*/  IMAD.WIDE R2, R191, 0x4, R10 ;  /* 0x00000004bf027825 */ /* 0x000fcc00078e020a */
[----:B------:R1:W-:Y:S01]  /*64c70*/  @P3 STG.E desc[UR40][R4.64], R194 ;  /* 0x000000c204003986 */ /* 0x0003e2000c101928 */
[----:B------:R-:W-:-:S03]  /*64c80*/  VIADD R0, R252, 0xcc ;  /* 0x000000ccfc007836 */ /* 0x000fc60000000000 */
[----:B------:R3:W-:Y:S04]  /*64c90*/  @P4 STG.E desc[UR40][R6.64], R192 ;  /* 0x000000c006004986 */ /* 0x0007e8000c101928 */
[----:B-1----:R-:W2:Y:S01]  /*64ca0*/  LDL.LU R194, [R1+0x78] ;  /* 0x0000780001c27983 */ /* 0x002ea20000300800 */
[----:B------:R-:W-:-:S03]  /*64cb0*/  IMAD.WIDE R4, R191, 0x4, R8 ;  /* 0x00000004bf047825 */ /* 0x000fc600078e0208 */
[----:B---3--:R-:W3:Y:S04]  /*64cc0*/  LDL.LU R192, [R1+0x28] ;  /* 0x0000280001c07983 */ /* 0x008ee80000300800 */
[----:B------:R-:W3:Y:S01]  /*64cd0*/  LDL.LU R191, [R1+0x8] ;  /* 0x0000080001bf7983 */ /* 0x000ee20000300800 */
[----:B------:R-:W-:Y:S02]  /*64ce0*/  ISETP.GE.AND P5, PT, R0, UR6, PT ;  /* 0x0000000600007c0c */ /* 0x000fe4000bfa6270 */
[----:B------:R-:W-:Y:S01]  /*64cf0*/  ISETP.LT.AND P2, PT, R185, UR67, !P2 ;  /* 0x00000043b9007c0c */ /* 0x000fe2000d741270 */
[----:B------:R1:W-:Y:S01]  /*64d00*/  @P0 STG.E desc[UR40][R2.64], R245 ;  /* 0x000000f502000986 */ /* 0x0003e2000c101928 */
[----:B------:R-:W-:Y:S01]  /*64d10*/  ISETP.LT.AND P6, PT, R189, UR67, !P5 ;  /* 0x00000043bd007c0c */ /* 0x000fe2000efc1270 */
[----:B------:R-:W-:Y:S01]  /*64d20*/  IMAD.WIDE R6, R190, 0x4, R14 ;  /* 0x00000004be067825 */ /* 0x000fe200078e020e */
[----:B------:R-:W-:Y:S01]  /*64d30*/  ISETP.LT.AND P4, PT, R188, UR67, !P5 ;  /* 0x00000043bc007c0c */ /* 0x000fe2000ef81270 */
[----:B------:R-:W3:Y:S01]  /*64d40*/  LDL.LU R193, [R1+0x13f4] ;  /* 0x0013f40001c17983 */ /* 0x000ee20000300800 */
[----:B------:R-:W-:Y:S01]  /*64d50*/  ISETP.LT.AND P0, PT, R187, UR67, !P5 ;  /* 0x00000043bb007c0c */ /* 0x000fe2000ef01270 */
[----:B------:R-:W-:Y:S01]  /*64d60*/  VIADD R0, R252, 0xcd ;  /* 0x000000cdfc007836 */ /* 0x000fe20000000000 */
[----:B------:R-:W2:Y:S01]  /*64d70*/  LDCU UR6, c[0x0][0x39c] ;  /* 0x00007380ff0677ac */ /* 0x000ea20008000800 */
[----:B-1----:R-:W-:-:S04]  /*64d80*/  IMAD.WIDE R2, R190, 0x4, R12 ;  /* 0x00000004be027825 */ /* 0x002fc800078e020c */
[----:B------:R1:W-:Y:S04]  /*64d90*/  @P2 STG.E desc[UR40][R4.64], R237 ;  /* 0x000000ed04002986 */ /* 0x0003e8000c101928 */
[----:B------:R1:W-:Y:S02]  /*64da0*/  @P6 STG.E desc[UR40][R6.64], R95 ;  /* 0x0000005f06006986 */ /* 0x0003e4000c101928 */
[C---:B-1----:R-:W-:Y:S02]  /*64db0*/  IMAD.WIDE R4, R190.reuse, 0x4, R10 ;  /* 0x00000004be047825 */ /* 0x042fe400078e020a */
[----:B------:R-:W3:Y:S04]  /*64dc0*/  LDL.LU R95, [R1+0x103c] ;  /* 0x00103c00015f7983 */ /* 0x000ee80000300800 */
[----:B----4-:R1:W-:Y:S02]  /*64dd0*/  @P4 STG.E desc[UR40][R2.64], R195 ;  /* 0x000000c302004986 */ /* 0x0103e4000c101928 */
[----:B-1----:R-:W-:-:S02]  /*64de0*/  IMAD.WIDE R2, R190, 0x4, R8 ;  /* 0x00000004be027825 */ /* 0x002fc400078e0208 */
[----:B------:R-:W4:Y:S04]  /*64df0*/  LDL.LU R190, [R1+0x1408] ;  /* 0x0014080001be7983 */ /* 0x000f280000300800 */
[----:B------:R-:W4:Y:S04]  /*64e00*/  LDL.LU R195, [R1+0xc3c] ;  /* 0x000c3c0001c37983 */ /* 0x000f280000300800 */
[----:B--2---:R1:W-:Y:S04]  /*64e10*/  @P0 STG.E desc[UR40][R4.64], R184 ;  /* 0x000000b804000986 */ /* 0x0043e8000c101928 */
[----:B-1----:R-:W2:Y:S01]  /*64e20*/  LDL.LU R184, [R1+0xafc] ;  /* 0x000afc0001b87983 */ /* 0x002ea20000300800 */
[----:B------:R-:W-:-:S02]  /*64e30*/  ISETP.GE.AND P3, PT, R0, UR5, PT ;  /* 0x0000000500007c0c */ /* 0x000fc4000bf66270 */
[----:B------:R-:W-:Y:S01]  /*64e40*/  ISETP.LT.AND P5, PT, R185, UR67, !P5 ;  /* 0x00000043b9007c0c */ /* 0x000fe2000efa1270 */
[----:B------:R-:W-:Y:S01]  /*64e50*/  IMAD.WIDE R4, R186, 0x4, R14 ;  /* 0x00000004ba047825 */ /* 0x000fe200078e020e */
[----:B------:R-:W-:Y:S01]  /*64e60*/  ISETP.LT.AND P6, PT, R189, UR67, !P3 ;  /* 0x00000043bd007c0c */ /* 0x000fe2000dfc1270 */
[----:B------:R-:W1:Y:S01]  /*64e70*/  LDCU UR5, c[0x0][0x39c] ;  /* 0x00007380ff0577ac */ /* 0x000e620008000800 */
[----:B------:R-:W-:Y:S01]  /*64e80*/  ISETP.LT.AND P2, PT, R188, UR67, !P3 ;  /* 0x00000043bc007c0c */ /* 0x000fe2000df41270 */
[----:B------:R-:W-:Y:S01]  /*64e90*/  IMAD.WIDE R6, R186, 0x4, R12 ;  /* 0x00000004ba067825 */ /* 0x000fe200078e020c */
[----:B------:R-:W-:-:S03]  /*64ea0*/  ISETP.LT.AND P0, PT, R187, UR67, !P3 ;  /* 0x00000043bb007c0c */ /* 0x000fc6000df01270 */
[----:B------:R-:W-:Y:S01]  /*64eb0*/  VIADD R0, R252, 0xce ;  /* 0x000000cefc007836 */ /* 0x000fe20000000000 */
[----:B------:R-:W-:-:S03]  /*64ec0*/  ISETP.LT.AND P3, PT, R185, UR67, !P3 ;  /* 0x00000043b9007c0c */ /* 0x000fc6000df61270 */
[----:B------:R1:W-:Y:S04]  /*64ed0*/  @P5 STG.E desc[UR40][R2.64], R194 ;  /* 0x000000c202005986 */ /* 0x0003e8000c101928 */
[----:B---3--:R3:W-:Y:S04]  /*64ee0*/  @P6 STG.E desc[UR40][R4.64], R192 ;  /* 0x000000c004006986 */ /* 0x0087e8000c101928 */
[----:B------:R3:W-:Y:S04]  /*64ef0*/  @P2 STG.E desc[UR40][R6.64], R191 ;  /* 0x000000bf06002986 */ /* 0x0007e8000c101928 */
[----:B-1----:R-:W2:Y:S04]  /*64f00*/  LDL.LU R194, [R1+0x7c] ;  /* 0x00007c0001c27983 */ /* 0x002ea80000300800 */
[----:B---3--:R-:W3:Y:S04]  /*64f10*/  LDL.LU R192, [R1+0x2c] ;  /* 0x00002c0001c07983 */ /* 0x008ee80000300800 */
[----:B------:R-:W3:Y:S01]  /*64f20*/  LDL.LU R191, [R1+0xc] ;  /* 0x00000c0001bf7983 */ /* 0x000ee20000300800 */
[----:B------:R-:W-:Y:S01]  /*64f30*/  ISETP.GE.AND P4, PT, R0, UR6, PT ;  /* 0x0000000600007c0c */ /* 0x000fe2000bf86270 */
[C---:B------:R-:W-:Y:S01]  /*64f40*/  IMAD.WIDE R2, R186.reuse, 0x4, R10 ;  /* 0x00000004ba027825 */ /* 0x040fe200078e020a */
[----:B------:R-:W1:Y:S03]  /*64f50*/  LDCU UR6, c[0x0][0x39c] ;  /* 0x00007380ff0677ac */ /* 0x000e660008000800 */
[----:B------:R-:W-:-:S02]  /*64f60*/  IMAD.WIDE R4, R186, 0x4, R8 ;  /* 0x00000004ba047825 */ /* 0x000fc400078e0208 */
[----:B------:R-:W3:Y:S01]  /*64f70*/  LDL.LU R186, [R1+0x140c] ;  /* 0x00140c0001ba7983 */ /* 0x000ee20000300800 */
[----:B------:R-:W-:Y:S02]  /*64f80*/  ISETP.LT.AND P5, PT, R189, UR67, !P4 ;  /* 0x00000043bd007c0c */ /* 0x000fe4000e7a1270 */
[----:B------:R-:W-:Y:S01]  /*64f90*/  ISETP.LT.AND P6, PT, R188, UR67, !P4 ;  /* 0x00000043bc007c0c */ /* 0x000fe2000e7c1270 */
[----:B------:R1:W-:Y:S01]  /*64fa0*/  @P0 STG.E desc[UR40][R2.64], R246 ;  /* 0x000000f602000986 */ /* 0x0003e2000c101928 */
[----:B------:R-:W-:Y:S01]  /*64fb0*/  ISETP.LT.AND P0, PT, R187, UR67, !P4 ;  /* 0x00000043bb007c0c */ /* 0x000fe2000e701270 */
[C---:B------:R-:W-:Y:S02]  /*64fc0*/  IMAD.WIDE R6, R193.reuse, 0x4, R14 ;  /* 0x00000004c1067825 */ /* 0x040fe400078e020e */
[----:B------:R1:W-:Y:S02]  /*64fd0*/  @P3 STG.E desc[UR40][R4.64], R238 ;  /* 0x000000ee04003986 */ /* 0x0003e4000c101928 */
[----:B-1----:R-:W-:-:S04]  /*64fe0*/  IMAD.WIDE R2, R193, 0x4, R12 ;  /* 0x00000004c1027825 */ /* 0x002fc800078e020c */
[----:B------:R-:W-:Y:S01]  /*64ff0*/  @P5 STG.E desc[UR40][R6.64], R95 ;  /* 0x0000005f06005986 */ /* 0x000fe2000c101928 */
[----:B------:R-:W-:-:S03]  /*65000*/  IMAD.WIDE R4, R193, 0x4, R10 ;  /* 0x00000004c1047825 */ /* 0x000fc600078e020a */
[----:B----4-:R-:W-:Y:S04]  /*65010*/  @P6 STG.E desc[UR40][R2.64], R195 ;  /* 0x000000c302006986 */ /* 0x010fe8000c101928 */
[----:B--2---:R1:W-:Y:S04]  /*65020*/  @P0 STG.E desc[UR40][R4.64], R184 ;  /* 0x000000b804000986 */ /* 0x0043e8000c101928 */
[----:B-1----:R-:W2:Y:S01]  /*65030*/  LDL.LU R184, [R1+0x1410] ;  /* 0x0014100001b87983 */ /* 0x002ea20000300800 */
[----:B------:R-:W-:Y:S01]  /*65040*/  VIADD R0, R252, 0xcf ;  /* 0x000000cffc007836 */ /* 0x000fe20000000000 */
[----:B------:R-:W-:-:S04]  /*65050*/  ISETP.LT.AND P4, PT, R185, UR67, !P4 ;  /* 0x00000043b9007c0c */ /* 0x000fc8000e781270 */
[----:B------:R-:W-:Y:S01]  /*65060*/  ISETP.GE.AND P2, PT, R0, UR5, PT ;  /* 0x0000000500007c0c */ /* 0x000fe2000bf46270 */
[----:B------:R-:W-:Y:S01]  /*65070*/  VIADD R0, R252, 0xd0 ;  /* 0x000000d0fc007836 */ /* 0x000fe20000000000 */
[----:B------:R-:W1:Y:S02]  /*65080*/  LDCU UR5, c[0x0][0x39c] ;  /* 0x00007380ff0577ac */ /* 0x000e640008000800 */
[----:B------:R-:W-:Y:S02]  /*65090*/  ISETP.LT.AND P3, PT, R189, UR67, !P2 ;  /* 0x00000043bd007c0c */ /* 0x000fe4000d761270 */
[----:B------:R-:W-:Y:S01]  /*650a0*/  ISETP.LT.AND P5, PT, R188, UR67, !P2 ;  /* 0x00000043bc007c0c */ /* 0x000fe2000d7a1270 */
[----:B------:R-:W-:Y:S01]  /*650b0*/  IMAD.WIDE R2, R193, 0x4, R8 ;  /* 0x00000004c1027825 */ /* 0x000fe200078e0208 */
[----:B------:R-:W-:-:S03]  /*650c0*/  ISETP.LT.AND P0, PT, R187, UR67, !P2 ;  /* 0x00000043bb007c0c */ /* 0x000fc6000d701270 */
[----:B------:R-:W-:Y:S01]  /*650d0*/  IMAD.WIDE R4, R190, 0x4, R14 ;  /* 0x00000004be047825 */ /* 0x000fe200078e020e */
[----:B------:R-:W-:Y:S01]  /*650e0*/  ISETP.GE.AND P6, PT, R0, UR6, PT ;  /* 0x0000000600007c0c */ /* 0x000fe2000bfc6270 */
[----:B------:R-:W4:Y:S02]  /*650f0*/  LDCU UR6, c[0x0][0x39c] ;  /* 0x00007380ff0677ac */ /* 0x000f240008000800 */
[----:B------:R-:W-:Y:S01]  /*65100*/  IMAD.WIDE R6, R190, 0x4, R12 ;  /* 0x00000004be067825 */ /* 0x000fe200078e020c */
[----:B------:R-:W-:Y:S01]  /*65110*/  ISETP.LT.AND P2, PT, R185, UR67, !P2 ;  /* 0x00000043b9007c0c */ /* 0x000fe2000d741270 */
[----:B------:R1:W-:Y:S01]  /*65120*/  @P4 STG.E desc[UR40][R2.64], R194 ;  /* 0x000000c202004986 */ /* 0x0003e2000c101928 */
[----:B------:R-:W-:-:S03]  /*65130*/  ISETP.LT.AND P4, PT, R189, UR67, !P6 ;  /* 0x00000043bd007c0c */ /* 0x000fc6000f781270 */
[----:B---3--:R3:W-:Y:S04]  /*65140*/  @P3 STG.E desc[UR40][R4.64], R192 ;  /* 0x000000c004003986 */ /* 0x0087e8000c101928 */
[----:B------:R4:W-:Y:S01]  /*65150*/  @P5 STG.E desc[UR40][R6.64], R191 ;  /* 0x000000bf06005986 */ /* 0x0009e2000c101928 */
[----:B------:R-:W-:Y:S01]  /*65160*/  ISETP.LT.AND P5, PT, R188, UR67, !P6 ;  /* 0x00000043bc007c0c */ /* 0x000fe2000f7a1270 */
[----:B-1----:R-:W-:-:S04]  /*65170*/  IMAD.WIDE R2, R190, 0x4, R10 ;  /* 0x00000004be027825 */ /* 0x002fc800078e020a */
[----:B---3--:R-:W-:Y:S02]  /*65180*/  IMAD.WIDE R4, R190, 0x4, R8 ;  /* 0x00000004be047825 */ /* 0x008fe400078e0208 */
[----:B------:R-:W3:Y:S02]  /*65190*/  LDL.LU R190, [R1+0x141c] ;  /* 0x00141c0001be7983 */ /* 0x000ee40000300800 */
[----:B----4-:R-:W-:Y:S02]  /*651a0*/  IMAD.WIDE R6, R186, 0x4, R14 ;  /* 0x00000004ba067825 */ /* 0x010fe400078e020e */
[----:B------:R1:W-:Y:S02]  /*651b0*/  @P0 STG.E desc[UR40][R2.64], R247 ;  /* 0x000000f702000986 */ /* 0x0003e4000c101928 */
[----:B------:R-:W-:Y:S01]  /*651c0*/  VIADD R0, R252, 0xd1 ;  /* 0x000000d1fc007836 */ /* 0x000fe20000000000 */
[----:B------:R-:W-:Y:S01]  /*651d0*/  ISETP.LT.AND P0, PT, R187, UR67, !P6 ;  /* 0x00000043bb007c0c */ /* 0x000fe2000f701270 */
[----:B------:R4:W-:Y:S04]  /*651e0*/  @P2 STG.E desc[UR40][R4.64], R239 ;  /* 0x000000ef04002986 */ /* 0x0009e8000c101928 */
[----:B------:R-:W-:Y:S01]  /*651f0*/  @P4 STG.E desc[UR40][R6.64], R232 ;  /* 0x000000e806004986 */ /* 0x000fe2000c101928 */
[----:B-1----:R-:W-:Y:S01]  /*65200*/  IMAD.WIDE R2, R186, 0x4, R12 ;  /* 0x00000004ba027825 */ /* 0x002fe200078e020c */
[----:B------:R-:W-:Y:S01]  /*65210*/  ISETP.GE.AND P3, PT, R0, UR5, PT ;  /* 0x0000000500007c0c */ /* 0x000fe2000bf66270 */
[----:B------:R-:W1:Y:S02]  /*65220*/  LDCU UR5, c[0x0][0x39c] ;  /* 0x00007380ff0577ac */ /* 0x000e640008000800 */
[----:B----4-:R-:W-:Y:S01]  /*65230*/  IMAD.WIDE R4, R186, 0x4, R10 ;  /* 0x00000004ba047825 */ /* 0x010fe200078e020a */
[----:B------:R4:W-:Y:S01]  /*65240*/  @P5 STG.E desc[UR40][R2.64], R224 ;  /* 0x000000e002005986 */ /* 0x0009e2000c101928 */
[----:B------:R-:W-:-:S02]  /*65250*/  ISETP.LT.AND P6, PT, R185, UR67, !P6 ;  /* 0x00000043b9007c0c */ /* 0x000fc4000f7c1270 */
[----:B------:R-:W-:Y:S01]  /*65260*/  ISETP.LT.AND P2, PT, R189, UR67, !P3 ;  /* 0x00000043bd007c0c */ /* 0x000fe2000df41270 */
[----:B----4-:R-:W-:Y:S02]  /*65270*/  IMAD.WIDE R2, R186, 0x4, R8 ;  /* 0x00000004ba027825 */ /* 0x010fe400078e0208 */
[----:B------:R-:W4:Y:S04]  /*65280*/  LDL.LU R186, [R1+0x1418] ;  /* 0x0014180001ba7983 */ /* 0x000f280000300800 */
[----:B------:R2:W-:Y:S04]  /*65290*/  @P0 STG.E desc[UR40][R4.64], R216 ;  /* 0x000000d804000986 */ /* 0x0005e8000c101928 */
[----:B------:R1:W-:Y:S01]  /*652a0*/  @P6 STG.E desc[UR40][R2.64], R208 ;  /* 0x000000d002006986 */ /* 0x0003e2000c101928 */
[----:B--2---:R-:W-:-:S04]  /*652b0*/  IMAD.WIDE R4, R184, 0x4, R14 ;  /* 0x00000004b8047825 */ /* 0x004fc800078e020e */
[C---:B------:R-:W-:Y:S01]  /*652c0*/  IMAD.WIDE R6, R184.reuse, 0x4, R12 ;  /* 0x00000004b8067825 */ /* 0x040fe200078e020c */
[----:B------:R2:W-:Y:S03]  /*652d0*/  @P2 STG.E desc[UR40][R4.64], R200 ;  /* 0x000000c804002986 */ /* 0x0005e6000c101928 */
[----:B-1----:R-:W-:-:S04]  /*652e0*/  IMAD.WIDE R2, R184, 0x4, R10 ;  /* 0x00000004b8027825 */ /* 0x002fc800078e020a */
[----:B--2---:R-:W-:Y:S02]  /*652f0*/  IMAD.WIDE R4, R184, 0x4, R8 ;  /* 0x00000004b8047825 */ /* 0x004fe400078e0208 */
[----:B------:R-:W2:Y:S01]  /*65300*/  LDL.LU R184, [R1+0x1420] ;  /* 0x0014200001b87983 */ /* 0x000ea20000300800 */
[----:B------:R-:W-:Y:S01]  /*65310*/  ISETP.LT.AND P4, PT, R188, UR67, !P3 ;  /* 0x00000043bc007c0c */ /* 0x000fe2000df81270 */
[----:B------:R-:W-:Y:S01]  /*65320*/  VIADD R0, R252, 0xd2 ;  /* 0x000000d2fc007836 */ /* 0x000fe20000000000 */
[----:B------:R-:W-:-:S04]  /*65330*/  ISETP.LT.AND P0, PT, R187, UR67, !P3 ;  /* 0x00000043bb007c0c */ /* 0x000fc8000df01270 */
[----:B------:R-:W-:Y:S02]  /*65340*/  ISETP.GE.AND P5, PT, R0, UR6, PT ;  /* 0x0000000600007c0c */ /* 0x000fe4000bfa6270 */
[----:B------:R-:W-:-:S05]  /*65350*/  ISETP.LT.AND P3, PT, R185, UR67, !P3 ;  /* 0x00000043b9007c0c */ /* 0x000fca000df61270 */
[----:B------:R3:W-:Y:S01]  /*65360*/  @P4 STG.E desc[UR40][R6.64], R180 ;  /* 0x000000b406004986 */ /* 0x0007e2000c101928 */
[----:B------:R-:W-:Y:S01]  /*65370*/  ISETP.LT.AND P6, PT, R189, UR67, !P5 ;  /* 0x00000043bd007c0c */ /* 0x000fe2000efc1270 */
[----:B------:R-:W-:Y:S01]  /*65380*/  VIADD R0, R252, 0xd3 ;  /* 0x000000d3fc007836 */ /* 0x000fe20000000000 */
[----:B------:R-:W-:Y:S01]  /*65390*/  ISETP.LT.AND P4, PT, R188, UR67, !P5 ;  /* 0x00000043bc007c0c */ /* 0x000fe2000ef81270 */
[----:B------:R1:W-:Y:S01]  /*653a0*/  @P0 STG.E desc[UR40][R2.64], R172 ;  /* 0x000000ac02000986 */ /* 0x0003e2000c101928 */
[----:B------:R-:W-:Y:S01]  /*653b0*/  ISETP.LT.AND P0, PT, R187, UR67, !P5 ;  /* 0x00000043bb007c0c */ /* 0x000fe2000ef01270 */
[----:B------:R-:W4:Y:S01]  /*653c0*/  LDCU UR6, c[0x0][0x39c] ;  /* 0x00007380ff0677ac */ /* 0x000f220008000800 */
[----:B------:R-:W-:Y:S01]  /*653d0*/  ISETP.GE.AND P2, PT, R0, UR5, PT ;  /* 0x0000000500007c0c */ /* 0x000fe2000bf46270 */
[----:B------:R1:W-:Y:S01]  /*653e0*/  @P3 STG.E desc[UR40][R4.64], R164 ;  /* 0x000000a404003986 */ /* 0x0003e2000c101928 */
[----:B---3--:R-:W-:-:S04]  /*653f0*/  IMAD.WIDE R6, R190, 0x4, R14 ;  /* 0x00000004be067825 */ /* 0x008fc800078e020e */
[C---:B-1----:R-:W-:Y:S01]  /*65400*/  IMAD.WIDE R2, R190.reuse, 0x4, R12 ;  /* 0x00000004be027825 */ /* 0x042fe200078e020c */
[----:B------:R-:W-:Y:S01]  /*65410*/  @P6 STG.E desc[UR40][R6.64], R233 ;  /* 0x000000e906006986 */ /* 0x000fe2000c101928 */
[----:B------:R-:W-:Y:S01]  /*65420*/  ISETP.LT.AND P5, PT, R185, UR67, !P5 ;  /* 0x00000043b9007c0c */ /* 0x000fe2000efa1270 */
[----:B------:R-:W1:Y:S01]  /*65430*/  LDCU UR5, c[0x0][0x39c] ;  /* 0x00007380ff0577ac */ /* 0x000e620008000800 */
[----:B------:R-:W-:Y:S01]  /*65440*/  IMAD.WIDE R4, R190, 0x4, R10 ;  /* 0x00000004be047825 */ /* 0x000fe200078e020a */
[----:B------:R3:W-:Y:S01]  /*65450*/  @P4 STG.E desc[UR40][R2.64], R225 ;  /* 0x000000e102004986 */ /* 0x0007e2000c101928 */
[----:B------:R-:W-:-:S03]  /*65460*/  ISETP.LT.AND P6, PT, R189, UR67, !P2 ;  /* 0x00000043bd007c0c */ /* 0x000fc6000d7c1270 */
[----:B------:R4:W-:Y:S01]  /*65470*/  @P0 STG.E desc[UR40][R4.64], R217 ;  /* 0x000000d904000986 */ /* 0x0009e2000c101928 */
[----:B---3--:R-:W-:-:S03]  /*65480*/  IMAD.WIDE R2, R190, 0x4, R8 ;  /* 0x00000004be027825 */ /* 0x008fc600078e0208 */
[----:B------:R-:W3:Y:S01]  /*65490*/  LDL.LU R190, [R1+0x1424] ;  /* 0x0014240001be7983 */ /* 0x000ee20000300800 */
[----:B------:R-:W-:Y:S01]  /*654a0*/  VIADD R0, R252, 0xd4 ;  /* 0x000000d4fc007836 */ /* 0x000fe20000000000 */
[----:B------:R-:W-:Y:S02]  /*654b0*/  ISETP.LT.AND P3, PT, R188, UR67, !P2 ;  /* 0x00000043bc007c0c */ /* 0x000fe4000d761270 */
[----:B------:R1:W-:Y:S01]  /*654c0*/  @P5 STG.E desc[UR40][R2.64], R209 ;  /* 0x000000d102005986 */ /* 0x0003e2000c101928 */
[----:B----4-:R-:W-:Y:S01]  /*654d0*/  IMAD.WIDE R4, R186, 0x4, R14 ;  /* 0x00000004ba047825 */ /* 0x010fe200078e020e */
[----:B------:R-:W-:Y:S02]  /*654e0*/  ISETP.LT.AND P0, PT, R187, UR67, !P2 ;  /* 0x00000043bb007c0c */ /* 0x000fe4000d701270 */
[----:B------:R-:W-:Y:S01]  /*654f0*/  ISETP.GE.AND P4, PT, R0, UR6, PT ;  /* 0x0000000600007c0c */ /* 0x000fe2000bf86270 */
[C---:B------:R-:W-:Y:S01]  /*65500*/  IMAD.WIDE R6, R186.reuse, 0x4, R12 ;  /* 0x00000004ba067825 */ /* 0x040fe200078e020c */
[----:B------:R4:W-:Y:S03]  /*65510*/  @P6 STG.E desc[UR40][R4.64], R201 ;  /* 0x000000c904006986 */ /* 0x0009e6000c101928 */
[C---:B-1----:R-:W-:Y:S01]  /*65520*/  IMAD.WIDE R2, R186.reuse, 0x4, R10 ;  /* 0x00000004ba027825 */ /* 0x042fe200078e020a */
[----:B------:R-:W-:Y:S01]  /*65530*/  ISETP.LT.AND P2, PT, R185, UR67, !P2 ;  /* 0x00000043b9007c0c */ /* 0x000fe2000d741270 */
[----:B------:R-:W1:Y:S01]  /*65540*/  LDCU UR6, c[0x0][0x39c] ;  /* 0x00007380ff0677ac */ /* 0x000e620008000800 */
[----:B------:R-:W-:Y:S01]  /*65550*/  ISETP.LT.AND P5, PT, R189, UR67, !P4 ;  /* 0x00000043bd007c0c */ /* 0x000fe2000e7a1270 */
[----:B----4-:R-:W-:-:S02]  /*65560*/  IMAD.WIDE R4, R186, 0x4, R8 ;  /* 0x00000004ba047825 */ /* 0x010fc400078e0208 */
[----:B------:R-:W4:Y:S01]  /*65570*/  LDL.LU R186, [R1+0x142c] ;  /* 0x00142c0001ba7983 */ /* 0x000f220000300800 */
[----:B------:R-:W-:-:S03]  /*65580*/  ISETP.LT.AND P6, PT, R188, UR67, !P4 ;  /* 0x00000043bc007c0c */ /* 0x000fc6000e7c1270 */
[----:B------:R2:W-:Y:S04]  /*65590*/  @P3 STG.E desc[UR40][R6.64], R181 ;  /* 0x000000b506003986 */ /* 0x0005e8000c101928 */
[----:B------:R1:W-:Y:S04]  /*655a0*/  @P0 STG.E desc[UR40][R2.64], R173 ;  /* 0x000000ad02000986 */ /* 0x0003e8000c101928 */
[----:B------:R1:W-:Y:S01]  /*655b0*/  @P2 STG.E desc[UR40][R4.64], R165 ;  /* 0x000000a504002986 */ /* 0x0003e2000c101928 */
[----:B--2---:R-:W-:-:S04]  /*655c0*/  IMAD.WIDE R6, R184, 0x4, R14 ;  /* 0x00000004b8067825 */ /* 0x004fc800078e020e */
[C---:B-1----:R-:W-:Y:S01]  /*655d0*/  IMAD.WIDE R2, R184.reuse, 0x4, R12 ;  /* 0x00000004b8027825 */ /* 0x042fe200078e020c */
[----:B------:R-:W-:Y:S03]  /*655e0*/  @P5 STG.E desc[UR40][R6.64], R234 ;  /* 0x000000ea06005986 */ /* 0x000fe6000c101928 */
[C---:B------:R-:W-:Y:S01]  /*655f0*/  IMAD.WIDE R4, R184.reuse, 0x4, R10 ;  /* 0x00000004b8047825 */ /* 0x040fe200078e020a */
[----:B------:R1:W-:Y:S03]  /*65600*/  @P6 STG.E desc[UR40][R2.64], R226 ;  /* 0x000000e202006986 */ /* 0x0003e6000c101928 */
[----:B-1----:R-:W-:Y:S02]  /*65610*/  IMAD.WIDE R2, R184, 0x4, R8 ;  /* 0x00000004b8027825 */ /* 0x002fe400078e0208 */
[----:B------:R-:W2:Y:S02]  /*65620*/  LDL.LU R184, [R1+0x1434] ;  /* 0x0014340001b87983 */ /* 0x000ea40000300800 */
[----:B------:R-:W-:Y:S01]  /*65630*/  VIADD R0, R252, 0xd5 ;  /* 0x000000d5fc007836 */ /* 0x000fe20000000000 */
[----:B------:R-:W-:-:S04]  /*65640*/  ISETP.LT.AND P0, PT, R187, UR67, !P4 ;  /* 0x00000043bb007c0c */ /* 0x000fc8000e701270 */
[----:B------:R-:W-:Y:S02]  /*65650*/  ISETP.GE.AND P3, PT, R0, UR5, PT ;  /* 0x0000000500007c0c */ /* 0x000fe4000bf66270 */
[----:B------:R-:W-:Y:S01]  /*65660*/  ISETP.LT.AND P4, PT, R185, UR67, !P4 ;  /* 0x00000043b9007c0c */ /* 0x000fe2000e781270 */
[----:B------:R-:W-:Y:S01]  /*65670*/  VIADD R0, R252, 0xd6 ;  /* 0x000000d6fc007836 */ /* 0x000fe20000000000 */
[----:B------:R-:W-:Y:S01]  /*65680*/  ISETP.LT.AND P2, PT, R189, UR67, !P3 ;  /* 0x00000043bd007c0c */ /* 0x000fe2000df41270 */
[----:B------:R-:W1:Y:S01]  /*65690*/  LDCU UR5, c[0x0][0x39c] ;  /* 0x00007380ff0577ac */ /* 0x000e620008000800 */
[----:B------:R-:W-:-:S03]  /*656a0*/  ISETP.LT.AND P5, PT, R188, UR67, !P3 ;  /* 0x00000043bc007c0c */ /* 0x000fc6000dfa1270 */
[----:B------:R1:W-:Y:S01]  /*656b0*/  @P0 STG.E desc[UR40][R4.64], R218 ;  /* 0x000000da04000986 */ /* 0x0003e2000c101928 */
[----:B------:R-:W-:Y:S02]  /*656c0*/  ISETP.LT.AND P0, PT, R187, UR67, !P3 ;  /* 0x00000043bb007c0c */ /* 0x000fe4000df01270 */
[----:B------:R-:W-:Y:S02]  /*656d0*/  ISETP.GE.AND P6, PT, R0, UR6, PT ;  /* 0x0000000600007c0c */ /* 0x000fe4000bfc6270 */
[----:B------:R-:W-:Y:S01]  /*656e0*/  ISETP.LT.AND P3, PT, R185, UR67, !P3 ;  /* 0x00000043b9007c0c */ /* 0x000fe2000df61270 */
[----:B------:R1:W-:Y:S01]  /*656f0*/  @P4 STG.E desc[UR40][R2.64], R210 ;  /* 0x000000d202004986 */ /* 0x0003e2000c101928 */
[----:B---3--:R-:W-:-:S04]  /*65700*/  IMAD.WIDE R6, R190, 0x4, R12 ;  /* 0x00000004be067825 */ /* 0x008fc800078e020c */
[C---:B-1----:R-:W-:Y:S01]  /*65710*/  IMAD.WIDE R4, R190.reuse, 0x4, R14 ;  /* 0x00000004be047825 */ /* 0x042fe200078e020e */
[----:B------:R-:W-:Y:S01]  /*65720*/  ISETP.LT.AND P4, PT, R189, UR67, !P6 ;  /* 0x00000043bd007c0c */ /* 0x000fe2000f781270 */
[----:B------:R-:W1:Y:S03]  /*65730*/  LDCU UR6, c[0x0][0x39c] ;  /* 0x00007380ff0677ac */ /* 0x000e660008000800 */
[----:B------:R3:W-:Y:S01]  /*65740*/  @P2 STG.E desc[UR40][R4.64], R202 ;  /* 0x000000ca04002986 */ /* 0x0007e2000c101928 */
[----:B------:R-:W-:-:S03]  /*65750*/  IMAD.WIDE R2, R190, 0x4, R10 ;  /* 0x00000004be027825 */ /* 0x000fc600078e020a */
[----:B------:R4:W-:Y:S01]  /*65760*/  @P5 STG.E desc[UR40][R6.64], R182 ;  /* 0x000000b606005986 */ /* 0x0009e2000c101928 */
[----:B------:R-:W-:Y:S01]  /*65770*/  ISETP.LT.AND P5, PT, R188, UR67, !P6 ;  /* 0x00000043bc007c0c */ /* 0x000fe2000f7a1270 */
[----:B---3--:R-:W-:Y:S02]  /*65780*/  IMAD.WIDE R4, R190, 0x4, R8 ;  /* 0x00000004be047825 */ /* 0x008fe400078e0208 */
[----:B------:R-:W3:Y:S02]  /*65790*/  LDL.LU R190, [R1+0x1430] ;  /* 0x0014300001be7983 */ /* 0x000ee40000300800 */
[----:B------:R-:W-:Y:S02]  /*657a0*/  VIADD R0, R252, 0xd7 ;  /* 0x000000d7fc007836 */ /* 0x000fe40000000000 */
[----:B----4-:R-:W-:Y:S01]  /*657b0*/  IMAD.WIDE R6, R186, 0x4, R14 ;  /* 0x00000004ba067825 */ /* 0x010fe200078e020e */
[----:B------:R4:W-:Y:S01]  /*657c0*/  @P0 STG.E desc[UR40][R2.64], R174 ;  /* 0x000000ae02000986 */ /* 0x0009e2000c101928 */
[----:B------:R-:W-:-:S03]  /*657d0*/  ISETP.LT.AND P0, PT, R187, UR67, !P6 ;  /* 0x00000043bb007c0c */ /* 0x000fc6000f701270 */
[----:B------:R1:W-:Y:S01]  /*657e0*/  @P3 STG.E desc[UR40][R4.64], R166 ;  /* 0x000000a604003986 */ /* 0x0003e2000c101928 */
[----:B------:R-:W-:-:S03]  /*657f0*/  ISETP.GE.AND P2, PT, R0, UR5, PT ;  /* 0x0000000500007c0c */ /* 0x000fc6000bf46270 */
[----:B------:R-:W-:Y:S01]  /*65800*/  @P4 STG.E desc[UR40][R6.64], R235 ;  /* 0x000000eb06004986 */ /* 0x000fe2000c101928 */
[C---:B----4-:R-:W-:Y:S01]  /*65810*/  IMAD.WIDE R2, R186.reuse, 0x4, R12 ;  /* 0x00000004ba027825 */ /* 0x050fe200078e020c */
[----:B------:R-:W-:Y:S01]  /*65820*/  ISETP.LT.AND P6, PT, R185, UR67, !P6 ;  /* 0x00000043b9007c0c */ /* 0x000fe2000f7c1270 */
[----:B------:R-:W4:Y:S02]  /*65830*/  LDCU UR5, c[0x0][0x39c] ;  /* 0x00007380ff0577ac */ /* 0x000f240008000800 */
[C---:B-1----:R-:W-:Y:S01]  /*65840*/  IMAD.WIDE R4, R186.reuse, 0x4, R10 ;  /* 0x00000004ba047825 */ /* 0x042fe200078e020a */
[----:B------:R1:W-:Y:S01]  /*65850*/  @P5 STG.E desc[UR40][R2.64], R227 ;  /* 0x000000e302005986 */ /* 0x0003e2000c101928 */
[----:B------:R-:W-:Y:S02]  /*65860*/  ISETP.LT.AND P3, PT, R189, UR67, !P2 ;  /* 0x00000043bd007c0c */ /* 0x000fe4000d761270 */
[----:B-1----:R-:W-:Y:S02]  /*65870*/  IMAD.WIDE R2, R186, 0x4, R8 ;  /* 0x00000004ba027825 */ /* 0x002fe400078e0208 */
[----:B------:R-:W3:Y:S04]  /*65880*/  LDL.LU R186, [R1+0x1428] ;  /* 0x0014280001ba7983 */ /* 0x000ee80000300800 */
        /* <DEDUP_REMOVED lines=12> */
[----:B------:R-:W-:Y:S01]  /*65950*/  ISETP.LT.AND P2, PT, R185, UR67, !P2 ;  /* 0x00000043b9007c0c */ /* 0x000fe2000d741270 */
[----:B------:R-:W-:Y:S01]  /*65960*/  VIADD R0, R252, 0xd9 ;  /* 0x000000d9fc007836 */ /* 0x000fe20000000000 */
[----:B------:R-:W-:Y:S01]  /*65970*/  ISETP.LT.AND P6, PT, R189, UR67, !P5 ;  /* 0x00000043bd007c0c */ /* 0x000fe2000efc1270 */
[----:B------:R-:W1:Y:S02]  /*65980*/  LDCU UR6, c[0x0][0x39c] ;  /* 0x00007380ff0677ac */ /* 0x000e640008000800 */
[----:B------:R3:W-:Y:S01]  /*65990*/  @P4 STG.E desc[UR40][R6.64], R183 ;  /* 0x000000b706004986 */ /* 0x0007e2000c101928 */
[----:B------:R-:W-:-:S03]  /*659a0*/  ISETP.LT.AND P4, PT, R188, UR67, !P5 ;  /* 0x00000043bc007c0c */ /* 0x000fc6000ef81270 */
[----:B------:R1:W-:Y:S01]  /*659b0*/  @P0 STG.E desc[UR40][R2.64], R175 ;  /* 0x000000af02000986 */ /* 0x0003e2000c101928 */
[----:B------:R-:W-:Y:S02]  /*659c0*/  ISETP.LT.AND P0, PT, R187, UR67, !P5 ;  /* 0x00000043bb007c0c */ /* 0x000fe4000ef01270 */
[----:B----4-:R-:W-:Y:S01]  /*659d0*/  ISETP.GE.AND P3, PT, R0, UR5, PT ;  /* 0x0000000500007c0c */ /* 0x010fe2000bf66270 */
[----:B------:R4:W-:Y:S01]  /*659e0*/  @P2 STG.E desc[UR40][R4.64], R167 ;  /* 0x000000a704002986 */ /* 0x0009e2000c101928 */
[----:B------:R-:W-:Y:S01]  /*659f0*/  ISETP.LT.AND P5, PT, R185, UR67, !P5 ;  /* 0x00000043b9007c0c */ /* 0x000fe2000efa1270 */
[C---:B---3--:R-:W-:Y:S01]  /*65a00*/  IMAD.WIDE R6, R190.reuse, 0x4, R14 ;  /* 0x00000004be067825 */ /* 0x048fe200078e020e */
[----:B------:R-:W3:Y:S03]  /*65a10*/  LDCU UR5, c[0x0][0x39c] ;  /* 0x00007380ff0577ac */ /* 0x000ee60008000800 */
[----:B-1----:R-:W-:Y:S01]  /*65a20*/  IMAD.WIDE R2, R190, 0x4, R12 ;  /* 0x00000004be027825 */ /* 0x002fe200078e020c */
[----:B------:R-:W-:Y:S01]  /*65a30*/  @P6 STG.E desc[UR40][R6.64], R228 ;  /* 0x000000e406006986 */ /* 0x000fe2000c101928 */
[----:B------:R-:W-:-:S02]  /*65a40*/  ISETP.LT.AND P6, PT, R189, UR67, !P3 ;  /* 0x00000043bd007c0c */ /* 0x000fc4000dfc1270 */
[----:B----4-:R-:W-:Y:S01]  /*65a50*/  IMAD.WIDE R4, R190, 0x4, R10 ;  /* 0x00000004be047825 */ /* 0x010fe200078e020a */
[----:B------:R1:W-:Y:S04]  /*65a60*/  @P4 STG.E desc[UR40][R2.64], R220 ;  /* 0x000000dc02004986 */ /* 0x0003e8000c101928 */
[----:B------:R4:W-:Y:S01]  /*65a70*/  @P0 STG.E desc[UR40][R4.64], R212 ;  /* 0x000000d404000986 */ /* 0x0009e2000c101928 */
[----:B------:R-:W-:Y:S01]  /*65a80*/  ISETP.LT.AND P2, PT, R188, UR67, !P3 ;  /* 0x00000043bc007c0c */ /* 0x000fe2000df41270 */
[----:B-1----:R-:W-:Y:S02]  /*65a90*/  IMAD.WIDE R2, R190, 0x4, R8 ;  /* 0x00000004be027825 */ /* 0x002fe400078e0208 */
[----:B------:R-:W3:Y:S01]  /*65aa0*/  LDL.LU R190, [R1+0x13ec] ;  /* 0x0013ec0001be7983 */ /* 0x000ee20000300800 */
[----:B------:R-:W-:-:S03]  /*65ab0*/  ISETP.LT.AND P0, PT, R187, UR67, !P3 ;  /* 0x00000043bb007c0c */ /* 0x000fc6000df01270 */
[----:B------:R1:W-:Y:S01]  /*65ac0*/  @P5 STG.E desc[UR40][R2.64], R204 ;  /* 0x000000cc02005986 */ /* 0x0003e2000c101928 */
[----:B----4-:R-:W-:-:S04]  /*65ad0*/  IMAD.WIDE R4, R186, 0x4, R14 ;  /* 0x00000004ba047825 */ /* 0x010fc800078e020e */
[C---:B------:R-:W-:Y:S01]  /*65ae0*/  IMAD.WIDE R6, R186.reuse, 0x4, R12 ;  /* 0x00000004ba067825 */ /* 0x040fe200078e020c */
[----:B------:R4:W-:Y:S03]  /*65af0*/  @P6 STG.E desc[UR40][R4.64], R196 ;  /* 0x000000c404006986 */ /* 0x0009e6000c101928 */
[----:B-1----:R-:W-:-:S04]  /*65b00*/  IMAD.WIDE R2, R186, 0x4, R10 ;  /* 0x00000004ba027825 */ /* 0x002fc800078e020a */
[----:B----4-:R-:W-:Y:S02]  /*65b10*/  IMAD.WIDE R4, R186, 0x4, R8 ;  /* 0x00000004ba047825 */ /* 0x010fe400078e0208 */
[----:B------:R-:W4:Y:S04]  /*65b20*/  LDL.LU R186, [R1+0x13e4] ;  /* 0x0013e40001ba7983 */ /* 0x000f280000300800 */
[----:B------:R2:W-:Y:S04]  /*65b30*/  @P2 STG.E desc[UR40][R6.64], R176 ;  /* 0x000000b006002986 */ /* 0x0005e8000c101928 */
[----:B------:R1:W-:Y:S01]  /*65b40*/  @P0 STG.E desc[UR40][R2.64], R168 ;  /* 0x000000a802000986 */ /* 0x0003e2000c101928 */
[----:B--2---:R-:W-:-:S04]  /*65b50*/  IMAD.WIDE R6, R184, 0x4, R14 ;  /* 0x00000004b8067825 */ /* 0x004fc800078e020e */
[----:B------:R-:W-:-:S04]  /*65b60*/  IMAD.WIDE R18, R184, 0x4, R12 ;  /* 0x00000004b8127825 */ /* 0x000fc800078e020c */
[----:B------:R-:W-:-:S04]  /*65b70*/  IMAD.WIDE R16, R184, 0x4, R10 ;  /* 0x00000004b8107825 */ /* 0x000fc800078e020a */
[----:B-1----:R-:W-:Y:S02]  /*65b80*/  IMAD.WIDE R2, R184, 0x4, R8 ;  /* 0x00000004b8027825 */ /* 0x002fe400078e0208 */
[----:B------:R-:W2:Y:S02]  /*65b90*/  LDL.LU R184, [R1+0x13d4] ;  /* 0x0013d40001b87983 */ /* 0x000ea40000300800 */
[----:B------:R-:W-:Y:S01]  /*65ba0*/  VIADD R0, R252, 0xda ;  /* 0x000000dafc007836 */ /* 0x000fe20000000000 */
[----:B------:R-:W-:-:S04]  /*65bb0*/  ISETP.LT.AND P3, PT, R185, UR67, !P3 ;  /* 0x00000043b9007c0c */ /* 0x000fc8000df61270 */
[----:B------:R-:W-:Y:S01]  /*65bc0*/  ISETP.GE.AND P4, PT, R0, UR6, PT ;  /* 0x0000000600007c0c */ /* 0x000fe2000bf86270 */
[----:B------:R-:W-:Y:S01]  /*65bd0*/  VIADD R0, R252, 0xdb ;  /* 0x000000dbfc007836 */ /* 0x000fe20000000000 */
[----:B------:R-:W1:Y:S02]  /*65be0*/  LDCU UR6, c[0x0][0x39c] ;  /* 0x00007380ff0677ac */ /* 0x000e640008000800 */
[----:B------:R-:W-:Y:S02]  /*65bf0*/  ISETP.LT.AND P5, PT, R189, UR67, !P4 ;  /* 0x00000043bd007c0c */ /* 0x000fe4000e7a1270 */
[----:B------:R-:W-:Y:S02]  /*65c00*/  ISETP.LT.AND P6, PT, R188, UR67, !P4 ;  /* 0x00000043bc007c0c */ /* 0x000fe4000e7c1270 */
[----:B------:R-:W-:Y:S02]  /*65c10*/  ISETP.LT.AND P0, PT, R187, UR67, !P4 ;  /* 0x00000043bb007c0c */ /* 0x000fe4000e701270 */
[----:B---3--:R-:W-:Y:S01]  /*65c20*/  ISETP.GE.AND P2, PT, R0, UR5, PT ;  /* 0x0000000500007c0c */ /* 0x008fe2000bf46270 */
[----:B------:R3:W-:Y:S01]  /*65c30*/  @P3 STG.E desc[UR40][R4.64], R160 ;  /* 0x000000a004003986 */ /* 0x0007e2000c101928 */
[----:B------:R-:W-:Y:S01]  /*65c40*/  ISETP.LT.AND P4, PT, R185, UR67, !P4 ;  /* 0x00000043b9007c0c */ /* 0x000fe2000e781270 */
[----:B------:R-:W-:Y:S01]  /*65c50*/  VIADD R0, R252, 0xdc ;  /* 0x000000dcfc007836 */ /* 0x000fe20000000000 */
[----:B------:R-:W-:Y:S01]  /*65c60*/  ISETP.LT.AND P3, PT, R189, UR67, !P2 ;  /* 0x00000043bd007c0c */ /* 0x000fe2000d761270 */
[----:B------:R-:W2:Y:S02]  /*65c70*/  LDCU UR5, c[0x0][0x39c] ;  /* 0x00007380ff0577ac */ /* 0x000ea40008000800 */
[----:B------:R3:W-:Y:S01]  /*65c80*/  @P5 STG.E desc[UR40][R6.64], R229 ;  /* 0x000000e506005986 */ /* 0x0007e2000c101928 */
[----:B------:R-:W-:-:S03]  /*65c90*/  ISETP.LT.AND P5, PT, R188, UR67, !P2 ;  /* 0x00000043bc007c0c */ /* 0x000fc6000d7a1270 */
[----:B------:R-:W-:Y:S04]  /*65ca0*/  @P6 STG.E desc[UR40][R18.64], R221 ;  /* 0x000000dd12006986 */ /* 0x000fe8000c101928 */
[----:B------:R3:W-:Y:S01]  /*65cb0*/  @P0 STG.E desc[UR40][R16.64], R213 ;  /* 0x000000d510000986 */ /* 0x0007e2000c101928 */
[----:B------:R-:W-:Y:S02]  /*65cc0*/  ISETP.LT.AND P0, PT, R187, UR67, !P2 ;  /* 0x00000043bb007c0c */ /* 0x000fe4000d701270 */
[----:B-1----:R-:W-:Y:S01]  /*65cd0*/  ISETP.GE.AND P6, PT, R0, UR6, PT ;  /* 0x0000000600007c0c */ /* 0x002fe2000bfc6270 */
[----:B---3--:R-:W-:-:S04]  /*65ce0*/  IMAD.WIDE R4, R190, 0x4, R14 ;  /* 0x00000004be047825 */ /* 0x008fc800078e020e */
[----:B------:R-:W-:-:S04]  /*65cf0*/  IMAD.WIDE R6, R190, 0x4, R12 ;  /* 0x00000004be067825 */ /* 0x000fc800078e020c */
[----:B------:R-:W-:-:S04]  /*65d00*/  IMAD.WIDE R16, R190, 0x4, R10 ;  /* 0x00000004be107825 */ /* 0x000fc800078e020a */
[----:B------:R-:W-:Y:S01]  /*65d10*/  IMAD.WIDE R18, R190, 0x4, R8 ;  /* 0x00000004be127825 */ /* 0x000fe200078e0208 */
[----:B------:R1:W-:Y:S01]  /*65d20*/  @P4 STG.E desc[UR40][R2.64], R205 ;  /* 0x000000cd02004986 */ /* 0x0003e2000c101928 */
[----:B------:R-:W-:Y:S01]  /*65d30*/  ISETP.LT.AND P2, PT, R185, UR67, !P2 ;  /* 0x00000043b9007c0c */ /* 0x000fe2000d741270 */
[----:B------:R-:W3:Y:S02]  /*65d40*/  LDCU UR6, c[0x0][0x39c] ;  /* 0x00007380ff0677ac */ /* 0x000ee40008000800 */
[----:B------:R-:W3:Y:S01]  /*65d50*/  LDL.LU R190, [R1+0x13c4] ;  /* 0x0013c40001be7983 */ /* 0x000ee20000300800 */
[----:B------:R-:W-:-:S03]  /*65d60*/  ISETP.LT.AND P4, PT, R189, UR67, !P6 ;  /* 0x00000043bd007c0c */ /* 0x000fc6000f781270 */
[----:B------:R1:W-:Y:S04]  /*65d70*/  @P3 STG.E desc[UR40][R4.64], R197 ;  /* 0x000000c504003986 */ /* 0x0003e8000c101928 */
[----:B------:R1:W-:Y:S01]  /*65d80*/  @P5 STG.E desc[UR40][R6.64], R177 ;  /* 0x000000b106005986 */ /* 0x0003e2000c101928 */
[----:B------:R-:W-:-:S03]  /*65d90*/  ISETP.LT.AND P5, PT, R188, UR67, !P6 ;  /* 0x00000043bc007c0c */ /* 0x000fc6000f7a1270 */
[----:B------:R2:W-:Y:S01]  /*65da0*/  @P0 STG.E desc[UR40][R16.64], R169 ;  /* 0x000000a910000986 */ /* 0x0005e2000c101928 */
[----:B------:R-:W-:Y:S01]  /*65db0*/  ISETP.LT.AND P0, PT, R187, UR67, !P6 ;  /* 0x00000043bb007c0c */ /* 0x000fe2000f701270 */
[----:B----4-:R-:W-:-:S04]  /*65dc0*/  IMAD.WIDE R20, R186, 0x4, R14 ;  /* 0x00000004ba147825 */ /* 0x010fc800078e020e */
[----:B-1----:R-:W-:-:S04]  /*65dd0*/  IMAD.WIDE R2, R186, 0x4, R12 ;  /* 0x00000004ba027825 */ /* 0x002fc800078e020c */
[----:B------:R-:W-:-:S04]  /*65de0*/  IMAD.WIDE R4, R186, 0x4, R10 ;  /* 0x00000004ba047825 */ /* 0x000fc800078e020a */
[----:B------:R-:W-:Y:S02]  /*65df0*/  IMAD.WIDE R6, R186, 0x4, R8 ;  /* 0x00000004ba067825 */ /* 0x000fe400078e0208 */
[----:B------:R-:W4:Y:S04]  /*65e00*/  LDL.LU R186, [R1+0x13c0] ;  /* 0x0013c00001ba7983 */ /* 0x000f280000300800 */
[----:B------:R1:W-:Y:S04]  /*65e10*/  @P2 STG.E desc[UR40][R18.64], R161 ;  /* 0x000000a112002986 */ /* 0x0003e8000c101928 */
[----:B------:R-:W-:Y:S04]  /*65e20*/  @P4 STG.E desc[UR40][R20.64], R230 ;  /* 0x000000e614004986 */ /* 0x000fe8000c101928 */
[----:B------:R1:W-:Y:S04]  /*65e30*/  @P5 STG.E desc[UR40][R2.64], R222 ;  /* 0x000000de02005986 */ /* 0x0003e8000c101928 */
[----:B------:R1:W-:Y:S01]  /*65e40*/  @P0 STG.E desc[UR40][R4.64], R214 ;  /* 0x000000d604000986 */ /* 0x0003e2000c101928 */
[----:B--2---:R-:W-:-:S04]  /*65e50*/  IMAD.WIDE R16, R184, 0x4, R14 ;  /* 0x00000004b8107825 */ /* 0x004fc800078e020e */
[----:B-1----:R-:W-:-:S04]  /*65e60*/  IMAD.WIDE R18, R184, 0x4, R12 ;  /* 0x00000004b8127825 */ /* 0x002fc800078e020c */
[----:B------:R-:W-:-:S04]  /*65e70*/  IMAD.WIDE R2, R184, 0x4, R10 ;  /* 0x00000004b8027825 */ /* 0x000fc800078e020a */
[----:B------:R-:W-:Y:S02]  /*65e80*/  IMAD.WIDE R4, R184, 0x4, R8 ;  /* 0x00000004b8047825 */ /* 0x000fe400078e0208 */
        /* <DEDUP_REMOVED lines=15> */
[----:B------:R3:W-:Y:S04]  /*65f80*/  @P2 STG.E desc[UR40][R16.64], R198 ;  /* 0x000000c610002986 */ /* 0x0007e8000c101928 */
[----:B------:R-:W-:Y:S01]  /*65f90*/  @P4 STG.E desc[UR40][R18.64], R178 ;  /* 0x000000b212004986 */ /* 0x000fe2000c101928 */
[----:B------:R-:W-:-:S03]  /*65fa0*/  ISETP.LT.AND P4, PT, R188, UR67, !P5 ;  /* 0x00000043bc007c0c */ /* 0x000fc6000ef81270 */
[----:B------:R3:W-:Y:S01]  /*65fb0*/  @P0 STG.E desc[UR40][R2.64], R170 ;  /* 0x000000aa02000986 */ /* 0x0007e2000c101928 */
[----:B------:R-:W-:Y:S02]  /*65fc0*/  ISETP.LT.AND P0, PT, R187, UR67, !P5 ;  /* 0x00000043bb007c0c */ /* 0x000fe4000ef01270 */
[----:B-1----:R-:W-:Y:S01]  /*65fd0*/  ISETP.GE.AND P2, PT, R0, UR5, PT ;  /* 0x0000000500007c0c */ /* 0x002fe2000bf46270 */
[----:B------:R4:W-:Y:S01]  /*65fe0*/  @P3 STG.E desc[UR40][R4.64], R162 ;  /* 0x000000a204003986 */ /* 0x0009e2000c101928 */
[----:B------:R-:W-:Y:S01]  /*65ff0*/  ISETP.LT.AND P5, PT, R185, UR67, !P5 ;  /* 0x00000043b9007c0c */ /* 0x000fe2000efa1270 */
[----:B------:R-:W-:-:S04]  /*66000*/  IMAD.WIDE R20, R190, 0x4, R14 ;  /* 0x00000004be147825 */ /* 0x000fc800078e020e */
[----:B---3--:R-:W-:-:S04]  /*66010*/  IMAD.WIDE R6, R190, 0x4, R12 ;  /* 0x00000004be067825 */ /* 0x008fc800078e020c */
[----:B------:R-:W-:-:S04]  /*66020*/  IMAD.WIDE R16, R190, 0x4, R10 ;  /* 0x00000004be107825 */ /* 0x000fc800078e020a */
[----:B------:R-:W-:Y:S01]  /*66030*/  IMAD.WIDE R2, R190, 0x4, R8 ;  /* 0x00000004be027825 */ /* 0x000fe200078e0208 */
[----:B------:R-:W1:Y:S01]  /*66040*/  LDCU UR5, c[0x0][0x39c] ;  /* 0x00007380ff0577ac */ /* 0x000e620008000800 */
[----:B------:R-:W3:Y:S01]  /*66050*/  LDL.LU R190, [R1+0x13a0] ;  /* 0x0013a00001be7983 */ /* 0x000ee20000300800 */
[----:B------:R-:W-:-:S03]  /*66060*/  ISETP.LT.AND P3, PT, R188, UR67, !P2 ;  /* 0x00000043bc007c0c */ /* 0x000fc6000d761270 */
[----:B------:R-:W-:Y:S01]  /*66070*/  @P6 STG.E desc[UR40][R20.64], R231 ;  /* 0x000000e714006986 */ /* 0x000fe2000c101928 */
[----:B------:R-:W-:-:S03]  /*66080*/  ISETP.LT.AND P6, PT, R189, UR67, !P2 ;  /* 0x00000043bd007c0c */ /* 0x000fc6000d7c1270 */
[----:B------:R1:W-:Y:S04]  /*66090*/  @P4 STG.E desc[UR40][R6.64], R223 ;  /* 0x000000df06004986 */ /* 0x0003e8000c101928 */
[----:B------:R1:W-:Y:S01]  /*660a0*/  @P0 STG.E desc[UR40][R16.64], R215 ;  /* 0x000000d710000986 */ /* 0x0003e2000c101928 */
[----:B------:R-:W-:Y:S01]  /*660b0*/  ISETP.LT.AND P0, PT, R187, UR67, !P2 ;  /* 0x00000043bb007c0c */ /* 0x000fe2000d701270 */
[----:B----4-:R-:W-:-:S04]  /*660c0*/  IMAD.WIDE R4, R186, 0x4, R14 ;  /* 0x00000004ba047825 */ /* 0x010fc800078e020e */
[----:B------:R-:W-:-:S04]  /*660d0*/  IMAD.WIDE R18, R186, 0x4, R12 ;  /* 0x00000004ba127825 */ /* 0x000fc800078e020c */
[----:B-1----:R-:W-:-:S04]  /*660e0*/  IMAD.WIDE R6, R186, 0x4, R10 ;  /* 0x00000004ba067825 */ /* 0x002fc800078e020a */
[----:B------:R-:W-:Y:S02]  /*660f0*/  IMAD.WIDE R16, R186, 0x4, R8 ;  /* 0x00000004ba107825 */ /* 0x000fe400078e0208 */
[----:B------:R-:W4:Y:S04]  /*66100*/  LDL.LU R186, [R1+0x1384] ;  /* 0x0013840001ba7983 */ /* 0x000f280000300800 */
[----:B------:R1:W-:Y:S04]  /*66110*/  @P5 STG.E desc[UR40][R2.64], R207 ;  /* 0x000000cf02005986 */ /* 0x0003e8000c101928 */
[----:B------:R1:W-:Y:S04]  /*66120*/  @P6 STG.E desc[UR40][R4.64], R199 ;  /* 0x000000c704006986 */ /* 0x0003e8000c101928 */
[----:B------:R-:W-:Y:S04]  /*66130*/  @P3 STG.E desc[UR40][R18.64], R179 ;  /* 0x000000b312003986 */ /* 0x000fe8000c101928 */
        /* <DEDUP_REMOVED lines=14> */
[----:B------:R-:W-:Y:S01]  /*66220*/  ISETP.GE.AND P3, PT, R0, UR5, PT ;  /* 0x0000000500007c0c */ /* 0x000fe2000bf66270 */
[----:B------:R3:W-:Y:S01]  /*66230*/  @P2 STG.E desc[UR40][R16.64], R163 ;  /* 0x000000a310002986 */ /* 0x0007e2000c101928 */
[----:B------:R-:W-:Y:S01]  /*66240*/  ISETP.LT.AND P4, PT, R185, UR67, !P4 ;  /* 0x00000043b9007c0c */ /* 0x000fe2000e781270 */
[----:B------:R-:W-:Y:S01]  /*66250*/  VIADD R0, R252, 0xe2 ;  /* 0x000000e2fc007836 */ /* 0x000fe20000000000 */
[----:B------:R-:W-:Y:S01]  /*66260*/  ISETP.LT.AND P2, PT, R189, UR67, !P3 ;  /* 0x00000043bd007c0c */ /* 0x000fe2000df41270 */
[----:B------:R-:W2:Y:S02]  /*66270*/  LDCU UR5, c[0x0][0x39c] ;  /* 0x00007380ff0577ac */ /* 0x000ea40008000800 */
[----:B------:R-:W-:Y:S01]  /*66280*/  @P5 STG.E desc[UR40][R20.64], R156 ;  /* 0x0000009c14005986 */ /* 0x000fe2000c101928 */
[----:B------:R-:W-:-:S03]  /*66290*/  ISETP.LT.AND P5, PT, R188, UR67, !P3 ;  /* 0x00000043bc007c0c */ /* 0x000fc6000dfa1270 */
[----:B------:R3:W-:Y:S04]  /*662a0*/  @P6 STG.E desc[UR40][R2.64], R148 ;  /* 0x0000009402006986 */ /* 0x0007e8000c101928 */
[----:B------:R3:W-:Y:S01]  /*662b0*/  @P0 STG.E desc[UR40][R4.64], R132 ;  /* 0x0000008404000986 */ /* 0x0007e2000c101928 */
[----:B------:R-:W-:Y:S02]  /*662c0*/  ISETP.LT.AND P0, PT, R187, UR67, !P3 ;  /* 0x00000043bb007c0c */ /* 0x000fe4000df01270 */
[----:B-1----:R-:W-:Y:S01]  /*662d0*/  ISETP.GE.AND P6, PT, R0, UR6, PT ;  /* 0x0000000600007c0c */ /* 0x002fe2000bfc6270 */
[----:B------:R1:W-:Y:S01]  /*662e0*/  @P4 STG.E desc[UR40][R6.64], R116 ;  /* 0x0000007406004986 */ /* 0x0003e2000c101928 */
[----:B------:R-:W-:Y:S01]  /*662f0*/  ISETP.LT.AND P3, PT, R185, UR67, !P3 ;  /* 0x00000043b9007c0c */ /* 0x000fe2000df61270 */
[----:B---3--:R-:W-:-:S04]  /*66300*/  IMAD.WIDE R16, R190, 0x4, R14 ;  /* 0x00000004be107825 */ /* 0x008fc800078e020e */
[----:B------:R-:W-:-:S04]  /*66310*/  IMAD.WIDE R18, R190, 0x4, R12 ;  /* 0x00000004be127825 */ /* 0x000fc800078e020c */
[----:B------:R-:W-:-:S04]  /*66320*/  IMAD.WIDE R2, R190, 0x4, R10 ;  /* 0x00000004be027825 */ /* 0x000fc800078e020a */
[----:B------:R-:W-:Y:S01]  /*66330*/  IMAD.WIDE R4, R190, 0x4, R8 ;  /* 0x00000004be047825 */ /* 0x000fe200078e0208 */
[----:B------:R-:W3:Y:S01]  /*66340*/  LDCU UR6, c[0x0][0x39c] ;  /* 0x00007380ff0677ac */ /* 0x000ee20008000800 */
[----:B------:R-:W3:Y:S01]  /*66350*/  LDL.LU R190, [R1+0x1374] ;  /* 0x0013740001be7983 */ /* 0x000ee20000300800 */
[----:B------:R-:W-:-:S03]  /*66360*/  ISETP.LT.AND P4, PT, R189, UR67, !P6 ;  /* 0x00000043bd007c0c */ /* 0x000fc6000f781270 */
[----:B------:R1:W-:Y:S04]  /*66370*/  @P2 STG.E desc[UR40][R16.64], R36 ;  /* 0x0000002410002986 */ /* 0x0003e8000c101928 */
[----:B------:R-:W-:Y:S01]  /*66380*/  @P5 STG.E desc[UR40][R18.64], R44 ;  /* 0x0000002c12005986 */ /* 0x000fe2000c101928 */
        /* <DEDUP_REMOVED lines=13> */
[----:B------:R-:W-:-:S04]  /*66460*/  IMAD.WIDE R18, R184, 0x4, R12 ;  /* 0x00000004b8127825 */ /* 0x000fc800078e020c */
[----:B-1----:R-:W-:-:S04]  /*66470*/  IMAD.WIDE R6, R184, 0x4, R10 ;  /* 0x00000004b8067825 */ /* 0x002fc800078e020a */
        /* <DEDUP_REMOVED lines=23> */
[----:B------:R-:W-:-:S04]  /*665f0*/  IMAD.WIDE R20, R190, 0x4, R14 ;  /* 0x00000004be147825 */ /* 0x000fc800078e020e */
[----:B---3--:R-:W-:-:S04]  /*66600*/  IMAD.WIDE R2, R190, 0x4, R12 ;  /* 0x00000004be027825 */ /* 0x008fc800078e020c */
[----:B------:R-:W-:-:S04]  /*66610*/  IMAD.WIDE R4, R190, 0x4, R10 ;  /* 0x00000004be047825 */ /* 0x000fc800078e020a */
[----:B------:R-:W-:Y:S01]  /*66620*/  IMAD.WIDE R6, R190, 0x4, R8 ;  /* 0x00000004be067825 */ /* 0x000fe200078e0208 */
[----:B------:R-:W-:Y:S01]  /*66630*/  ISETP.LT.AND P5, PT, R185, UR67, !P5 ;  /* 0x00000043b9007c0c */ /* 0x000fe2000efa1270 */
[----:B------:R-:W3:Y:S01]  /*66640*/  LDL.LU R190, [R1+0x135c] ;  /* 0x00135c0001be7983 */ /* 0x000ee20000300800 */
[----:B------:R-:W-:Y:S01]  /*66650*/  ISETP.LT.AND P2, PT, R188, UR67, !P3 ;  /* 0x00000043bc007c0c */ /* 0x000fe2000df41270 */
[C---:B----4-:R-:W-:Y:S02]  /*66660*/  IMAD.WIDE R18, R186.reuse, 0x4, R12 ;  /* 0x00000004ba127825 */ /* 0x050fe400078e020c */
[----:B------:R-:W-:Y:S01]  /*66670*/  @P6 STG.E desc[UR40][R20.64], R158 ;  /* 0x0000009e14006986 */ /* 0x000fe2000c101928 */
[----:B------:R-:W-:Y:S01]  /*66680*/  ISETP.LT.AND P6, PT, R189, UR67, !P3 ;  /* 0x00000043bd007c0c */ /* 0x000fe2000dfc1270 */
[----:B------:R-:W4:Y:S02]  /*66690*/  LDCU UR5, c[0x0][0x39c] ;  /* 0x00007380ff0577ac */ /* 0x000f240008000800 */
[----:B------:R4:W-:Y:S01]  /*666a0*/  @P4 STG.E desc[UR40][R2.64], R150 ;  /* 0x0000009602004986 */ /* 0x0009e2000c101928 */
[----:B-1----:R-:W-:-:S03]  /*666b0*/  IMAD.WIDE R16, R186, 0x4, R14 ;  /* 0x00000004ba107825 */ /* 0x002fc600078e020e */
[----:B------:R1:W-:Y:S01]  /*666c0*/  @P0 STG.E desc[UR40][R4.64], R134 ;  /* 0x0000008604000986 */ /* 0x0003e2000c101928 */
[----:B----4-:R-:W-:-:S04]  /*666d0*/  IMAD.WIDE R2, R186, 0x4, R10 ;  /* 0x00000004ba027825 */ /* 0x010fc800078e020a */
[----:B-1----:R-:W-:Y:S02]  /*666e0*/  IMAD.WIDE R4, R186, 0x4, R8 ;  /* 0x00000004ba047825 */ /* 0x002fe400078e0208 */
[----:B------:R-:W4:Y:S04]  /*666f0*/  LDL.LU R186, [R1+0x1350] ;  /* 0x0013500001ba7983 */ /* 0x000f280000300800 */
[----:B------:R1:W-:Y:S04]  /*66700*/  @P5 STG.E desc[UR40][R6.64], R118 ;  /* 0x0000007606005986 */ /* 0x0003e8000c101928 */
        /* <DEDUP_REMOVED lines=8> */
[----:B------:R-:W-:Y:S01]  /*66790*/  ISETP.LT.AND P0, PT, R187, UR67, !P3 ;  /* 0x00000043bb007c0c */ /* 0x000fe2000df01270 */
[----:B------:R-:W2:Y:S03]  /*667a0*/  LDL.LU R191, [R1+0x1338] ;  /* 0x0013380001bf7983 */ /* 0x000ea60000300800 */
[----:B------:R-:W-:Y:S02]  /*667b0*/  ISETP.GE.AND P4, PT, R0, UR6, PT ;  /* 0x0000000600007c0c */ /* 0x000fe4000bf86270 */
[----:B------:R-:W-:-:S02]  /*667c0*/  ISETP.LT.AND P3, PT, R185, UR67, !P3 ;  /* 0x00000043b9007c0c */ /* 0x000fc4000df61270 */
[----:B------:R-:W-:Y:S02]  /*667d0*/  ISETP.LT.AND P5, PT, R189, UR67, !P4 ;  /* 0x00000043bd007c0c */ /* 0x000fe4000e7a1270 */
[----:B------:R-:W-:Y:S01]  /*667e0*/  ISETP.LT.AND P2, PT, R188, UR67, !P4 ;  /* 0x00000043bc007c0c */ /* 0x000fe2000e741270 */
[----:B------:R-:W-:Y:S02]  /*667f0*/  VIADD R0, R252, 0xe7 ;  /* 0x000000e7fc007836 */ /* 0x000fe40000000000 */
[----:B------:R3:W-:Y:S01]  /*66800*/  @P0 STG.E desc[UR40][R2.64], R82 ;  /* 0x0000005202000986 */ /* 0x0007e2000c101928 */
[----:B------:R-:W-:Y:S02]  /*66810*/  ISETP.LT.AND P6, PT, R187, UR67, !P4 ;  /* 0x00000043bb007c0c */ /* 0x000fe4000e7c1270 */
[----:B------:R-:W-:Y:S02]  /*66820*/  ISETP.GE.AND P0, PT, R0, UR5, PT ;  /* 0x0000000500007c0c */ /* 0x000fe4000bf06270 */
[----:B------:R-:W-:Y:S01]  /*66830*/  ISETP.LT.AND P4, PT, R185, UR67, !P4 ;  /* 0x00000043b9007c0c */ /* 0x000fe2000e781270 */
[----:B------:R1:W-:Y:S01]  /*66840*/  @P3 STG.E desc[UR40][R4.64], R86 ;  /* 0x0000005604003986 */ /* 0x0003e2000c101928 */
[----:B------:R-:W-:-:S03]  /*66850*/  ISETP.LT.AND P3, PT, R189, UR67, !P0 ;  /* 0x00000043bd007c0c */ /* 0x000fc6000c761270 */
[----:B------:R1:W-:Y:S01]  /*66860*/  @P5 STG.E desc[UR40][R20.64], R159 ;  /* 0x0000009f14005986 */ /* 0x0003e2000c101928 */
[----:B------:R-:W-:-:S03]  /*66870*/  ISETP.LT.AND P5, PT, R188, UR67, !P0 ;  /* 0x00000043bc007c0c */ /* 0x000fc6000c7a1270 */
[----:B------:R1:W-:Y:S01]  /*66880*/  @P2 STG.E desc[UR40][R6.64], R151 ;  /* 0x0000009706002986 */ /* 0x0003e2000c101928 */
[----:B------:R-:W-:-:S03]  /*66890*/  ISETP.LT.AND P2, PT, R187, UR67, !P0 ;  /* 0x00000043bb007c0c */ /* 0x000fc6000c741270 */
[----:B------:R4:W-:Y:S01]  /*668a0*/  @P6 STG.E desc[UR40][R16.64], R135 ;  /* 0x0000008710006986 */ /* 0x0009e2000c101928 */
[----:B------:R-:W-:-:S03]  /*668b0*/  ISETP.LT.AND P0, PT, R185, UR67, !P0 ;  /* 0x00000043b9007c0c */ /* 0x000fc6000c701270 */
[----:B------:R4:W-:Y:S01]  /*668c0*/  @P4 STG.E desc[UR40][R18.64], R119 ;  /* 0x0000007712004986 */ /* 0x0009e2000c101928 */
[----:B---3--:R-:W-:-:S04]  /*668d0*/  IMAD.WIDE R2, R190, 0x4, R14 ;  /* 0x00000004be027825 */ /* 0x008fc800078e020e */
[C---:B-1----:R-:W-:Y:S01]  /*668e0*/  IMAD.WIDE R4, R190.reuse, 0x4, R12 ;  /* 0x00000004be047825 */ /* 0x042fe200078e020c */
[----:B------:R1:W-:Y:S03]  /*668f0*/  @P3 STG.E desc[UR40][R2.64], R39 ;  /* 0x0000002702003986 */ /* 0x0003e6000c101928 */
[----:B------:R-:W-:Y:S01]  /*66900*/  IMAD.WIDE R20, R190, 0x4, R10 ;  /* 0x00000004be147825 */ /* 0x000fe200078e020a */
[----:B------:R-:W-:Y:S01]  /*66910*/  ISETP.LT.AND P4, PT, R189, UR67, !P1 ;  /* 0x00000043bd007c0c */ /* 0x000fe2000cf81270 */
[----:B------:R3:W-:Y:S01]  /*66920*/  @P5 STG.E desc[UR40][R4.64], R47 ;  /* 0x0000002f04005986 */ /* 0x0007e2000c101928 */
[----:B------:R-:W-:-:S03]  /*66930*/  ISETP.LT.AND P6, PT, R188, UR67, !P1 ;  /* 0x00000043bc007c0c */ /* 0x000fc6000cfc1270 */
[----:B------:R2:W-:Y:S01]  /*66940*/  @P2 STG.E desc[UR40][R20.64], R83 ;  /* 0x0000005314002986 */ /* 0x0005e2000c101928 */
[----:B------:R-:W-:Y:S01]  /*66950*/  ISETP.LT.AND P2, PT, R187, UR67, !P1 ;  /* 0x00000043bb007c0c */ /* 0x000fe2000cf41270 */
[----:B------:R-:W-:-:S05]  /*66960*/  IMAD.WIDE R6, R190, 0x4, R8 ;  /* 0x00000004be067825 */ /* 0x000fca00078e0208 */
[----:B------:R1:W-:Y:S01]  /*66970*/  @P0 STG.E desc[UR40][R6.64], R87 ;  /* 0x0000005706000986 */ /* 0x0003e2000c101928 */
[----:B----4-:R-:W-:-:S04]  /*66980*/  IMAD.WIDE R16, R186, 0x4, R14 ;  /* 0x00000004ba107825 */ /* 0x010fc800078e020e */
[----:B------:R-:W-:-:S04]  /*66990*/  IMAD.WIDE R18, R186, 0x4, R12 ;  /* 0x00000004ba127825 */ /* 0x000fc800078e020c */
[----:B-1----:R-:W-:-:S04]  /*669a0*/  IMAD.WIDE R2, R186, 0x4, R10 ;  /* 0x00000004ba027825 */ /* 0x002fc800078e020a */
[----:B---3--:R-:W-:Y:S02]  /*669b0*/  IMAD.WIDE R4, R186, 0x4, R8 ;  /* 0x00000004ba047825 */ /* 0x008fe400078e0208 */
[----:B------:R-:W3:Y:S04]  /*669c0*/  LDL.LU R186, [R1+0x131c] ;  /* 0x00131c0001ba7983 */ /* 0x000ee80000300800 */
[----:B------:R1:W-:Y:S04]  /*669d0*/  @P4 STG.E desc[UR40][R16.64], R152 ;  /* 0x0000009810004986 */ /* 0x0003e8000c101928 */
[----:B------:R-:W-:Y:S04]  /*669e0*/  @P6 STG.E desc[UR40][R18.64], R144 ;  /* 0x0000009012006986 */ /* 0x000fe8000c101928 */
[----:B------:R4:W-:Y:S01]  /*669f0*/  @P2 STG.E desc[UR40][R2.64], R128 ;  /* 0x0000008002002986 */ /* 0x0009e2000c101928 */
[----:B--2---:R-:W-:-:S04]  /*66a00*/  IMAD.WIDE R20, R184, 0x4, R14 ;  /* 0x00000004b8147825 */ /* 0x004fc800078e020e */
[----:B------:R-:W-:-:S04]  /*66a10*/  IMAD.WIDE R6, R184, 0x4, R12 ;  /* 0x00000004b8067825 */ /* 0x000fc800078e020c */
[----:B-1----:R-:W-:-:S04]  /*66a20*/  IMAD.WIDE R16, R184, 0x4, R10 ;  /* 0x00000004b8107825 */ /* 0x002fc800078e020a */
[----:B----4-:R-:W-:Y:S02]  /*66a30*/  IMAD.WIDE R2, R184, 0x4, R8 ;  /* 0x00000004b8027825 */ /* 0x010fe400078e0208 */
[----:B------:R-:W2:Y:S02]  /*66a40*/  LDL.LU R184, [R1+0x1314] ;  /* 0x0013140001b87983 */ /* 0x000ea40000300800 */
[----:B------:R-:W-:Y:S01]  /*66a50*/  VIADD R0, R252, 0xe9 ;  /* 0x000000e9fc007836 */ /* 0x000fe20000000000 */
[----:B------:R-:W-:Y:S01]  /*66a60*/  ISETP.LT.AND P1, PT, R185, UR67, !P1 ;  /* 0x00000043b9007c0c */ /* 0x000fe2000cf21270 */
[----:B------:R-:W4:Y:S03]  /*66a70*/  LDL.LU R190, [R1+0x1304] ;  /* 0x0013040001be7983 */ /* 0x000f260000300800 */
[----:B------:R-:W-:-:S04]  /*66a80*/  ISETP.GE.AND P3, PT, R0, UR4, PT ;  /* 0x0000000400007c0c */ /* 0x000fc8000bf66270 */
[----:B------:R-:W-:Y:S01]  /*66a90*/  ISETP.LT.AND P5, PT, R189, UR67, !P3 ;  /* 0x00000043bd007c0c */ /* 0x000fe2000dfa1270 */
[----:B------:R-:W-:Y:S01]  /*66aa0*/  VIADD R0, R252, 0xea ;  /* 0x000000eafc007836 */ /* 0x000fe20000000000 */
[----:B------:R-:W-:Y:S02]  /*66ab0*/  ISETP.LT.AND P6, PT, R188, UR67, !P3 ;  /* 0x00000043bc007c0c */ /* 0x000fe4000dfc1270 */
[----:B------:R-:W-:Y:S02]  /*66ac0*/  ISETP.LT.AND P4, PT, R187, UR67, !P3 ;  /* 0x00000043bb007c0c */ /* 0x000fe4000df81270 */
[----:B------:R-:W-:Y:S01]  /*66ad0*/  ISETP.GE.AND P0, PT, R0, UR4, PT ;  /* 0x0000000400007c0c */ /* 0x000fe2000bf06270 */
[----:B------:R1:W-:Y:S01]  /*66ae0*/  @P1 STG.E desc[UR40][R4.64], R112 ;  /* 0x0000007004001986 */ /* 0x0003e2000c101928 */
[----:B------:R-:W-:Y:S02]  /*66af0*/  ISETP.LT.AND P3, PT, R185, UR67, !P3 ;  /* 0x00000043b9007c0c */ /* 0x000fe4000df61270 */
[----:B------:R-:W-:-:S03]  /*66b00*/  ISETP.LT.AND P2, PT, R188, UR67, !P0 ;  /* 0x00000043bc007c0c */ /* 0x000fc6000c741270 */
[----:B------:R-:W-:Y:S01]  /*66b10*/  @P5 STG.E desc[UR40][R20.64], R32 ;  /* 0x0000002014005986 */ /* 0x000fe2000c101928 */
[----:B------:R-:W-:Y:S01]  /*66b20*/  ISETP.LT.AND P5, PT, R189, UR67, !P0 ;  /* 0x00000043bd007c0c */ /* 0x000fe2000c7a1270 */
[----:B------:R-:W-:Y:S02]  /*66b30*/  VIADD R0, R252, 0xeb ;  /* 0x000000ebfc007836 */ /* 0x000fe40000000000 */
[----:B------:R1:W-:Y:S02]  /*66b40*/  @P6 STG.E desc[UR40][R6.64], R40 ;  /* 0x0000002806006986 */ /* 0x0003e4000c101928 */
[----:B-1----:R-:W-:Y:S01]  /*66b50*/  IMAD.WIDE R4, R191, 0x4, R14 ;  /* 0x00000004bf047825 */ /* 0x002fe200078e020e */
[----:B------:R-:W-:Y:S01]  /*66b60*/  ISETP.GE.AND P1, PT, R0, UR4, PT ;  /* 0x0000000400007c0c */ /* 0x000fe2000bf26270 */
[----:B------:R1:W-:Y:S01]  /*66b70*/  @P4 STG.E desc[UR40][R16.64], R76 ;  /* 0x0000004c10004986 */ /* 0x0003e2000c101928 */
[----:B------:R-:W-:Y:S01]  /*66b80*/  ISETP.LT.AND P6, PT, R187, UR67, !P0 ;  /* 0x00000043bb007c0c */ /* 0x000fe2000c7c1270 */
[----:B------:R-:W-:Y:S01]  /*66b90*/  IMAD.WIDE R18, R191, 0x4, R12 ;  /* 0x00000004bf127825 */ /* 0x000fe200078e020c */
[----:B------:R-:W-:Y:S01]  /*66ba0*/  ISETP.LT.AND P0, PT, R185, UR67, !P0 ;  /* 0x00000043b9007c0c */ /* 0x000fe2000c701270 */
[----:B------:R3:W-:Y:S01]  /*66bb0*/  @P3 STG.E desc[UR40][R2.64], R72 ;  /* 0x0000004802003986 */ /* 0x0007e2000c101928 */
[----:B------:R-:W-:-:S03]  /*66bc0*/  ISETP.LT.AND P3, PT, R189, UR67, !P1 ;  /* 0x00000043bd007c0c */ /* 0x000fc6000cf61270 */
[----:B------:R3:W-:Y:S01]  /*66bd0*/  @P5 STG.E desc[UR40][R4.64], R153 ;  /* 0x0000009904005986 */ /* 0x0007e2000c101928 */
[----:B------:R-:W-:-:S03]  /*66be0*/  ISETP.LT.AND P5, PT, R188, UR67, !P1 ;  /* 0x00000043bc007c0c */ /* 0x000fc6000cfa1270 */
[----:B------:R3:W-:Y:S01]  /*66bf0*/  @P2 STG.E desc[UR40][R18.64], R145 ;  /* 0x0000009112002986 */ /* 0x0007e2000c101928 */
[----:B------:R-:W-:-:S04]  /*66c00*/  IMAD.WIDE R6, R191, 0x4, R10 ;  /* 0x00000004bf067825 */ /* 0x000fc800078e020a */
[----:B-1----:R-:W-:Y:S01]  /*66c10*/  IMAD.WIDE R16, R191, 0x4, R8 ;  /* 0x00000004bf107825 */ /* 0x002fe200078e0208 */
[----:B------:R2:W-:Y:S04]  /*66c20*/  @P6 STG.E desc[UR40][R6.64], R129 ;  /* 0x0000008106006986 */ /* 0x0005e8000c101928 */
[----:B------:R1:W-:Y:S01]  /*66c30*/  @P0 STG.E desc[UR40][R16.64], R113 ;  /* 0x0000007110000986 */ /* 0x0003e2000c101928 */
[----:B---3--:R-:W-:-:S04]  /*66c40*/  IMAD.WIDE R2, R186, 0x4, R14 ;  /* 0x00000004ba027825 */ /* 0x008fc800078e020e */
[----:B------:R-:W-:-:S04]  /*66c50*/  IMAD.WIDE R4, R186, 0x4, R12 ;  /* 0x00000004ba047825 */ /* 0x000fc800078e020c */
[----:B------:R-:W-:-:S04]  /*66c60*/  IMAD.WIDE R18, R186, 0x4, R10 ;  /* 0x00000004ba127825 */ /* 0x000fc800078e020a */
[----:B------:R-:W-:Y:S02]  /*66c70*/  IMAD.WIDE R20, R186, 0x4, R8 ;  /* 0x00000004ba147825 */ /* 0x000fe400078e0208 */
[----:B------:R-:W3:Y:S04]  /*66c80*/  LDL.LU R186, [R1+0x1300] ;  /* 0x0013000001ba7983 */ /* 0x000ee80000300800 */
[----:B------:R1:W-:Y:S04]  /*66c90*/  @P3 STG.E desc[UR40][R2.64], R33 ;  /* 0x0000002102003986 */ /* 0x0003e8000c101928 */
[----:B------:R1:W-:Y:S01]  /*66ca0*/  @P5 STG.E desc[UR40][R4.64], R41 ;  /* 0x0000002904005986 */ /* 0x0003e2000c101928 */
[----:B--2---:R-:W-:-:S04]  /*66cb0*/  IMAD.WIDE R6, R184, 0x4, R14 ;  /* 0x00000004b8067825 */ /* 0x004fc800078e020e */
[----:B-1----:R-:W-:-:S04]  /*66cc0*/  IMAD.WIDE R16, R184, 0x4, R12 ;  /* 0x00000004b8107825 */ /* 0x002fc800078e020c */
[----:B------:R-:W-:-:S04]  /*66cd0*/  IMAD.WIDE R2, R184, 0x4, R10 ;  /* 0x00000004b8027825 */ /* 0x000fc800078e020a */
[----:B------:R-:W-:Y:S02]  /*66ce0*/  IMAD.WIDE R4, R184, 0x4, R8 ;  /* 0x00000004b8047825 */ /* 0x000fe400078e0208 */
[----:B------:R-:W2:Y:S01]  /*66cf0*/  LDL.LU R184, [R1+0x12fc] ;  /* 0x0012fc0001b87983 */ /* 0x000ea20000300800 */
[----:B------:R-:W-:Y:S02]  /*66d00*/  ISETP.LT.AND P2, PT, R187, UR67, !P1 ;  /* 0x00000043bb007c0c */ /* 0x000fe4000cf41270 */
[----:B------:R-:W-:Y:S01]  /*66d10*/  ISETP.LT.AND P1, PT, R185, UR67, !P1 ;  /* 0x00000043b9007c0c */ /* 0x000fe2000cf21270 */
[----:B------:R-:W-:-:S05]  /*66d20*/  VIADD R0, R252, 0xec ;  /* 0x000000ecfc007836 */ /* 0x000fca0000000000 */
[----:B------:R-:W-:-:S04]  /*66d30*/  ISETP.GE.AND P4, PT, R0, UR4, PT ;  /* 0x0000000400007c0c */ /* 0x000fc8000bf86270 */
[----:B------:R-:W-:Y:S01]  /*66d40*/  ISETP.LT.AND P0, PT, R189, UR67, !P4 ;  /* 0x00000043bd007c0c */ /* 0x000fe2000e701270 */
[----:B------:R4:W-:Y:S01]  /*66d50*/  @P2 STG.E desc[UR40][R18.64], R77 ;  /* 0x0000004d12002986 */ /* 0x0009e2000c101928 */
[----:B------:R-:W-:-:S03]  /*66d60*/  ISETP.LT.AND P3, PT, R188, UR67, !P4 ;  /* 0x00000043bc007c0c */ /* 0x000fc6000e761270 */
[----:B------:R1:W-:Y:S01]  /*66d70*/  @P1 STG.E desc[UR40][R20.64], R73 ;  /* 0x0000004914001986 */ /* 0x0003e2000c101928 */
[----:B------:R-:W-:Y:S01]  /*66d80*/  ISETP.LT.AND P1, PT, R187, UR67, !P4 ;  /* 0x00000043bb007c0c */ /* 0x000fe2000e721270 */
[----:B------:R-:W-:Y:S01]  /*66d90*/  VIADD R0, R252, 0xed ;  /* 0x000000edfc007836 */ /* 0x000fe20000000000 */
[----:B------:R-:W-:-:S04]  /*66da0*/  ISETP.LT.AND P4, PT, R185, UR67, !P4 ;  /* 0x00000043b9007c0c */ /* 0x000fc8000e781270 */
[----:B------:R-:W-:Y:S01]  /*66db0*/  ISETP.GE.AND P6, PT, R0, UR4, PT ;  /* 0x0000000400007c0c */ /* 0x000fe2000bfc6270 */
[----:B------:R1:W-:Y:S03]  /*66dc0*/  @P0 STG.E desc[UR40][R6.64], R154 ;  /* 0x0000009a06000986 */ /* 0x0003e6000c101928 */
[----:B------:R-:W-:Y:S01]  /*66dd0*/  ISETP.LT.AND P5, PT, R189, UR67, !P6 ;  /* 0x00000043bd007c0c */ /* 0x000fe2000f7a1270 */
[----:B------:R-:W-:Y:S01]  /*66de0*/  @P3 STG.E desc[UR40][R16.64], R146 ;  /* 0x0000009210003986 */ /* 0x000fe2000c101928 */
[----:B------:R-:W-:Y:S01]  /*66df0*/  ISETP.LT.AND P2, PT, R188, UR67, !P6 ;  /* 0x00000043bc007c0c */ /* 0x000fe2000f741270 */
[----:B------:R-:W-:Y:S02]  /*66e00*/  VIADD R0, R252, 0xee ;  /* 0x000000eefc007836 */ /* 0x000fe40000000000 */
[----:B------:R1:W-:Y:S01]  /*66e10*/  @P1 STG.E desc[UR40][R2.64], R130 ;  /* 0x0000008202001986 */ /* 0x0003e2000c101928 */
[----:B----4-:R-:W-:-:S04]  /*66e20*/  IMAD.WIDE R18, R190, 0x4, R14 ;  /* 0x00000004be127825 */ /* 0x010fc800078e020e */
[----:B-1----:R-:W-:-:S04]  /*66e30*/  IMAD.WIDE R20, R190, 0x4, R12 ;  /* 0x00000004be147825 */ /* 0x002fc800078e020c */
[----:B------:R-:W-:-:S04]  /*66e40*/  IMAD.WIDE R6, R190, 0x4, R10 ;  /* 0x00000004be067825 */ /* 0x000fc800078e020a */
[----:B------:R-:W-:Y:S02]  /*66e50*/  IMAD.WIDE R2, R190, 0x4, R8 ;  /* 0x00000004be027825 */ /* 0x000fe400078e0208 */
[----:B------:R-:W4:Y:S01]  /*66e60*/  LDL.LU R190, [R1+0x12ec] ;  /* 0x0012ec0001be7983 */ /* 0x000f220000300800 */
[----:B------:R-:W-:Y:S01]  /*66e70*/  ISETP.GE.AND P0, PT, R0, UR4, PT ;  /* 0x0000000400007c0c */ /* 0x000fe2000bf06270 */
[----:B------:R-:W-:Y:S01]  /*66e80*/  VIADD R16, R252, 0xef ;  /* 0x000000effc107836 */ /* 0x000fe20000000000 */
[----:B------:R-:W-:Y:S01]  /*66e90*/  ISETP.LT.AND P1, PT, R187, UR67, !P6 ;  /* 0x00000043bb007c0c */ /* 0x000fe2000f721270 */
[----:B------:R3:W-:Y:S01]  /*66ea0*/  @P4 STG.E desc[UR40][R4.64], R114 ;  /* 0x0000007204004986 */ /* 0x0007e2000c101928 */
[----:B------:R-:W-:Y:S02]  /*66eb0*/  ISETP.LT.AND P6, PT, R185, UR67, !P6 ;  /* 0x00000043b9007c0c */ /* 0x000fe4000f7c1270 */
[----:B------:R-:W-:Y:S01]  /*66ec0*/  ISETP.LT.AND P3, PT, R189, UR67, !P0 ;  /* 0x00000043bd007c0c */ /* 0x000fe2000c761270 */
[----:B------:R1:W-:Y:S01]  /*66ed0*/  @P5 STG.E desc[UR40][R18.64], R34 ;  /* 0x0000002212005986 */ /* 0x0003e2000c101928 */
[----:B------:R-:W-:-:S02]  /*66ee0*/  ISETP.LT.AND P4, PT, R188, UR67, !P0 ;  /* 0x00000043bc007c0c */ /* 0x000fc4000c781270 */
[----:B------:R-:W-:Y:S01]  /*66ef0*/  ISETP.LT.AND P5, PT, R187, UR67, !P0 ;  /* 0x00000043bb007c0c */ /* 0x000fe2000c7a1270 */
[----:B------:R1:W-:Y:S01]  /*66f00*/  @P2 STG.E desc[UR40][R20.64], R42 ;  /* 0x0000002a14002986 */ /* 0x0003e2000c101928 */
[----:B------:R-:W-:-:S03]  /*66f10*/  ISETP.GE.AND P2, PT, R16, UR4, PT ;  /* 0x0000000410007c0c */ /* 0x000fc6000bf46270 */
[----:B------:R-:W-:Y:S04]  /*66f20*/  @P1 STG.E desc[UR40][R6.64], R78 ;  /* 0x0000004e06001986 */ /* 0x000fe8000c101928 */
[----:B------:R2:W-:Y:S01]  /*66f30*/  @P6 STG.E desc[UR40][R2.64], R74 ;  /* 0x0000004a02006986 */ /* 0x0005e2000c101928 */
[----:B---3--:R-:W-:-:S04]  /*66f40*/  IMAD.WIDE R4, R186, 0x4, R14 ;  /* 0x00000004ba047825 */ /* 0x008fc800078e020e */
[----:B------:R-:W-:-:S04]  /*66f50*/  IMAD.WIDE R16, R186, 0x4, R12 ;  /* 0x00000004ba107825 */ /* 0x000fc800078e020c */
[----:B-1----:R-:W-:-:S04]  /*66f60*/  IMAD.WIDE R18, R186, 0x4, R10 ;  /* 0x00000004ba127825 */ /* 0x002fc800078e020a */
[----:B------:R-:W-:Y:S02]  /*66f70*/  IMAD.WIDE R20, R186, 0x4, R8 ;  /* 0x00000004ba147825 */ /* 0x000fe400078e0208 */
[----:B------:R-:W3:Y:S04]  /*66f80*/  LDL.LU R186, [R1+0x12e4] ;  /* 0x0012e40001ba7983 */ /* 0x000ee80000300800 */
[----:B------:R-:W-:Y:S04]  /*66f90*/  @P3 STG.E desc[UR40][R4.64], R155 ;  /* 0x0000009b04003986 */ /* 0x000fe8000c101928 */
[----:B------:R1:W-:Y:S04]  /*66fa0*/  @P4 STG.E desc[UR40][R16.64], R147 ;  /* 0x0000009310004986 */ /* 0x0003e8000c101928 */
[----:B------:R1:W-:Y:S01]  /*66fb0*/  @P5 STG.E desc[UR40][R18.64], R131 ;  /* 0x0000008312005986 */ /* 0x0003e2000c101928 */
[----:B--2---:R-:W-:-:S04]  /*66fc0*/  IMAD.WIDE R2, R184, 0x4, R14 ;  /* 0x00000004b8027825 */ /* 0x004fc800078e020e */
[C---:B------:R-:W-:Y:S01]  /*66fd0*/  IMAD.WIDE R22, R184.reuse, 0x4, R8 ;  /* 0x00000004b8167825 */ /* 0x040fe200078e0208 */
[----:B------:R-:W-:Y:S01]  /*66fe0*/  ISETP.LT.AND P0, PT, R185, UR67, !P0 ;  /* 0x00000043b9007c0c */ /* 0x000fe2000c701270 */
[----:B------:R-:W2:Y:S02]  /*66ff0*/  LDS.128 R4, [R28] ;  /* 0x000000001c047984 */ /* 0x000ea40000000c00 */
[----:B-1----:R-:W-:-:S04]  /*67000*/  IMAD.WIDE R16, R184, 0x4, R12 ;  /* 0x00000004b8107825 */ /* 0x002fc800078e020c */
[----:B------:R-:W-:Y:S01]  /*67010*/  IMAD.WIDE R18, R184, 0x4, R10 ;  /* 0x00000004b8127825 */ /* 0x000fe200078e020a */
[----:B------:R-:W-:Y:S01]  /*67020*/  ISETP.LT.AND P3, PT, R189, UR67, !P2 ;  /* 0x00000043bd007c0c */ /* 0x000fe2000d761270 */
[----:B------:R-:W2:Y:S01]  /*67030*/  LDL.LU R184, [R1+0x12e0] ;  /* 0x0012e00001b87983 */ /* 0x000ea20000300800 */
[----:B------:R-:W-:Y:S01]  /*67040*/  ISETP.LT.AND P4, PT, R188, UR67, !P2 ;  /* 0x00000043bc007c0c */ /* 0x000fe2000d781270 */
[----:B------:R-:W-:Y:S01]  /*67050*/  VIADD R0, R252, 0xf0 ;  /* 0x000000f0fc007836 */ /* 0x000fe20000000000 */
[----:B------:R-:W-:Y:S01]  /*67060*/  ISETP.LT.AND P5, PT, R187, UR67, !P2 ;  /* 0x00000043bb007c0c */ /* 0x000fe2000d7a1270 */
[----:B------:R4:W-:Y:S03]  /*67070*/  @P0 STG.E desc[UR40][R20.64], R115 ;  /* 0x0000007314000986 */ /* 0x0009e6000c101928 */
[----:B------:R-:W-:Y:S01]  /*67080*/  ISETP.GE.AND P1, PT, R0, UR4, PT ;  /* 0x0000000400007c0c */ /* 0x000fe2000bf26270 */
[----:B------:R-:W1:Y:S01]  /*67090*/  LDS.128 R28, [R28+0x400] ;  /* 0x000400001c1c7984 */ /* 0x000e620000000c00 */
[----:B------:R-:W-:-:S02]  /*670a0*/  ISETP.LT.AND P6, PT, R185, UR67, !P2 ;  /* 0x00000043b9007c0c */ /* 0x000fc4000d7c1270 */
[----:B------:R-:W-:Y:S01]  /*670b0*/  ISETP.LT.AND P0, PT, R189, UR67, !P1 ;  /* 0x00000043bd007c0c */ /* 0x000fe2000cf01270 */
[----:B------:R4:W-:Y:S01]  /*670c0*/  @P3 STG.E desc[UR40][R2.64], R35 ;  /* 0x0000002302003986 */ /* 0x0009e2000c101928 */
[----:B------:R-:W-:-:S03]  /*670d0*/  ISETP.LT.AND P3, PT, R187, UR67, !P1 ;  /* 0x00000043bb007c0c */ /* 0x000fc6000cf61270 */
[----:B------:R4:W-:Y:S01]  /*670e0*/  @P4 STG.E desc[UR40][R16.64], R43 ;  /* 0x0000002b10004986 */ /* 0x0009e2000c101928 */
[----:B------:R-:W-:Y:S01]  /*670f0*/  ISETP.LT.AND P4, PT, R188, UR67, !P1 ;  /* 0x00000043bc007c0c */ /* 0x000fe2000cf81270 */
[----:B------:R-:W-:Y:S02]  /*67100*/  VIADD R0, R252, 0xf1 ;  /* 0x000000f1fc007836 */ /* 0x000fe40000000000 */
[----:B------:R3:W-:Y:S03]  /*67110*/  @P5 STG.E desc[UR40][R18.64], R79 ;  /* 0x0000004f12005986 */ /* 0x0007e6000c101928 */
[----:B------:R-:W-:Y:S01]  /*67120*/  ISETP.GE.AND P2, PT, R0, UR4, PT ;  /* 0x0000000400007c0c */ /* 0x000fe2000bf46270 */
[----:B------:R1:W-:Y:S01]  /*67130*/  @P6 STG.E desc[UR40][R22.64], R75 ;  /* 0x0000004b16006986 */ /* 0x0003e2000c101928 */
[----:B------:R-:W-:Y:S01]  /*67140*/  ISETP.LT.AND P1, PT, R185, UR67, !P1 ;  /* 0x00000043b9007c0c */ /* 0x000fe2000cf21270 */
[----:B----4-:R-:W-:-:S04]  /*67150*/  IMAD.WIDE R20, R190, 0x4, R14 ;  /* 0x00000004be147825 */ /* 0x010fc800078e020e */
[----:B------:R-:W-:-:S04]  /*67160*/  IMAD.WIDE R2, R190, 0x4, R12 ;  /* 0x00000004be027825 */ /* 0x000fc800078e020c */
[----:B------:R-:W-:-:S04]  /*67170*/  IMAD.WIDE R24, R190, 0x4, R10 ;  /* 0x00000004be187825 */ /* 0x000fc800078e020a */
[----:B------:R-:W-:Y:S02]  /*67180*/  IMAD.WIDE R16, R190, 0x4, R8 ;  /* 0x00000004be107825 */ /* 0x000fe400078e0208 */
[----:B------:R-:W4:Y:S01]  /*67190*/  LDL.LU R190, [R1+0x12d4] ;  /* 0x0012d40001be7983 */ /* 0x000f220000300800 */
[----:B------:R-:W-:-:S03]  /*671a0*/  ISETP.LT.AND P5, PT, R189, UR67, !P2 ;  /* 0x00000043bd007c0c */ /* 0x000fc6000d7a1270 */
[----:B------:R-:W-:Y:S01]  /*671b0*/  @P0 STG.E desc[UR40][R20.64], R64 ;  /* 0x0000004014000986 */ /* 0x000fe2000c101928 */
[----:B------:R-:W-:-:S03]  /*671c0*/  ISETP.LT.AND P6, PT, R188, UR67, !P2 ;  /* 0x00000043bc007c0c */ /* 0x000fc6000d7c1270 */
[----:B------:R1:W-:Y:S04]  /*671d0*/  @P4 STG.E desc[UR40][R2.64], R68 ;  /* 0x0000004402004986 */ /* 0x0003e8000c101928 */
[----:B------:R2:W-:Y:S01]  /*671e0*/  @P3 STG.E desc[UR40][R24.64], R60 ;  /* 0x0000003c18003986 */ /* 0x0005e2000c101928 */
[----:B------:R-:W-:-:S03]  /*671f0*/  ISETP.LT.AND P3, PT, R187, UR67, !P2 ;  /* 0x00000043bb007c0c */ /* 0x000fc6000d761270 */
[----:B------:R1:W-:Y:S01]  /*67200*/  @P1 STG.E desc[UR40][R16.64], R100 ;  /* 0x0000006410001986 */ /* 0x0003e2000c101928 */
[----:B---3--:R-:W-:-:S04]  /*67210*/  IMAD.WIDE R18, R186, 0x4, R14 ;  /* 0x00000004ba127825 */ /* 0x008fc800078e020e */
[----:B-1----:R-:W-:-:S04]  /*67220*/  IMAD.WIDE R22, R186, 0x4, R12 ;  /* 0x00000004ba167825 */ /* 0x002fc800078e020c */
[----:B------:R-:W-:-:S04]  /*67230*/  IMAD.WIDE R2, R186, 0x4, R10 ;  /* 0x00000004ba027825 */ /* 0x000fc800078e020a */
[----:B------:R-:W-:Y:S02]  /*67240*/  IMAD.WIDE R20, R186, 0x4, R8 ;  /* 0x00000004ba147825 */ /* 0x000fe400078e0208 */
[----:B------:R-:W3:Y:S04]  /*67250*/  LDL.LU R186, [R1+0x12d0] ;  /* 0x0012d00001ba7983 */ /* 0x000ee80000300800 */
[----:B------:R1:W-:Y:S04]  /*67260*/  @P5 STG.E desc[UR40][R18.64], R104 ;  /* 0x0000006812005986 */ /* 0x0003e8000c101928 */
[----:B------:R-:W-:Y:S04]  /*67270*/  @P6 STG.E desc[UR40][R22.64], R120 ;  /* 0x0000007816006986 */ /* 0x000fe8000c101928 */
        /* <DEDUP_REMOVED lines=20> */
[----:B------:R1:W-:Y:S01]  /*673c0*/  @P6 STG.E desc[UR40][R16.64], R69 ;  /* 0x0000004510006986 */ /* 0x0003e2000c101928 */
[----:B------:R-:W-:Y:S02]  /*673d0*/  ISETP.LT.AND P6, PT, R187, UR67, !P1 ;  /* 0x00000043bb007c0c */ /* 0x000fe4000cfc1270 */
[----:B------:R-:W-:Y:S01]  /*673e0*/  ISETP.GE.AND P0, PT, R0, UR4, PT ;  /* 0x0000000400007c0c */ /* 0x000fe2000bf06270 */
[----:B------:R1:W-:Y:S01]  /*673f0*/  @P5 STG.E desc[UR40][R18.64], R61 ;  /* 0x0000003d12005986 */ /* 0x0003e2000c101928 */
[----:B----4-:R-:W-:-:S03]  /*67400*/  IMAD.WIDE R20, R190, 0x4, R14 ;  /* 0x00000004be147825 */ /* 0x010fc600078e020e */
[----:B------:R-:W-:Y:S01]  /*67410*/  @P2 STG.E desc[UR40][R2.64], R101 ;  /* 0x0000006502002986 */ /* 0x000fe2000c101928 */
[----:B------:R-:W-:-:S03]  /*67420*/  IMAD.WIDE R22, R190, 0x4, R12 ;  /* 0x00000004be167825 */ /* 0x000fc600078e020c */
[----:B------:R-:W-:Y:S01]  /*67430*/  @P3 STG.E desc[UR40][R20.64], R105 ;  /* 0x0000006914003986 */ /* 0x000fe2000c101928 */
[----:B-1----:R-:W-:Y:S01]  /*67440*/  IMAD.WIDE R16, R190, 0x4, R10 ;  /* 0x00000004be107825 */ /* 0x002fe200078e020a */
[----:B------:R-:W-:-:S03]  /*67450*/  ISETP.LT.AND P1, PT, R185, UR67, !P1 ;  /* 0x00000043b9007c0c */ /* 0x000fc6000cf21270 */
[----:B------:R-:W-:Y:S02]  /*67460*/  IMAD.WIDE R18, R190, 0x4, R8 ;  /* 0x00000004be127825 */ /* 0x000fe400078e0208 */
[----:B------:R-:W4:Y:S01]  /*67470*/  LDL.LU R190, [R1+0x12c0] ;  /* 0x0012c00001be7983 */ /* 0x000f220000300800 */
[----:B------:R-:W-:-:S03]  /*67480*/  ISETP.LT.AND P2, PT, R188, UR67, !P0 ;  /* 0x00000043bc007c0c */ /* 0x000fc6000c741270 */
[----:B------:R-:W-:Y:S01]  /*67490*/  @P4 STG.E desc[UR40][R22.64], R121 ;  /* 0x0000007916004986 */ /* 0x000fe2000c101928 */
[----:B------:R-:W-:Y:S02]  /*674a0*/  ISETP.LT.AND P4, PT, R189, UR67, !P0 ;  /* 0x00000043bd007c0c */ /* 0x000fe4000c781270 */
[----:B------:R-:W-:Y:S02]  /*674b0*/  ISETP.LT.AND P3, PT, R187, UR67, !P0 ;  /* 0x00000043bb007c0c */ /* 0x000fe4000c761270 */
[----:B------:R-:W-:Y:S01]  /*674c0*/  ISETP.LT.AND P0, PT, R185, UR67, !P0 ;  /* 0x00000043b9007c0c */ /* 0x000fe2000c701270 */
[----:B------:R1:W-:Y:S04]  /*674d0*/  @P6 STG.E desc[UR40][R16.64], R137 ;  /* 0x0000008910006986 */ /* 0x0003e8000c101928 */
[----:B------:R2:W-:Y:S01]  /*674e0*/  @P1 STG.E desc[UR40][R18.64], R5 ;  /* 0x0000000512001986 */ /* 0x0005e2000c101928 */
[----:B-1----:R-:W-:-:S02]  /*674f0*/  VIADD R16, R252, 0xf7 ;  /* 0x000000f7fc107836 */ /* 0x002fc40000000000 */
[----:B---3--:R-:W-:-:S04]  /*67500*/  IMAD.WIDE R2, R186, 0x4, R14 ;  /* 0x00000004ba027825 */ /* 0x008fc800078e020e */
[----:B------:R-:W-:-:S04]  /*67510*/  IMAD.WIDE R20, R186, 0x4, R12 ;  /* 0x00000004ba147825 */ /* 0x000fc800078e020c */
[----:B------:R-:W-:-:S04]  /*67520*/  IMAD.WIDE R22, R186, 0x4, R10 ;  /* 0x00000004ba167825 */ /* 0x000fc800078e020a */
[----:B------:R-:W-:Y:S02]  /*67530*/  IMAD.WIDE R24, R186, 0x4, R8 ;  /* 0x00000004ba187825 */ /* 0x000fe400078e0208 */
[----:B------:R-:W3:Y:S04]  /*67540*/  LDL.LU R186, [R1+0x12bc] ;  /* 0x0012bc0001ba7983 */ /* 0x000ee80000300800 */
[----:B------:R1:W-:Y:S04]  /*67550*/  @P4 STG.E desc[UR40][R2.64], R66 ;  /* 0x0000004202004986 */ /* 0x0003e8000c101928 */
[----:B------:R4:W-:Y:S04]  /*67560*/  @P2 STG.E desc[UR40][R20.64], R70 ;  /* 0x0000004614002986 */ /* 0x0009e8000c101928 */
[----:B------:R-:W-:Y:S04]  /*67570*/  @P3 STG.E desc[UR40][R22.64], R62 ;  /* 0x0000003e16003986 */ /* 0x000fe8000c101928 */
[----:B------:R-:W-:Y:S01]  /*67580*/  @P0 STG.E desc[UR40][R24.64], R102 ;  /* 0x0000006618000986 */ /* 0x000fe2000c101928 */
[----:B------:R-:W-:Y:S01]  /*67590*/  ISETP.GE.AND P0, PT, R16, UR4, PT ;  /* 0x0000000410007c0c */ /* 0x000fe2000bf06270 */
[----:B--2---:R-:W-:-:S04]  /*675a0*/  IMAD.WIDE R4, R184, 0x4, R14 ;  /* 0x00000004b8047825 */ /* 0x004fc800078e020e */
[----:B-1----:R-:W-:-:S04]  /*675b0*/  IMAD.WIDE R2, R184, 0x4, R12 ;  /* 0x00000004b8027825 */ /* 0x002fc800078e020c */
[----:B------:R-:W-:-:S04]  /*675c0*/  IMAD.WIDE R16, R184, 0x4, R10 ;  /* 0x00000004b8107825 */ /* 0x000fc800078e020a */
[----:B------:R-:W-:Y:S02]  /*675d0*/  IMAD.WIDE R18, R184, 0x4, R8 ;  /* 0x00000004b8127825 */ /* 0x000fe400078e0208 */
[----:B------:R-:W2:Y:S02]  /*675e0*/  LDL.LU R184, [R1+0x12b4] ;  /* 0x0012b40001b87983 */ /* 0x000ea40000300800 */
[----:B------:R-:W-:-:S05]  /*675f0*/  VIADD R0, R252, 0xf5 ;  /* 0x000000f5fc007836 */ /* 0x000fca0000000000 */
[----:B------:R-:W-:-:S04]  /*67600*/  ISETP.GE.AND P5, PT, R0, UR4, PT ;  /* 0x0000000400007c0c */ /* 0x000fc8000bfa6270 */
[----:B------:R-:W-:Y:S02]  /*67610*/  ISETP.LT.AND P1, PT, R189, UR67, !P5 ;  /* 0x00000043bd007c0c */ /* 0x000fe4000ef21270 */
[----:B------:R-:W-:Y:S02]  /*67620*/  ISETP.LT.AND P2, PT, R188, UR67, !P5 ;  /* 0x00000043bc007c0c */ /* 0x000fe4000ef41270 */
[----:B------:R-:W-:Y:S01]  /*67630*/  ISETP.LT.AND P3, PT, R187, UR67, !P5 ;  /* 0x00000043bb007c0c */ /* 0x000fe2000ef61270 */
[----:B------:R-:W-:Y:S01]  /*67640*/  VIADD R0, R252, 0xf6 ;  /* 0x000000f6fc007836 */ /* 0x000fe20000000000 */
[----:B------:R-:W-:-:S04]  /*67650*/  ISETP.LT.AND P5, PT, R185, UR67, !P5 ;  /* 0x00000043b9007c0c */ /* 0x000fc8000efa1270 */
[----:B------:R-:W-:-:S03]  /*67660*/  ISETP.GE.AND P6, PT, R0, UR4, PT ;  /* 0x0000000400007c0c */ /* 0x000fc6000bfc6270 */
[----:B------:R1:W-:Y:S01]  /*67670*/  @P1 STG.E desc[UR40][R4.64], R106 ;  /* 0x0000006a04001986 */ /* 0x0003e2000c101928 */
[----:B------:R-:W-:-:S03]  /*67680*/  ISETP.LT.AND P4, PT, R189, UR67, !P6 ;  /* 0x00000043bd007c0c */ /* 0x000fc6000f781270 */
        /* <DEDUP_REMOVED lines=8> */
[----:B------:R-:W4:Y:S01]  /*67710*/  LDL.LU R190, [R1+0x12ac] ;  /* 0x0012ac0001be7983 */ /* 0x000f220000300800 */
[----:B------:R-:W-:-:S03]  /*67720*/  ISETP.LT.AND P6, PT, R185, UR67, !P6 ;  /* 0x00000043b9007c0c */ /* 0x000fc6000f7c1270 */
[----:B------:R1:W-:Y:S01]  /*67730*/  @P5 STG.E desc[UR40][R18.64], R6 ;  /* 0x0000000612005986 */ /* 0x0003e2000c101928 */
[----:B------:R-:W-:-:S03]  /*67740*/  ISETP.LT.AND P5, PT, R189, UR67, !P0 ;  /* 0x00000043bd007c0c */ /* 0x000fc6000c7a1270 */
[----:B------:R-:W-:Y:S01]  /*67750*/  @P4 STG.E desc[UR40][R20.64], R67 ;  /* 0x0000004314004986 */ /* 0x000fe2000c101928 */
[----:B------:R-:W-:-:S03]  /*67760*/  ISETP.LT.AND P4, PT, R188, UR67, !P0 ;  /* 0x00000043bc007c0c */ /* 0x000fc6000c781270 */
[----:B------:R1:W-:Y:S04]  /*67770*/  @P2 STG.E desc[UR40][R4.64], R71 ;  /* 0x0000004704002986 */ /* 0x0003e8000c101928 */
[----:B------:R1:W-:Y:S04]  /*67780*/  @P3 STG.E desc[UR40][R2.64], R63 ;  /* 0x0000003f02003986 */ /* 0x0003e8000c101928 */
[----:B------:R-:W-:Y:S01]  /*67790*/  @P6 STG.E desc[UR40][R22.64], R103 ;  /* 0x0000006716006986 */ /* 0x000fe2000c101928 */
[----:B---3--:R-:W-:-:S04]  /*677a0*/  IMAD.WIDE R16, R186, 0x4, R14 ;  /* 0x00000004ba107825 */ /* 0x008fc800078e020e */
[----:B-1----:R-:W-:-:S04]  /*677b0*/  IMAD.WIDE R18, R186, 0x4, R12 ;  /* 0x00000004ba127825 */ /* 0x002fc800078e020c */
        /* <DEDUP_REMOVED lines=17> */
[----:B------:R-:W-:Y:S01]  /*678d0*/  VIADD R0, R252, 0xf9 ;  /* 0x000000f9fc007836 */ /* 0x000fe20000000000 */
[----:B------:R-:W-:Y:S01]  /*678e0*/  ISETP.LT.AND P4, PT, R187, UR67, !P1 ;  /* 0x00000043bb007c0c */ /* 0x000fe2000cf81270 */
[----:B------:R-:W-:Y:S03]  /*678f0*/  @P3 STG.E desc[UR40][R4.64], R139 ;  /* 0x0000008b04003986 */ /* 0x000fe6000c101928 */
[----:B------:R-:W-:Y:S02]  /*67900*/  ISETP.GE.AND P2, PT, R0, UR4, PT ;  /* 0x0000000400007c0c */ /* 0x000fe4000bf46270 */
[----:B------:R-:W-:Y:S01]  /*67910*/  ISETP.LT.AND P1, PT, R185, UR67, !P1 ;  /* 0x00000043b9007c0c */ /* 0x000fe2000cf21270 */
[----:B------:R4:W-:Y:S01]  /*67920*/  @P0 STG.E desc[UR40][R2.64], R7 ;  /* 0x0000000702000986 */ /* 0x0009e2000c101928 */
[----:B------:R-:W-:-:S03]  /*67930*/  ISETP.LT.AND P0, PT, R189, UR67, !P2 ;  /* 0x00000043bd007c0c */ /* 0x000fc6000d701270 */
[----:B------:R-:W-:Y:S01]  /*67940*/  @P5 STG.E desc[UR40][R20.64], R56 ;  /* 0x0000003814005986 */ /* 0x000fe2000c101928 */
[----:B------:R-:W-:-:S03]  /*67950*/  ISETP.LT.AND P5, PT, R187, UR67, !P2 ;  /* 0x00000043bb007c0c */ /* 0x000fc6000d7a1270 */
[----:B------:R1:W-:Y:S01]  /*67960*/  @P6 STG.E desc[UR40][R16.64], R52 ;  /* 0x0000003410006986 */ /* 0x0003e2000c101928 */
[----:B------:R-:W-:Y:S01]  /*67970*/  ISETP.LT.AND P6, PT, R188, UR67, !P2 ;  /* 0x00000043bc007c0c */ /* 0x000fe2000d7c1270 */
[----:B------:R-:W-:Y:S02]  /*67980*/  VIADD R0, R252, 0xfa ;  /* 0x000000fafc007836 */ /* 0x000fe40000000000 */
[----:B----4-:R-:W-:Y:S01]  /*67990*/  IMAD.WIDE R2, R190, 0x4, R14 ;  /* 0x00000004be027825 */ /* 0x010fe200078e020e */
[----:B------:R3:W-:Y:S02]  /*679a0*/  @P4 STG.E desc[UR40][R18.64], R48 ;  /* 0x0000003012004986 */ /* 0x0007e4000c101928 */
[----:B------:R-:W-:Y:S01]  /*679b0*/  ISETP.GE.AND P3, PT, R0, UR4, PT ;  /* 0x0000000400007c0c */ /* 0x000fe2000bf66270 */
[C---:B------:R-:W-:Y:S01]  /*679c0*/  IMAD.WIDE R4, R190.reuse, 0x4, R12 ;  /* 0x00000004be047825 */ /* 0x040fe200078e020c */
[----:B------:R-:W-:Y:S03]  /*679d0*/  @P1 STG.E desc[UR40][R22.64], R96 ;  /* 0x0000006016001986 */ /* 0x000fe6000c101928 */
[C---:B------:R-:W-:Y:S01]  /*679e0*/  IMAD.WIDE R6, R190.reuse, 0x4, R10 ;  /* 0x00000004be067825 */ /* 0x040fe200078e020a */
[----:B------:R-:W-:Y:S01]  /*679f0*/  ISETP.LT.AND P2, PT, R185, UR67, !P2 ;  /* 0x00000043b9007c0c */ /* 0x000fe2000d741270 */
[----:B------:R4:W-:Y:S02]  /*67a00*/  @P0 STG.E desc[UR40][R2.64], R108 ;  /* 0x0000006c02000986 */ /* 0x0009e4000c101928 */
[----:B-1----:R-:W-:-:S02]  /*67a10*/  IMAD.WIDE R16, R190, 0x4, R8 ;  /* 0x00000004be107825 */ /* 0x002fc400078e0208 */
[----:B------:R-:W2:Y:S01]  /*67a20*/  LDL.LU R190, [R1+0x1270] ;  /* 0x0012700001be7983 */ /* 0x000ea20000300800 */
[----:B------:R-:W-:Y:S02]  /*67a30*/  ISETP.LT.AND P1, PT, R189, UR67, !P3 ;  /* 0x00000043bd007c0c */ /* 0x000fe4000df21270 */
[----:B------:R-:W-:Y:S01]  /*67a40*/  ISETP.LT.AND P4, PT, R188, UR67, !P3 ;  /* 0x00000043bc007c0c */ /* 0x000fe2000df81270 */
[----:B------:R1:W-:Y:S04]  /*67a50*/  @P6 STG.E desc[UR40][R4.64], R124 ;  /* 0x0000007c04006986 */ /* 0x0003e8000c101928 */
[----:B------:R2:W-:Y:S01]  /*67a60*/  @P5 STG.E desc[UR40][R6.64], R140 ;  /* 0x0000008c06005986 */ /* 0x0005e2000c101928 */
[----:B------:R-:W-:-:S03]  /*67a70*/  ISETP.LT.AND P5, PT, R187, UR67, !P3 ;  /* 0x00000043bb007c0c */ /* 0x000fc6000dfa1270 */
[----:B------:R1:W-:Y:S01]  /*67a80*/  @P2 STG.E desc[UR40][R16.64], R28 ;  /* 0x0000001c10002986 */ /* 0x0003e2000c101928 */
[----:B---3--:R-:W-:-:S04]  /*67a90*/  IMAD.WIDE R18, R186, 0x4, R14 ;  /* 0x00000004ba127825 */ /* 0x008fc800078e020e */
[----:B------:R-:W-:-:S04]  /*67aa0*/  IMAD.WIDE R20, R186, 0x4, R12 ;  /* 0x00000004ba147825 */ /* 0x000fc800078e020c */
[----:B----4-:R-:W-:-:S04]  /*67ab0*/  IMAD.WIDE R2, R186, 0x4, R10 ;  /* 0x00000004ba027825 */ /* 0x010fc800078e020a */
[----:B-1----:R-:W-:Y:S02]  /*67ac0*/  IMAD.WIDE R4, R186, 0x4, R8 ;  /* 0x00000004ba047825 */ /* 0x002fe400078e0208 */
        /* <DEDUP_REMOVED lines=10> */
[----:B------:R-:W-:-:S04]  /*67b70*/  ISETP.LT.AND P3, PT, R185, UR67, !P3 ;  /* 0x00000043b9007c0c */ /* 0x000fc8000df61270 */
[----:B------:R-:W-:Y:S01]  /*67b80*/  ISETP.GE.AND P0, PT, R0, UR4, PT ;  /* 0x0000000400007c0c */ /* 0x000fe2000bf06270 */
[----:B------:R-:W-:-:S03]  /*67b90*/  VIADD R0, R252, 0xfc ;  /* 0x000000fcfc007836 */ /* 0x000fc60000000000 */
[----:B------:R-:W-:Y:S02]  /*67ba0*/  ISETP.LT.AND P6, PT, R189, UR67, !P0 ;  /* 0x00000043bd007c0c */ /* 0x000fe4000c7c1270 */
[----:B------:R-:W-:Y:S02]  /*67bb0*/  ISETP.LT.AND P4, PT, R188, UR67, !P0 ;  /* 0x00000043bc007c0c */ /* 0x000fe4000c781270 */
[----:B------:R-:W-:Y:S01]  /*67bc0*/  ISETP.GE.AND P1, PT, R0, UR4, PT ;  /* 0x0000000400007c0c */ /* 0x000fe2000bf26270 */
[----:B------:R1:W-:Y:S01]  /*67bd0*/  @P3 STG.E desc[UR40][R4.64], R97 ;  /* 0x0000006104003986 */ /* 0x0003e2000c101928 */
[----:B------:R-:W-:Y:S02]  /*67be0*/  ISETP.LT.AND P2, PT, R187, UR67, !P0 ;  /* 0x00000043bb007c0c */ /* 0x000fe4000c741270 */
[----:B------:R-:W-:Y:S02]  /*67bf0*/  ISETP.LT.AND P3, PT, R185, UR67, !P0 ;  /* 0x00000043b9007c0c */ /* 0x000fe4000c761270 */
[----:B------:R-:W-:-:S03]  /*67c00*/  ISETP.LT.AND P5, PT, R189, UR67, !P1 ;  /* 0x00000043bd007c0c */ /* 0x000fc6000cfa1270 */
[----:B------:R4:W-:Y:S01]  /*67c10*/  @P6 STG.E desc[UR40][R6.64], R109 ;  /* 0x0000006d06006986 */ /* 0x0009e2000c101928 */
[----:B------:R-:W-:Y:S01]  /*67c20*/  ISETP.LT.AND P6, PT, R188, UR67, !P1 ;  /* 0x00000043bc007c0c */ /* 0x000fe2000cfc1270 */
[----:B------:R-:W-:Y:S02]  /*67c30*/  VIADD R0, R252, 0xfd ;  /* 0x000000fdfc007836 */ /* 0x000fe40000000000 */
[----:B------:R4:W-:Y:S01]  /*67c40*/  @P4 STG.E desc[UR40][R16.64], R125 ;  /* 0x0000007d10004986 */ /* 0x0009e2000c101928 */
[----:B------:R-:W-:Y:S01]  /*67c50*/  ISETP.LT.AND P4, PT, R187, UR67, !P1 ;  /* 0x00000043bb007c0c */ /* 0x000fe2000cf81270 */
[----:B-1----:R-:W-:Y:S01]  /*67c60*/  IMAD.WIDE R4, R191, 0x4, R14 ;  /* 0x00000004bf047825 */ /* 0x002fe200078e020e */
[----:B------:R-:W-:Y:S01]  /*67c70*/  ISETP.LT.AND P1, PT, R185, UR67, !P1 ;  /* 0x00000043b9007c0c */ /* 0x000fe2000cf21270 */
[----:B------:R1:W-:Y:S01]  /*67c80*/  @P2 STG.E desc[UR40][R18.64], R141 ;  /* 0x0000008d12002986 */ /* 0x0003e2000c101928 */
[----:B------:R-:W-:Y:S01]  /*67c90*/  ISETP.GE.AND P0, PT, R0, UR4, PT ;  /* 0x0000000400007c0c */ /* 0x000fe2000bf06270 */
[----:B------:R-:W-:-:S02]  /*67ca0*/  VIADD R0, R252, 0xfe ;  /* 0x000000fefc007836 */ /* 0x000fc40000000000 */
[C---:B----4-:R-:W-:Y:S01]  /*67cb0*/  IMAD.WIDE R6, R191.reuse, 0x4, R12 ;  /* 0x00000004bf067825 */ /* 0x050fe200078e020c */
[----:B------:R4:W-:Y:S01]  /*67cc0*/  @P3 STG.E desc[UR40][R2.64], R29 ;  /* 0x0000001d02003986 */ /* 0x0009e2000c101928 */
[----:B------:R-:W-:Y:S02]  /*67cd0*/  ISETP.LT.AND P3, PT, R188, UR67, !P0 ;  /* 0x00000043bc007c0c */ /* 0x000fe4000c761270 */
[----:B------:R-:W-:Y:S01]  /*67ce0*/  IMAD.WIDE R16, R191, 0x4, R10 ;  /* 0x00000004bf107825 */ /* 0x000fe200078e020a */
[----:B------:R4:W-:Y:S01]  /*67cf0*/  @P5 STG.E desc[UR40][R4.64], R58 ;  /* 0x0000003a04005986 */ /* 0x0009e2000c101928 */
[----:B------:R-:W-:Y:S02]  /*67d00*/  ISETP.LT.AND P5, PT, R189, UR67, !P0 ;  /* 0x00000043bd007c0c */ /* 0x000fe4000c7a1270 */
[----:B-1----:R-:W-:Y:S01]  /*67d10*/  IMAD.WIDE R18, R191, 0x4, R8 ;  /* 0x00000004bf127825 */ /* 0x002fe200078e0208 */
[----:B------:R1:W-:Y:S01]  /*67d20*/  @P6 STG.E desc[UR40][R6.64], R54 ;  /* 0x0000003606006986 */ /* 0x0003e2000c101928 */
[----:B------:R-:W-:-:S02]  /*67d30*/  ISETP.LT.AND P6, PT, R187, UR67, !P0 ;  /* 0x00000043bb007c0c */ /* 0x000fc4000c7c1270 */
[----:B------:R-:W-:Y:S02]  /*67d40*/  ISETP.GE.AND P2, PT, R0, UR4, PT ;  /* 0x0000000400007c0c */ /* 0x000fe4000bf46270 */
[----:B------:R-:W-:Y:S01]  /*67d50*/  ISETP.LT.AND P0, PT, R185, UR67, !P0 ;  /* 0x00000043b9007c0c */ /* 0x000fe2000c701270 */
[----:B------:R1:W-:Y:S01]  /*67d60*/  @P4 STG.E desc[UR40][R16.64], R50 ;  /* 0x0000003210004986 */ /* 0x0003e2000c101928 */
[----:B----4-:R-:W-:-:S03]  /*67d70*/  IMAD.WIDE R2, R190, 0x4, R14 ;  /* 0x00000004be027825 */ /* 0x010fc600078e020e */
[----:B------:R-:W-:Y:S01]  /*67d80*/  @P1 STG.E desc[UR40][R18.64], R98 ;  /* 0x0000006212001986 */ /* 0x000fe2000c101928 */
[----:B------:R-:W-:Y:S01]  /*67d90*/  ISETP.LT.AND P1, PT, R189, UR67, !P2 ;  /* 0x00000043bd007c0c */ /* 0x000fe2000d721270 */
[----:B------:R-:W-:-:S04]  /*67da0*/  IMAD.WIDE R4, R190, 0x4, R12 ;  /* 0x00000004be047825 */ /* 0x000fc800078e020c */
[----:B------:R-:W-:Y:S02]  /*67db0*/  VIADD R252, R252, 0xff ;  /* 0x000000fffcfc7836 */ /* 0x000fe40000000000 */
[C---:B-1----:R-:W-:Y:S01]  /*67dc0*/  IMAD.WIDE R6, R190.reuse, 0x4, R10 ;  /* 0x00000004be067825 */ /* 0x042fe200078e020a */
[----:B------:R1:W-:Y:S03]  /*67dd0*/  @P5 STG.E desc[UR40][R2.64], R110 ;  /* 0x0000006e02005986 */ /* 0x0003e6000c101928 */
[----:B------:R-:W-:Y:S01]  /*67de0*/  IMAD.WIDE R16, R190, 0x4, R8 ;  /* 0x00000004be107825 */ /* 0x000fe200078e0208 */
[----:B------:R4:W-:Y:S01]  /*67df0*/  @P3 STG.E desc[UR40][R4.64], R126 ;  /* 0x0000007e04003986 */ /* 0x0009e2000c101928 */
[----:B------:R-:W-:Y:S02]  /*67e00*/  ISETP.GE.AND P4, PT, R252, UR4, PT ;  /* 0x00000004fc007c0c */ /* 0x000fe4000bf86270 */
[----:B------:R-:W-:Y:S01]  /*67e10*/  ISETP.LT.AND P3, PT, R188, UR67, !P2 ;  /* 0x00000043bc007c0c */ /* 0x000fe2000d761270 */
[----:B------:R1:W-:Y:S01]  /*67e20*/  @P6 STG.E desc[UR40][R6.64], R142 ;  /* 0x0000008e06006986 */ /* 0x0003e2000c101928 */
[----:B------:R-:W-:-:S03]  /*67e30*/  ISETP.LT.AND P5, PT, R189, UR67, !P4 ;  /* 0x00000043bd007c0c */ /* 0x000fc6000e7a1270 */
[----:B------:R1:W-:Y:S01]  /*67e40*/  @P0 STG.E desc[UR40][R16.64], R30 ;  /* 0x0000001e10000986 */ /* 0x0003e2000c101928 */
[----:B------:R-:W-:Y:S01]  /*67e50*/  ISETP.LT.AND P0, PT, R187, UR67, !P2 ;  /* 0x00000043bb007c0c */ /* 0x000fe2000d701270 */
[----:B---3--:R-:W-:Y:S01]  /*67e60*/  IMAD.WIDE R20, R186, 0x4, R14 ;  /* 0x00000004ba147825 */ /* 0x008fe200078e020e */
[----:B------:R-:W-:Y:S02]  /*67e70*/  ISETP.LT.AND P2, PT, R185, UR67, !P2 ;  /* 0x00000043b9007c0c */ /* 0x000fe4000d741270 */
[----:B------:R-:W-:Y:S02]  /*67e80*/  ISETP.LT.AND P6, PT, R188, UR67, !P4 ;  /* 0x00000043bc007c0c */ /* 0x000fe4000e7c1270 */
[----:B------:R3:W-:Y:S01]  /*67e90*/  @P1 STG.E desc[UR40][R20.64], R59 ;  /* 0x0000003b14001986 */ /* 0x0007e2000c101928 */
[----:B------:R-:W-:Y:S02]  /*67ea0*/  ISETP.LT.AND P1, PT, R187, UR67, !P4 ;  /* 0x00000043bb007c0c */ /* 0x000fe4000e721270 */
[----:B------:R-:W-:Y:S01]  /*67eb0*/  ISETP.LT.AND P4, PT, R185, UR67, !P4 ;  /* 0x00000043b9007c0c */ /* 0x000fe2000e781270 */
[----:B-1----:R-:W-:-:S04]  /*67ec0*/  IMAD.WIDE R2, R186, 0x4, R12 ;  /* 0x00000004ba027825 */ /* 0x002fc800078e020c */
[C---:B----4-:R-:W-:Y:S01]  /*67ed0*/  IMAD.WIDE R4, R186.reuse, 0x4, R10 ;  /* 0x00000004ba047825 */ /* 0x050fe200078e020a */
[----:B------:R3:W-:Y:S03]  /*67ee0*/  @P3 STG.E desc[UR40][R2.64], R55 ;  /* 0x0000003702003986 */ /* 0x0007e6000c101928 */
[----:B------:R-:W-:Y:S01]  /*67ef0*/  IMAD.WIDE R6, R186, 0x4, R8 ;  /* 0x00000004ba067825 */ /* 0x000fe200078e0208 */
[----:B------:R3:W-:Y:S04]  /*67f00*/  @P0 STG.E desc[UR40][R4.64], R51 ;  /* 0x0000003304000986 */ /* 0x0007e8000c101928 */
[----:B------:R3:W-:Y:S01]  /*67f10*/  @P2 STG.E desc[UR40][R6.64], R99 ;  /* 0x0000006306002986 */ /* 0x0007e2000c101928 */
[----:B--2---:R-:W-:-:S04]  /*67f20*/  IMAD.WIDE R14, R184, 0x4, R14 ;  /* 0x00000004b80e7825 */ /* 0x004fc800078e020e */
[C---:B------:R-:W-:Y:S01]  /*67f30*/  IMAD.WIDE R12, R184.reuse, 0x4, R12 ;  /* 0x00000004b80c7825 */ /* 0x040fe200078e020c */
[----:B------:R3:W-:Y:S03]  /*67f40*/  @P5 STG.E desc[UR40][R14.64], R111 ;  /* 0x0000006f0e005986 */ /* 0x0007e6000c101928 */
[C---:B------:R-:W-:Y:S01]  /*67f50*/  IMAD.WIDE R10, R184.reuse, 0x4, R10 ;  /* 0x00000004b80a7825 */ /* 0x040fe200078e020a */
[----:B------:R3:W-:Y:S04]  /*67f60*/  @P6 STG.E desc[UR40][R12.64], R127 ;  /* 0x0000007f0c006986 */ /* 0x0007e8000c101928 */
[----:B------:R3:W-:Y:S01]  /*67f70*/  @P1 STG.E desc[UR40][R10.64], R143 ;  /* 0x0000008f0a001986 */ /* 0x0007e2000c101928 */
[----:B------:R-:W-:Y:S01]  /*67f80*/  IMAD.WIDE R8, R184, 0x4, R8 ;  /* 0x00000004b8087825 */ /* 0x000fe200078e0208 */
[----:B------:R-:W-:Y:S06]  /*67f90*/  @!P4 EXIT ;  /* 0x000000000000c94d */ /* 0x000fec0003800000 */
[----:B------:R-:W-:Y:S01]  /*67fa0*/  STG.E desc[UR40][R8.64], R31 ;  /* 0x0000001f08007986 */ /* 0x000fe2000c101928 */
[----:B------:R-:W-:Y:S05]  /*67fb0*/  EXIT ;  /* 0x000000000000794d */ /* 0x000fea0003800000 */
.L_x_3:
[----:B------:R-:W-:-:S00]  /*67fc0*/  BRA `(.L_x_3) ;  /* 0xfffffffc00fc7947 */ /* 0x000fc0000383ffff */
[----:B------:R-:W-:-:S00]  /*67fd0*/  NOP ;  /* 0x0000000000007918 */ /* 0x000fc00000000000 */
        /* <DEDUP_REMOVED lines=10> */
.L_x_4:


//--------------------- .nv.shared.matmul_kernel  --------------------------
	.section	.nv.shared.matmul_kernel,"aw",@nobits
	.sectionflags	@""
	.align	16
	.zero		1024


//--------------------- .nv.shared.reserved.0     --------------------------
	.section	.nv.shared.reserved.0,"aw",@nobits
	.weak		__nv_reservedSMEM_offset_0_alias
	.size		__nv_reservedSMEM_offset_0_alias, 0, 64
	.other		__nv_reservedSMEM_offset_0_alias,@"STO_CUDA_RESERVED_SHARED STV_DEFAULT"
__nv_reservedSMEM_offset_0_alias:
	.zero		0
	.zero		64


//--------------------- .nv.constant0.matmul_kernel --------------------------
	.section	.nv.constant0.matmul_kernel,"a",@progbits
	.sectionflags	@""
	.align	4
.nv.constant0.matmul_kernel:
	.zero		976


//--------------------- SYMBOLS --------------------------

	.type		.nv.reservedSmem.offset0,@object
	.size		.nv.reservedSmem.offset0,0x4
	.type		.nv.reservedSmem.cap,@object
	.size		.nv.reservedSmem.cap,0x4
